// auto-generated by cutlass_sweep.gemm — config: {"arch": "sm_90", "cluster_m": 1, "cluster_n": 1, "dtype": "bf16", "dtype_b": "bf16", "layout": "nt", "stages": 0, "tile_k": 64, "tile_m": 384, "tile_n": 240}
#include "cutlass/cutlass.h"
#include "cutlass/gemm/collective/collective_builder.hpp"
#include "cutlass/gemm/device/gemm_universal_adapter.h"
#include "cutlass/gemm/kernel/gemm_universal.hpp"
#include "cutlass/epilogue/collective/collective_builder.hpp"

using ElemA = cutlass::bfloat16_t;
using ElemB = cutlass::bfloat16_t;
using ElemCD = cutlass::bfloat16_t;
using Acc  = float;
using TileShape    = cute::Shape<cute::_384, cute::_240, cute::_64>;
using ClusterShape = cute::Shape<cute::_1, cute::_1, cute::_1>;

using CollectiveEpilogue = typename cutlass::epilogue::collective::CollectiveBuilder<
    cutlass::arch::Sm90, cutlass::arch::OpClassTensorOp,
    TileShape, ClusterShape,
    cutlass::epilogue::collective::EpilogueTileAuto,
    Acc, Acc,
    ElemCD, cutlass::layout::RowMajor, 128 / cutlass::sizeof_bits<ElemCD>::value,
    ElemCD, cutlass::layout::RowMajor, 128 / cutlass::sizeof_bits<ElemCD>::value,
    cutlass::epilogue::collective::EpilogueScheduleAuto
  >::CollectiveOp;

using CollectiveMainloop = typename cutlass::gemm::collective::CollectiveBuilder<
    cutlass::arch::Sm90, cutlass::arch::OpClassTensorOp,
    ElemA, cutlass::layout::RowMajor, 128 / cutlass::sizeof_bits<ElemA>::value,
    ElemB, cutlass::layout::ColumnMajor, 128 / cutlass::sizeof_bits<ElemB>::value,
    Acc,
    TileShape, ClusterShape,
    cutlass::gemm::collective::StageCountAutoCarveout<static_cast<int>(sizeof(typename CollectiveEpilogue::SharedStorage))>,
    cutlass::gemm::collective::KernelScheduleAuto
  >::CollectiveOp;

using GemmKernel = cutlass::gemm::kernel::GemmUniversal<
    cute::Shape<int,int,int,int>,
    CollectiveMainloop,
    CollectiveEpilogue
>;
using Gemm = cutlass::gemm::device::GemmUniversalAdapter<GemmKernel>;

// Force the device kernel symbol into the cubin without needing a host main.
auto* _anchor = &cutlass::device_kernel<GemmKernel>;


// ===== COMPILED SASS (sm_90a) =====

	.target	sm_90a

	.elftype	@"ET_EXEC"


//--------------------- .note.nv.tkinfo           --------------------------
	.section	.note.nv.tkinfo,"",@"SHT_NOTE"
	.sectionflags	@"SHF_NOTE_NV_TKINFO"
	.tkinfo
        /*0018*/ 	.word	0x00000002
        /*0030*/ 	.string	""
        /*0030*/ 	.string	"ptxas"
        /*0030*/ 	.string	"Cuda compilation tools, release 13.0, V13.0.88"
        /*0030*/ 	.string	"Build cuda_13.0.r13.0/compiler.36424714_0"
        /*0030*/ 	.string	"-arch sm_90a -m 64 "



//--------------------- .note.nv.cuinfo           --------------------------
	.section	.note.nv.cuinfo,"",@"SHT_NOTE"
	.sectionflags	@"SHF_NOTE_NV_CUINFO"
        /*0018*/ 	.short	0x0002
        /*001a*/ 	.short	0x005a
        /*001c*/ 	.short	0x0082
	.zero		2


//--------------------- .nv.info                  --------------------------
	.section	.nv.info,"",@"SHT_CUDA_INFO"
	.align	4


	//----- nvinfo : EIATTR_REGCOUNT
	.align		4
        /*0000*/ 	.byte	0x04, 0x2f
        /*0002*/ 	.short	(.L_15 - .L_14)
	.align		4
.L_14:
        /*0004*/ 	.word	index@(_ZN7cutlass13device_kernelINS_4gemm6kernel13GemmUniversalIN4cute5tupleIJiiiiEEENS1_10collective13CollectiveMmaINS1_34MainloopSm90TmaGmmaWarpSpecializedILi2ENS5_IJNS4_1CILi1EEESB_SB_EEENS1_35KernelTmaWarpSpecializedCooperativeEEENS5_IJNSA_ILi384EEENSA_ILi240EEENSA_ILi64EEEEEENS_10bfloat16_tENS5_IJlSB_lEEESJ_SK_NS4_8TiledMMAINS4_8MMA_AtomIJNS4_4SM904GMMA27MMA_64x16x16_F32BF16BF16_SSILNSO_5MajorE0ELSQ_0ELNSO_7ScaleInE1ELSR_1EEEEEENS4_6LayoutINS5_IJNSA_ILi2EEESB_SB_EEENS5_IJSB_NSA_ILi0EEESX_EEEEENS5_IJNS4_10UnderscoreES10_S10_EEEEENS4_13SM90_TMA_LOADENS4_14ComposedLayoutINS4_7SwizzleILi3ELi4ELi3EEENS4_18smem_ptr_flag_bitsILi16EEENSU_INS5_IJNSA_ILi8EEESH_EEENS5_IJSH_SB_EEEEEEEvNS4_8identityES13_S1D_vS1E_EENS_8epilogue10collective6detail29Sm90TmaWarpSpecializedAdapterINS1H_15DefaultEpilogueISJ_SK_SK_NS1G_6thread17LinearCombinationISJ_Li1EffLNS1L_9ScaleType4KindE0ELNS_15FloatRoundStyleE2ESJ_EENS1_15EpilogueDefaultEEEEEvvEEEEvNT_6ParamsE)
        /*0008*/ 	.word	0x000000a8


	//----- nvinfo : EIATTR_FRAME_SIZE
	.align		4
.L_15:
        /*000c*/ 	.byte	0x04, 0x11
        /*000e*/ 	.short	(.L_17 - .L_16)
	.align		4
.L_16:
        /*0010*/ 	.word	index@(_ZN7cutlass13device_kernelINS_4gemm6kernel13GemmUniversalIN4cute5tupleIJiiiiEEENS1_10collective13CollectiveMmaINS1_34MainloopSm90TmaGmmaWarpSpecializedILi2ENS5_IJNS4_1CILi1EEESB_SB_EEENS1_35KernelTmaWarpSpecializedCooperativeEEENS5_IJNSA_ILi384EEENSA_ILi240EEENSA_ILi64EEEEEENS_10bfloat16_tENS5_IJlSB_lEEESJ_SK_NS4_8TiledMMAINS4_8MMA_AtomIJNS4_4SM904GMMA27MMA_64x16x16_F32BF16BF16_SSILNSO_5MajorE0ELSQ_0ELNSO_7ScaleInE1ELSR_1EEEEEENS4_6LayoutINS5_IJNSA_ILi2EEESB_SB_EEENS5_IJSB_NSA_ILi0EEESX_EEEEENS5_IJNS4_10UnderscoreES10_S10_EEEEENS4_13SM90_TMA_LOADENS4_14ComposedLayoutINS4_7SwizzleILi3ELi4ELi3EEENS4_18smem_ptr_flag_bitsILi16EEENSU_INS5_IJNSA_ILi8EEESH_EEENS5_IJSH_SB_EEEEEEEvNS4_8identityES13_S1D_vS1E_EENS_8epilogue10collective6detail29Sm90TmaWarpSpecializedAdapterINS1H_15DefaultEpilogueISJ_SK_SK_NS1G_6thread17LinearCombinationISJ_Li1EffLNS1L_9ScaleType4KindE0ELNS_15FloatRoundStyleE2ESJ_EENS1_15EpilogueDefaultEEEEEvvEEEEvNT_6ParamsE)
        /*0014*/ 	.word	0x00000868


	//----- nvinfo : EIATTR_MIN_STACK_SIZE
	.align		4
.L_17:
        /*0018*/ 	.byte	0x04, 0x12
        /*001a*/ 	.short	(.L_19 - .L_18)
	.align		4
.L_18:
        /*001c*/ 	.word	index@(_ZN7cutlass13device_kernelINS_4gemm6kernel13GemmUniversalIN4cute5tupleIJiiiiEEENS1_10collective13CollectiveMmaINS1_34MainloopSm90TmaGmmaWarpSpecializedILi2ENS5_IJNS4_1CILi1EEESB_SB_EEENS1_35KernelTmaWarpSpecializedCooperativeEEENS5_IJNSA_ILi384EEENSA_ILi240EEENSA_ILi64EEEEEENS_10bfloat16_tENS5_IJlSB_lEEESJ_SK_NS4_8TiledMMAINS4_8MMA_AtomIJNS4_4SM904GMMA27MMA_64x16x16_F32BF16BF16_SSILNSO_5MajorE0ELSQ_0ELNSO_7ScaleInE1ELSR_1EEEEEENS4_6LayoutINS5_IJNSA_ILi2EEESB_SB_EEENS5_IJSB_NSA_ILi0EEESX_EEEEENS5_IJNS4_10UnderscoreES10_S10_EEEEENS4_13SM90_TMA_LOADENS4_14ComposedLayoutINS4_7SwizzleILi3ELi4ELi3EEENS4_18smem_ptr_flag_bitsILi16EEENSU_INS5_IJNSA_ILi8EEESH_EEENS5_IJSH_SB_EEEEEEEvNS4_8identityES13_S1D_vS1E_EENS_8epilogue10collective6detail29Sm90TmaWarpSpecializedAdapterINS1H_15DefaultEpilogueISJ_SK_SK_NS1G_6thread17LinearCombinationISJ_Li1EffLNS1L_9ScaleType4KindE0ELNS_15FloatRoundStyleE2ESJ_EENS1_15EpilogueDefaultEEEEEvvEEEEvNT_6ParamsE)
        /*0020*/ 	.word	0x00000868
.L_19:


//--------------------- .nv.compat                --------------------------
	.section	.nv.compat,"",@"SHT_CUDA_COMPAT_INFO"
	.align	4
        /*0000*/ 	.byte	0x02, 0x09, 0x01, 0x00, 0x02, 0x02, 0x04, 0x00, 0x02, 0x05, 0x05, 0x00, 0x03, 0x07, 0x01, 0x01
        /*0010*/ 	.byte	0x02, 0x03, 0x01, 0x00, 0x02, 0x06, 0x01, 0x00, 0x04, 0x0b, 0x08, 0x00, 0x00, 0x00, 0x00, 0x00
        /*0020*/ 	.byte	0x00, 0x00, 0x00, 0x00


//--------------------- .nv.info._ZN7cutlass13device_kernelINS_4gemm6kernel13GemmUniversalIN4cute5tupleIJiiiiEEENS1_10collective13CollectiveMmaINS1_34MainloopSm90TmaGmmaWarpSpecializedILi2ENS5_IJNS4_1CILi1EEESB_SB_EEENS1_35KernelTmaWarpSpecializedCooperativeEEENS5_IJNSA_ILi384EEENSA_ILi240EEENSA_ILi64EEEEEENS_10bfloat16_tENS5_IJlSB_lEEESJ_SK_NS4_8TiledMMAINS4_8MMA_AtomIJNS4_4SM904GMMA27MMA_64x16x16_F32BF16BF16_SSILNSO_5MajorE0ELSQ_0ELNSO_7ScaleInE1ELSR_1EEEEEENS4_6LayoutINS5_IJNSA_ILi2EEESB_SB_EEENS5_IJSB_NSA_ILi0EEESX_EEEEENS5_IJNS4_10UnderscoreES10_S10_EEEEENS4_13SM90_TMA_LOADENS4_14ComposedLayoutINS4_7SwizzleILi3ELi4ELi3EEENS4_18smem_ptr_flag_bitsILi16EEENSU_INS5_IJNSA_ILi8EEESH_EEENS5_IJSH_SB_EEEEEEEvNS4_8identityES13_S1D_vS1E_EENS_8epilogue10collective6detail29Sm90TmaWarpSpecializedAdapterINS1H_15DefaultEpilogueISJ_SK_SK_NS1G_6thread17LinearCombinationISJ_Li1EffLNS1L_9ScaleType4KindE0ELNS_15FloatRoundStyleE2ESJ_EENS1_15EpilogueDefaultEEEEEvvEEEEvNT_6ParamsE --------------------------
	.section	.nv.info._ZN7cutlass13device_kernelINS_4gemm6kernel13GemmUniversalIN4cute5tupleIJiiiiEEENS1_10collective13CollectiveMmaINS1_34MainloopSm90TmaGmmaWarpSpecializedILi2ENS5_IJNS4_1CILi1EEESB_SB_EEENS1_35KernelTmaWarpSpecializedCooperativeEEENS5_IJNSA_ILi384EEENSA_ILi240EEENSA_ILi64EEEEEENS_10bfloat16_tENS5_IJlSB_lEEESJ_SK_NS4_8TiledMMAINS4_8MMA_AtomIJNS4_4SM904GMMA27MMA_64x16x16_F32BF16BF16_SSILNSO_5MajorE0ELSQ_0ELNSO_7ScaleInE1ELSR_1EEEEEENS4_6LayoutINS5_IJNSA_ILi2EEESB_SB_EEENS5_IJSB_NSA_ILi0EEESX_EEEEENS5_IJNS4_10UnderscoreES10_S10_EEEEENS4_13SM90_TMA_LOADENS4_14ComposedLayoutINS4_7SwizzleILi3ELi4ELi3EEENS4_18smem_ptr_flag_bitsILi16EEENSU_INS5_IJNSA_ILi8EEESH_EEENS5_IJSH_SB_EEEEEEEvNS4_8identityES13_S1D_vS1E_EENS_8epilogue10collective6detail29Sm90TmaWarpSpecializedAdapterINS1H_15DefaultEpilogueISJ_SK_SK_NS1G_6thread17LinearCombinationISJ_Li1EffLNS1L_9ScaleType4KindE0ELNS_15FloatRoundStyleE2ESJ_EENS1_15EpilogueDefaultEEEEEvvEEEEvNT_6ParamsE,"",@"SHT_CUDA_INFO"
	.sectionflags	@""
	.align	4


	//----- nvinfo : EIATTR_CUDA_API_VERSION
	.align		4
        /*0000*/ 	.byte	0x04, 0x37
        /*0002*/ 	.short	(.L_21 - .L_20)
.L_20:
        /*0004*/ 	.word	0x00000082


	//----- nvinfo : EIATTR_KPARAM_INFO
	.align		4
.L_21:
        /*0008*/ 	.byte	0x04, 0x17
        /*000a*/ 	.short	(.L_23 - .L_22)
.L_22:
        /*000c*/ 	.word	0x00000000
        /*0010*/ 	.short	0x0000
        /*0012*/ 	.short	0x0070
        /*0014*/ 	.byte	0x00, 0xf0, 0x01, 0x10


	//----- nvinfo : EIATTR_SPARSE_MMA_MASK
	.align		4
.L_23:
        /*0018*/ 	.byte	0x03, 0x50
        /*001a*/ 	.short	0x0000


	//----- nvinfo : EIATTR_MAXREG_COUNT
	.align		4
        /*001c*/ 	.byte	0x03, 0x1b
        /*001e*/ 	.short	0x00a8


	//----- nvinfo : EIATTR_NUM_BARRIERS
	.align		4
        /*0020*/ 	.byte	0x02, 0x4c
        /*0022*/ 	.byte	0x01
	.zero		1


	//----- nvinfo : EIATTR_EXTERNS
	.align		4
        /*0024*/ 	.byte	0x04, 0x0f
        /*0026*/ 	.short	(.L_25 - .L_24)


	//   ....[0]....
	.align		4
.L_24:
        /*0028*/ 	.word	index@(__assertfail)


	//----- nvinfo : EIATTR_ANNOTATIONS
	.align		4
.L_25:
        /*002c*/ 	.byte	0x04, 0x55
        /*002e*/ 	.short	(.L_27 - .L_26)


	//   ....[0]....
.L_26:
        /*0030*/ 	.word	0x00000001
        /*0034*/ 	.byte	0x50, 0x02, 0x00, 0x00, 0x01, 0x00, 0x00, 0x00, 0x90, 0x03, 0x00, 0x00, 0x01, 0x00, 0x00, 0x00
        /* <DEDUP_REMOVED lines=1364> */
        /*5584*/ 	.byte	0x30, 0x2c, 0x03, 0x00, 0x01, 0x00, 0x00, 0x00, 0x50, 0x32, 0x03, 0x00


	//----- nvinfo : EIATTR_MERCURY_ISA_VERSION
	.align		4
.L_27:
        /*5590*/ 	.byte	0x03, 0x5f
        /*5592*/ 	.short	0x0101


	//----- nvinfo : EIATTR_INT_WARP_WIDE_INSTR_OFFSETS
	.align		4
        /*5594*/ 	.byte	0x04, 0x31
        /*5596*/ 	.short	(.L_29 - .L_28)


	//   ....[0]....
.L_28:
        /*5598*/ 	.word	0x00000480


	//   ....[1]....
        /*559c*/ 	.word	0x00000490


	//   ....[2]....
        /*55a0*/ 	.word	0x00000510


	//----- nvinfo : EIATTR_COOP_GROUP_MASK_REGIDS
	.align		4
.L_29:
        /*55a4*/ 	.byte	0x04, 0x29
        /*55a6*/ 	.short	(.L_31 - .L_30)


	//   ....[0]....
.L_30:
        /*55a8*/ 	.word	0xffffffff


	//   ....[1]....
        /*55ac*/ 	.word	0xffffffff


	//   ....[2]....
        /*55b0*/ 	.word	0xffffffff


	//   ....[3]....
        /*55b4*/ 	.word	0xffffffff


	//   ....[4]....
        /*55b8*/ 	.word	0xffffffff


	//----- nvinfo : EIATTR_COOP_GROUP_INSTR_OFFSETS
	.align		4
.L_31:
        /*55bc*/ 	.byte	0x04, 0x28
        /*55be*/ 	.short	(.L_33 - .L_32)


	//   ....[0]....
.L_32:
        /*55c0*/ 	.word	0x00000070


	//   ....[1]....
        /*55c4*/ 	.word	0x00000080


	//   ....[2]....
        /*55c8*/ 	.word	0x000001a0


	//   ....[3]....
        /*55cc*/ 	.word	0x000003d0


	//   ....[4]....
        /*55d0*/ 	.word	0x00001190


	//----- nvinfo : EIATTR_REG_RECONFIG
	.align		4
.L_33:
        /*55d4*/ 	.byte	0x01, 0x54
	.zero		2


	//----- nvinfo : EIATTR_SYSCALL_OFFSETS
	.align		4
        /*55d8*/ 	.byte	0x04, 0x46
        /*55da*/ 	.short	(.L_35 - .L_34)


	//   ....[0]....
.L_34:
        /*55dc*/ 	.word	0x00001340


	//----- nvinfo : EIATTR_MBARRIER_INSTR_OFFSETS
	.align		4
.L_35:
        /*55e0*/ 	.byte	0x04, 0x39
        /*55e2*/ 	.short	(.L_37 - .L_36)


	//   ....[0]....
.L_36:
        /*55e4*/ 	.word	0x00000340
        /*55e8*/ 	.word	0x000000ff
        /*55ec*/ 	.word	0x00000000
        /*55f0*/ 	.short	0x0100
        /*55f2*/ 	.byte	0x09
	.zero		1


	//   ....[1]....
        /*55f4*/ 	.word	0x00000350
        /*55f8*/ 	.word	0x000000ff
        /*55fc*/ 	.word	0x00000010
        /*5600*/ 	.short	0x0100
        /*5602*/ 	.byte	0x09
	.zero		1


	//   ....[2]....
        /*5604*/ 	.word	0x00000360
        /*5608*/ 	.word	0x000000ff
        /*560c*/ 	.word	0x00000008
        /*5610*/ 	.short	0x0100
        /*5612*/ 	.byte	0x09
	.zero		1


	//   ....[3]....
        /*5614*/ 	.word	0x00000370
        /*5618*/ 	.word	0x000000ff
        /*561c*/ 	.word	0x00000018
        /*5620*/ 	.short	0x0100
        /*5622*/ 	.byte	0x09
	.zero		1


	//   ....[4]....
        /*5624*/ 	.word	0x00000530
        /*5628*/ 	.word	0x000000ff
        /*562c*/ 	.word	0x00000030
        /*5630*/ 	.short	0x0100
        /*5632*/ 	.byte	0x06
	.zero		1


	//   ....[5]....
        /*5634*/ 	.word	0x00000540
        /*5638*/ 	.word	0x000000ff
        /*563c*/ 	.word	0x00000038
        /*5640*/ 	.short	0x0100
        /*5642*/ 	.byte	0x06
	.zero		1


	//   ....[6]....
        /*5644*/ 	.word	0x00001450
        /*5648*/ 	.word	0x00000003
        /*564c*/ 	.word	0x00000000
        /*5650*/ 	.short	0x010a
        /*5652*/ 	.byte	0x3f
	.zero		1


	//   ....[7]....
        /*5654*/ 	.word	0x00001490
        /*5658*/ 	.word	0x00000003
        /*565c*/ 	.word	0x00000000
        /*5660*/ 	.short	0x010a
        /*5662*/ 	.byte	0x3f
	.zero		1


	//   ....[8]....
        /*5664*/ 	.word	0x0000b870
        /*5668*/ 	.word	0x000000ff
        /*566c*/ 	.word	0x00000000
        /*5670*/ 	.short	0x010a
        /*5672*/ 	.byte	0x04
	.zero		1


	//   ....[9]....
        /*5674*/ 	.word	0x0000b8b0
        /*5678*/ 	.word	0x000000ff
        /*567c*/ 	.word	0x00000000
        /*5680*/ 	.short	0x010a
        /*5682*/ 	.byte	0x04
	.zero		1


	//   ....[10]....
        /*5684*/ 	.word	0x00015370
        /*5688*/ 	.word	0x000000ff
        /*568c*/ 	.word	0x00000000
        /*5690*/ 	.short	0x0101
        /*5692*/ 	.byte	0x04
	.zero		1


	//   ....[11]....
        /*5694*/ 	.word	0x000155e0
        /*5698*/ 	.word	0x000000ff
        /*569c*/ 	.word	0x00000000
        /*56a0*/ 	.short	0x0101
        /*56a2*/ 	.byte	0x04
	.zero		1


	//   ....[12]....
        /*56a4*/ 	.word	0x000327c0
        /*56a8*/ 	.word	0x0000000b
        /*56ac*/ 	.word	0x00000010
        /*56b0*/ 	.short	0x010a
        /*56b2*/ 	.byte	0x3f
	.zero		1


	//   ....[13]....
        /*56b4*/ 	.word	0x00032ba0
        /*56b8*/ 	.word	0x00000002
        /*56bc*/ 	.word	0x00000038
        /*56c0*/ 	.short	0x0101
        /*56c2*/ 	.byte	0x3f
	.zero		1


	//   ....[14]....
        /*56c4*/ 	.word	0x00033320
        /*56c8*/ 	.word	0x00000005
        /*56cc*/ 	.word	0x00000000
        /*56d0*/ 	.short	0x010a
        /*56d2*/ 	.byte	0x3f
	.zero		1


	//   ....[15]....
        /*56d4*/ 	.word	0x000333b0
        /*56d8*/ 	.word	0x00000003
        /*56dc*/ 	.word	0x00000000
        /*56e0*/ 	.short	0x010a
        /*56e2*/ 	.byte	0x3f
	.zero		1


	//   ....[16]....
        /*56e4*/ 	.word	0x00033410
        /*56e8*/ 	.word	0x00000003
        /*56ec*/ 	.word	0x00000000
        /*56f0*/ 	.short	0x010a
        /*56f2*/ 	.byte	0x3f
	.zero		1


	//   ....[17]....
        /*56f4*/ 	.word	0x00033470
        /*56f8*/ 	.word	0x00000006
        /*56fc*/ 	.word	0x00000000
        /*5700*/ 	.short	0x010a
        /*5702*/ 	.byte	0x3f
	.zero		1


	//   ....[18]....
        /*5704*/ 	.word	0x00033540
        /*5708*/ 	.word	0x0000000b
        /*570c*/ 	.word	0x00000010
        /*5710*/ 	.short	0x010a
        /*5712*/ 	.byte	0x3f
	.zero		1


	//   ....[19]....
        /*5714*/ 	.word	0x00033610
        /*5718*/ 	.word	0x00000005
        /*571c*/ 	.word	0x00000000
        /*5720*/ 	.short	0x010a
        /*5722*/ 	.byte	0x3f
	.zero		1


	//----- nvinfo : EIATTR_NUM_MBARRIERS
	.align		4
.L_37:
        /*5724*/ 	.byte	0x03, 0x38
        /*5726*/ 	.short	0x0006


	//----- nvinfo : EIATTR_EXIT_INSTR_OFFSETS
	.align		4
        /*5728*/ 	.byte	0x04, 0x1c
        /*572a*/ 	.short	(.L_39 - .L_38)


	//   ....[0]....
.L_38:
        /*572c*/ 	.word	0x00000660


	//   ....[1]....
        /*5730*/ 	.word	0x00001040


	//   ....[2]....
        /*5734*/ 	.word	0x00031dc0


	//   ....[3]....
        /*5738*/ 	.word	0x00032430


	//   ....[4]....
        /*573c*/ 	.word	0x00033400


	//----- nvinfo : EIATTR_MAX_THREADS
	.align		4
.L_39:
        /*5740*/ 	.byte	0x04, 0x05
        /*5742*/ 	.short	(.L_41 - .L_40)
.L_40:
        /*5744*/ 	.word	0x00000180
        /*5748*/ 	.word	0x00000001
        /*574c*/ 	.word	0x00000001


	//----- nvinfo : EIATTR_CRS_STACK_SIZE
	.align		4
.L_41:
        /*5750*/ 	.byte	0x04, 0x1e
        /*5752*/ 	.short	(.L_43 - .L_42)
.L_42:
        /*5754*/ 	.word	0x00000000


	//----- nvinfo : EIATTR_CBANK_PARAM_SIZE
	.align		4
.L_43:
        /*5758*/ 	.byte	0x03, 0x19
        /*575a*/ 	.short	0x0470


	//----- nvinfo : EIATTR_PARAM_CBANK
	.align		4
        /*575c*/ 	.byte	0x04, 0x0a
        /*575e*/ 	.short	(.L_45 - .L_44)
	.align		4
.L_44:
        /*5760*/ 	.word	index@(.nv.constant0._ZN7cutlass13device_kernelINS_4gemm6kernel13GemmUniversalIN4cute5tupleIJiiiiEEENS1_10collective13CollectiveMmaINS1_34MainloopSm90TmaGmmaWarpSpecializedILi2ENS5_IJNS4_1CILi1EEESB_SB_EEENS1_35KernelTmaWarpSpecializedCooperativeEEENS5_IJNSA_ILi384EEENSA_ILi240EEENSA_ILi64EEEEEENS_10bfloat16_tENS5_IJlSB_lEEESJ_SK_NS4_8TiledMMAINS4_8MMA_AtomIJNS4_4SM904GMMA27MMA_64x16x16_F32BF16BF16_SSILNSO_5MajorE0ELSQ_0ELNSO_7ScaleInE1ELSR_1EEEEEENS4_6LayoutINS5_IJNSA_ILi2EEESB_SB_EEENS5_IJSB_NSA_ILi0EEESX_EEEEENS5_IJNS4_10UnderscoreES10_S10_EEEEENS4_13SM90_TMA_LOADENS4_14ComposedLayoutINS4_7SwizzleILi3ELi4ELi3EEENS4_18smem_ptr_flag_bitsILi16EEENSU_INS5_IJNSA_ILi8EEESH_EEENS5_IJSH_SB_EEEEEEEvNS4_8identityES13_S1D_vS1E_EENS_8epilogue10collective6detail29Sm90TmaWarpSpecializedAdapterINS1H_15DefaultEpilogueISJ_SK_SK_NS1G_6thread17LinearCombinationISJ_Li1EffLNS1L_9ScaleType4KindE0ELNS_15FloatRoundStyleE2ESJ_EENS1_15EpilogueDefaultEEEEEvvEEEEvNT_6ParamsE)
        /*5764*/ 	.short	0x0210
        /*5766*/ 	.short	0x0470


	//----- nvinfo : EIATTR_SW_WAR
	.align		4
.L_45:
        /*5768*/ 	.byte	0x04, 0x36
        /*576a*/ 	.short	(.L_47 - .L_46)
.L_46:
        /*576c*/ 	.word	0x00000008
.L_47:


//--------------------- .nv.callgraph             --------------------------
	.section	.nv.callgraph,"",@"SHT_CUDA_CALLGRAPH"
	.align	4
	.sectionentsize	8
	.align		4
        /*0000*/ 	.word	0x00000000
	.align		4
        /*0004*/ 	.word	0xffffffff
	.align		4
        /*0008*/ 	.word	index@(_ZN7cutlass13device_kernelINS_4gemm6kernel13GemmUniversalIN4cute5tupleIJiiiiEEENS1_10collective13CollectiveMmaINS1_34MainloopSm90TmaGmmaWarpSpecializedILi2ENS5_IJNS4_1CILi1EEESB_SB_EEENS1_35KernelTmaWarpSpecializedCooperativeEEENS5_IJNSA_ILi384EEENSA_ILi240EEENSA_ILi64EEEEEENS_10bfloat16_tENS5_IJlSB_lEEESJ_SK_NS4_8TiledMMAINS4_8MMA_AtomIJNS4_4SM904GMMA27MMA_64x16x16_F32BF16BF16_SSILNSO_5MajorE0ELSQ_0ELNSO_7ScaleInE1ELSR_1EEEEEENS4_6LayoutINS5_IJNSA_ILi2EEESB_SB_EEENS5_IJSB_NSA_ILi0EEESX_EEEEENS5_IJNS4_10UnderscoreES10_S10_EEEEENS4_13SM90_TMA_LOADENS4_14ComposedLayoutINS4_7SwizzleILi3ELi4ELi3EEENS4_18smem_ptr_flag_bitsILi16EEENSU_INS5_IJNSA_ILi8EEESH_EEENS5_IJSH_SB_EEEEEEEvNS4_8identityES13_S1D_vS1E_EENS_8epilogue10collective6detail29Sm90TmaWarpSpecializedAdapterINS1H_15DefaultEpilogueISJ_SK_SK_NS1G_6thread17LinearCombinationISJ_Li1EffLNS1L_9ScaleType4KindE0ELNS_15FloatRoundStyleE2ESJ_EENS1_15EpilogueDefaultEEEEEvvEEEEvNT_6ParamsE)
	.align		4
        /*000c*/ 	.word	index@(__assertfail)
	.align		4
        /*0010*/ 	.word	0x00000000
	.align		4
        /*0014*/ 	.word	0xfffffffe
	.align		4
        /*0018*/ 	.word	0x00000000
	.align		4
        /*001c*/ 	.word	0xfffffffd
	.align		4
        /*0020*/ 	.word	0x00000000
	.align		4
        /*0024*/ 	.word	0xfffffffc


//--------------------- .nv.constant4             --------------------------
	.section	.nv.constant4,"a",@progbits
	.align	8
	.align		8
.nv.constant4:
        /*0000*/ 	.dword	__assertfail
	.align		8
        /*0008*/ 	.dword	__unnamed_1
	.align		8
        /*0010*/ 	.dword	_ZN39_INTERNAL_d91c04f4_4_k_cu_e67132c5_75854cuda3std3__45__cpo5beginE
	.align		8
        /*0018*/ 	.dword	_ZN39_INTERNAL_d91c04f4_4_k_cu_e67132c5_75854cuda3std3__45__cpo3endE
	.align		8
        /*0020*/ 	.dword	_ZN39_INTERNAL_d91c04f4_4_k_cu_e67132c5_75854cuda3std3__45__cpo6cbeginE
	.align		8
        /*0028*/ 	.dword	_ZN39_INTERNAL_d91c04f4_4_k_cu_e67132c5_75854cuda3std3__45__cpo4cendE
	.align		8
        /*0030*/ 	.dword	_ZN39_INTERNAL_d91c04f4_4_k_cu_e67132c5_75854cuda3std3__441_GLOBAL__N__d91c04f4_4_k_cu_e67132c5_75856ignoreE
	.align		8
        /*0038*/ 	.dword	_ZN39_INTERNAL_d91c04f4_4_k_cu_e67132c5_75854cuda3std3__419piecewise_constructE
	.align		8
        /*0040*/ 	.dword	_ZN39_INTERNAL_d91c04f4_4_k_cu_e67132c5_75854cuda3std3__48in_placeE
	.align		8
        /*0048*/ 	.dword	_ZN39_INTERNAL_d91c04f4_4_k_cu_e67132c5_75854cuda3std6ranges3__45__cpo4swapE
	.align		8
        /*0050*/ 	.dword	_ZN39_INTERNAL_d91c04f4_4_k_cu_e67132c5_75854cuda3std6ranges3__45__cpo9iter_moveE
	.align		8
        /*0058*/ 	.dword	_ZN39_INTERNAL_d91c04f4_4_k_cu_e67132c5_75854cute7productE
	.align		8
        /*0060*/ 	.dword	_ZN39_INTERNAL_d91c04f4_4_k_cu_e67132c5_75854cute1_E
	.align		8
        /*0068*/ 	.dword	$str$22
	.align		8
        /*0070*/ 	.dword	$str$23


//--------------------- .text._ZN7cutlass13device_kernelINS_4gemm6kernel13GemmUniversalIN4cute5tupleIJiiiiEEENS1_10collective13CollectiveMmaINS1_34MainloopSm90TmaGmmaWarpSpecializedILi2ENS5_IJNS4_1CILi1EEESB_SB_EEENS1_35KernelTmaWarpSpecializedCooperativeEEENS5_IJNSA_ILi384EEENSA_ILi240EEENSA_ILi64EEEEEENS_10bfloat16_tENS5_IJlSB_lEEESJ_SK_NS4_8TiledMMAINS4_8MMA_AtomIJNS4_4SM904GMMA27MMA_64x16x16_F32BF16BF16_SSILNSO_5MajorE0ELSQ_0ELNSO_7ScaleInE1ELSR_1EEEEEENS4_6LayoutINS5_IJNSA_ILi2EEESB_SB_EEENS5_IJSB_NSA_ILi0EEESX_EEEEENS5_IJNS4_10UnderscoreES10_S10_EEEEENS4_13SM90_TMA_LOADENS4_14ComposedLayoutINS4_7SwizzleILi3ELi4ELi3EEENS4_18smem_ptr_flag_bitsILi16EEENSU_INS5_IJNSA_ILi8EEESH_EEENS5_IJSH_SB_EEEEEEEvNS4_8identityES13_S1D_vS1E_EENS_8epilogue10collective6detail29Sm90TmaWarpSpecializedAdapterINS1H_15DefaultEpilogueISJ_SK_SK_NS1G_6thread17LinearCombinationISJ_Li1EffLNS1L_9ScaleType4KindE0ELNS_15FloatRoundStyleE2ESJ_EENS1_15EpilogueDefaultEEEEEvvEEEEvNT_6ParamsE --------------------------
	.section	.text._ZN7cutlass13device_kernelINS_4gemm6kernel13GemmUniversalIN4cute5tupleIJiiiiEEENS1_10collective13CollectiveMmaINS1_34MainloopSm90TmaGmmaWarpSpecializedILi2ENS5_IJNS4_1CILi1EEESB_SB_EEENS1_35KernelTmaWarpSpecializedCooperativeEEENS5_IJNSA_ILi384EEENSA_ILi240EEENSA_ILi64EEEEEENS_10bfloat16_tENS5_IJlSB_lEEESJ_SK_NS4_8TiledMMAINS4_8MMA_AtomIJNS4_4SM904GMMA27MMA_64x16x16_F32BF16BF16_SSILNSO_5MajorE0ELSQ_0ELNSO_7ScaleInE1ELSR_1EEEEEENS4_6LayoutINS5_IJNSA_ILi2EEESB_SB_EEENS5_IJSB_NSA_ILi0EEESX_EEEEENS5_IJNS4_10UnderscoreES10_S10_EEEEENS4_13SM90_TMA_LOADENS4_14ComposedLayoutINS4_7SwizzleILi3ELi4ELi3EEENS4_18smem_ptr_flag_bitsILi16EEENSU_INS5_IJNSA_ILi8EEESH_EEENS5_IJSH_SB_EEEEEEEvNS4_8identityES13_S1D_vS1E_EENS_8epilogue10collective6detail29Sm90TmaWarpSpecializedAdapterINS1H_15DefaultEpilogueISJ_SK_SK_NS1G_6thread17LinearCombinationISJ_Li1EffLNS1L_9ScaleType4KindE0ELNS_15FloatRoundStyleE2ESJ_EENS1_15EpilogueDefaultEEEEEvvEEEEvNT_6ParamsE,"ax",@progbits
	.align	128
.text._ZN7cutlass13device_kernelINS_4gemm6kernel13GemmUniversalIN4cute5tupleIJiiiiEEENS1_10collective13CollectiveMmaINS1_34MainloopSm90TmaGmmaWarpSpecializedILi2ENS5_IJNS4_1CILi1EEESB_SB_EEENS1_35KernelTmaWarpSpecializedCooperativeEEENS5_IJNSA_ILi384EEENSA_ILi240EEENSA_ILi64EEEEEENS_10bfloat16_tENS5_IJlSB_lEEESJ_SK_NS4_8TiledMMAINS4_8MMA_AtomIJNS4_4SM904GMMA27MMA_64x16x16_F32BF16BF16_SSILNSO_5MajorE0ELSQ_0ELNSO_7ScaleInE1ELSR_1EEEEEENS4_6LayoutINS5_IJNSA_ILi2EEESB_SB_EEENS5_IJSB_NSA_ILi0EEESX_EEEEENS5_IJNS4_10UnderscoreES10_S10_EEEEENS4_13SM90_TMA_LOADENS4_14ComposedLayoutINS4_7SwizzleILi3ELi4ELi3EEENS4_18smem_ptr_flag_bitsILi16EEENSU_INS5_IJNSA_ILi8EEESH_EEENS5_IJSH_SB_EEEEEEEvNS4_8identityES13_S1D_vS1E_EENS_8epilogue10collective6detail29Sm90TmaWarpSpecializedAdapterINS1H_15DefaultEpilogueISJ_SK_SK_NS1G_6thread17LinearCombinationISJ_Li1EffLNS1L_9ScaleType4KindE0ELNS_15FloatRoundStyleE2ESJ_EENS1_15EpilogueDefaultEEEEEvvEEEEvNT_6ParamsE:
        .type           _ZN7cutlass13device_kernelINS_4gemm6kernel13GemmUniversalIN4cute5tupleIJiiiiEEENS1_10collective13CollectiveMmaINS1_34MainloopSm90TmaGmmaWarpSpecializedILi2ENS5_IJNS4_1CILi1EEESB_SB_EEENS1_35KernelTmaWarpSpecializedCooperativeEEENS5_IJNSA_ILi384EEENSA_ILi240EEENSA_ILi64EEEEEENS_10bfloat16_tENS5_IJlSB_lEEESJ_SK_NS4_8TiledMMAINS4_8MMA_AtomIJNS4_4SM904GMMA27MMA_64x16x16_F32BF16BF16_SSILNSO_5MajorE0ELSQ_0ELNSO_7ScaleInE1ELSR_1EEEEEENS4_6LayoutINS5_IJNSA_ILi2EEESB_SB_EEENS5_IJSB_NSA_ILi0EEESX_EEEEENS5_IJNS4_10UnderscoreES10_S10_EEEEENS4_13SM90_TMA_LOADENS4_14ComposedLayoutINS4_7SwizzleILi3ELi4ELi3EEENS4_18smem_ptr_flag_bitsILi16EEENSU_INS5_IJNSA_ILi8EEESH_EEENS5_IJSH_SB_EEEEEEEvNS4_8identityES13_S1D_vS1E_EENS_8epilogue10collective6detail29Sm90TmaWarpSpecializedAdapterINS1H_15DefaultEpilogueISJ_SK_SK_NS1G_6thread17LinearCombinationISJ_Li1EffLNS1L_9ScaleType4KindE0ELNS_15FloatRoundStyleE2ESJ_EENS1_15EpilogueDefaultEEEEEvvEEEEvNT_6ParamsE,@function
        .size           _ZN7cutlass13device_kernelINS_4gemm6kernel13GemmUniversalIN4cute5tupleIJiiiiEEENS1_10collective13CollectiveMmaINS1_34MainloopSm90TmaGmmaWarpSpecializedILi2ENS5_IJNS4_1CILi1EEESB_SB_EEENS1_35KernelTmaWarpSpecializedCooperativeEEENS5_IJNSA_ILi384EEENSA_ILi240EEENSA_ILi64EEEEEENS_10bfloat16_tENS5_IJlSB_lEEESJ_SK_NS4_8TiledMMAINS4_8MMA_AtomIJNS4_4SM904GMMA27MMA_64x16x16_F32BF16BF16_SSILNSO_5MajorE0ELSQ_0ELNSO_7ScaleInE1ELSR_1EEEEEENS4_6LayoutINS5_IJNSA_ILi2EEESB_SB_EEENS5_IJSB_NSA_ILi0EEESX_EEEEENS5_IJNS4_10UnderscoreES10_S10_EEEEENS4_13SM90_TMA_LOADENS4_14ComposedLayoutINS4_7SwizzleILi3ELi4ELi3EEENS4_18smem_ptr_flag_bitsILi16EEENSU_INS5_IJNSA_ILi8EEESH_EEENS5_IJSH_SB_EEEEEEEvNS4_8identityES13_S1D_vS1E_EENS_8epilogue10collective6detail29Sm90TmaWarpSpecializedAdapterINS1H_15DefaultEpilogueISJ_SK_SK_NS1G_6thread17LinearCombinationISJ_Li1EffLNS1L_9ScaleType4KindE0ELNS_15FloatRoundStyleE2ESJ_EENS1_15EpilogueDefaultEEEEEvvEEEEvNT_6ParamsE,(.L_x_776 - _ZN7cutlass13device_kernelINS_4gemm6kernel13GemmUniversalIN4cute5tupleIJiiiiEEENS1_10collective13CollectiveMmaINS1_34MainloopSm90TmaGmmaWarpSpecializedILi2ENS5_IJNS4_1CILi1EEESB_SB_EEENS1_35KernelTmaWarpSpecializedCooperativeEEENS5_IJNSA_ILi384EEENSA_ILi240EEENSA_ILi64EEEEEENS_10bfloat16_tENS5_IJlSB_lEEESJ_SK_NS4_8TiledMMAINS4_8MMA_AtomIJNS4_4SM904GMMA27MMA_64x16x16_F32BF16BF16_SSILNSO_5MajorE0ELSQ_0ELNSO_7ScaleInE1ELSR_1EEEEEENS4_6LayoutINS5_IJNSA_ILi2EEESB_SB_EEENS5_IJSB_NSA_ILi0EEESX_EEEEENS5_IJNS4_10UnderscoreES10_S10_EEEEENS4_13SM90_TMA_LOADENS4_14ComposedLayoutINS4_7SwizzleILi3ELi4ELi3EEENS4_18smem_ptr_flag_bitsILi16EEENSU_INS5_IJNSA_ILi8EEESH_EEENS5_IJSH_SB_EEEEEEEvNS4_8identityES13_S1D_vS1E_EENS_8epilogue10collective6detail29Sm90TmaWarpSpecializedAdapterINS1H_15DefaultEpilogueISJ_SK_SK_NS1G_6thread17LinearCombinationISJ_Li1EffLNS1L_9ScaleType4KindE0ELNS_15FloatRoundStyleE2ESJ_EENS1_15EpilogueDefaultEEEEEvvEEEEvNT_6ParamsE)
        .other          _ZN7cutlass13device_kernelINS_4gemm6kernel13GemmUniversalIN4cute5tupleIJiiiiEEENS1_10collective13CollectiveMmaINS1_34MainloopSm90TmaGmmaWarpSpecializedILi2ENS5_IJNS4_1CILi1EEESB_SB_EEENS1_35KernelTmaWarpSpecializedCooperativeEEENS5_IJNSA_ILi384EEENSA_ILi240EEENSA_ILi64EEEEEENS_10bfloat16_tENS5_IJlSB_lEEESJ_SK_NS4_8TiledMMAINS4_8MMA_AtomIJNS4_4SM904GMMA27MMA_64x16x16_F32BF16BF16_SSILNSO_5MajorE0ELSQ_0ELNSO_7ScaleInE1ELSR_1EEEEEENS4_6LayoutINS5_IJNSA_ILi2EEESB_SB_EEENS5_IJSB_NSA_ILi0EEESX_EEEEENS5_IJNS4_10UnderscoreES10_S10_EEEEENS4_13SM90_TMA_LOADENS4_14ComposedLayoutINS4_7SwizzleILi3ELi4ELi3EEENS4_18smem_ptr_flag_bitsILi16EEENSU_INS5_IJNSA_ILi8EEESH_EEENS5_IJSH_SB_EEEEEEEvNS4_8identityES13_S1D_vS1E_EENS_8epilogue10collective6detail29Sm90TmaWarpSpecializedAdapterINS1H_15DefaultEpilogueISJ_SK_SK_NS1G_6thread17LinearCombinationISJ_Li1EffLNS1L_9ScaleType4KindE0ELNS_15FloatRoundStyleE2ESJ_EENS1_15EpilogueDefaultEEEEEvvEEEEvNT_6ParamsE,@"STO_CUDA_ENTRY STV_DEFAULT"
_ZN7cutlass13device_kernelINS_4gemm6kernel13GemmUniversalIN4cute5tupleIJiiiiEEENS1_10collective13CollectiveMmaINS1_34MainloopSm90TmaGmmaWarpSpecializedILi2ENS5_IJNS4_1CILi1EEESB_SB_EEENS1_35KernelTmaWarpSpecializedCooperativeEEENS5_IJNSA_ILi384EEENSA_ILi240EEENSA_ILi64EEEEEENS_10bfloat16_tENS5_IJlSB_lEEESJ_SK_NS4_8TiledMMAINS4_8MMA_AtomIJNS4_4SM904GMMA27MMA_64x16x16_F32BF16BF16_SSILNSO_5MajorE0ELSQ_0ELNSO_7ScaleInE1ELSR_1EEEEEENS4_6LayoutINS5_IJNSA_ILi2EEESB_SB_EEENS5_IJSB_NSA_ILi0EEESX_EEEEENS5_IJNS4_10UnderscoreES10_S10_EEEEENS4_13SM90_TMA_LOADENS4_14ComposedLayoutINS4_7SwizzleILi3ELi4ELi3EEENS4_18smem_ptr_flag_bitsILi16EEENSU_INS5_IJNSA_ILi8EEESH_EEENS5_IJSH_SB_EEEEEEEvNS4_8identityES13_S1D_vS1E_EENS_8epilogue10collective6detail29Sm90TmaWarpSpecializedAdapterINS1H_15DefaultEpilogueISJ_SK_SK_NS1G_6thread17LinearCombinationISJ_Li1EffLNS1L_9ScaleType4KindE0ELNS_15FloatRoundStyleE2ESJ_EENS1_15EpilogueDefaultEEEEEvvEEEEvNT_6ParamsE:
[----:B------:R-:W0:Y:S02]  /*0000*/  LDC R1, c[0x0][0x28] ;  /* 0x00000a00ff017b82 */ /* 0x000e240000000800 */
[----:B0-----:R-:W-:Y:S01]  /*0010*/  VIADD R1, R1, 0xfffff798 ;  /* 0xfffff79801017836 */ /* 0x001fe20000000000 */
[----:B------:R-:W0:Y:S01]  /*0020*/  S2R R2, SR_TID.X ;  /* 0x0000000000027919 */ /* 0x000e220000002100 */
[----:B------:R-:W-:Y:S01]  /*0030*/  ELECT P0, URZ, PT ;  /* 0x00000000003f782f */ /* 0x000fe20003800000 */
[----:B------:R-:W-:Y:S01]  /*0040*/  BSSY B0, `(.L_x_0) ;  /* 0x0000015000007945 */ /* 0x000fe20003800000 */
[--C-:B0-----:R-:W-:Y:S02]  /*0050*/  SHF.R.U32.HI R0, RZ, 0x5, R2.reuse ;  /* 0x00000005ff007819 */ /* 0x101fe40000011602 */
[----:B------:R-:W-:-:S03]  /*0060*/  SHF.R.U32.HI R2, RZ, 0x7, R2 ;  /* 0x00000007ff027819 */ /* 0x000fc60000011602 */
[----:B------:R-:W0:Y:S04]  /*0070*/  SHFL.IDX PT, R3, R0, RZ, 0x1f ;  /* 0x00001fff00037589 */ /* 0x000e2800000e0000 */
[----:B------:R-:W1:Y:S01]  /*0080*/  SHFL.IDX PT, R2, R2, RZ, 0x1f ;  /* 0x00001fff02027589 */ /* 0x000e6200000e0000 */
[----:B0-----:R-:W-:Y:S02]  /*0090*/  R2UR UR4, R3 ;  /* 0x00000000030472ca */ /* 0x001fe400000e0000 */
[----:B-1----:R-:W-:-:S11]  /*00a0*/  R2UR UR6, R2 ;  /* 0x00000000020672ca */ /* 0x002fd600000e0000 */
[----:B------:R-:W-:Y:S02]  /*00b0*/  USHF.R.S32.HI UR5, URZ, 0x1f, UR4 ;  /* 0x0000001f3f057899 */ /* 0x000fe40008011404 */
[----:B------:R-:W-:Y:S02]  /*00c0*/  ISETP.NE.OR P0, PT, RZ, UR4, !P0 ;  /* 0x00000004ff007c0c */ /* 0x000fe4000c705670 */
[----:B------:R-:W-:-:S04]  /*00d0*/  ULEA.HI UR5, UR5, UR4, URZ, 0x2 ;  /* 0x0000000405057291 */ /* 0x000fc8000f8f103f */
[----:B------:R-:W-:-:S04]  /*00e0*/  ULOP3.LUT UR5, UR5, 0xfffffffc, URZ, 0xc0, !UPT ;  /* 0xfffffffc05057892 */ /* 0x000fc8000f8ec03f */
[----:B------:R-:W-:-:S03]  /*00f0*/  UIADD3 UR8, UR4, -UR5, URZ ;  /* 0x8000000504087290 */ /* 0x000fc6000fffe03f */
[----:B------:R-:W-:Y:S09]  /*0100*/  @P0 BRA `(.L_x_1) ;  /* 0x0000000000200947 */ /* 0x000ff20003800000 */
[----:B------:R-:W-:Y:S02]  /*0110*/  ULDC.64 UR4, c[0x0][0x198] ;  /* 0x0000660000047ab9 */ /* 0x000fe40000000a00 */
[----:B------:R-:W-:Y:S02]  /*0120*/  UIADD3 UR10, UP0, UR4, 0xf0, URZ ;  /* 0x000000f0040a7890 */ /* 0x000fe4000ff1e03f */
[----:B------:R-:W-:Y:S02]  /*0130*/  UIADD3 UR4, UP1, UR4, 0x1f0, URZ ;  /* 0x000001f004047890 */ /* 0x000fe4000ff3e03f */
[----:B------:R-:W-:Y:S02]  /*0140*/  UIADD3.X UR11, URZ, UR5, URZ, UP0, !UPT ;  /* 0x000000053f0b7290 */ /* 0x000fe400087fe43f */
[----:B------:R-:W-:-:S07]  /*0150*/  UIADD3.X UR5, URZ, UR5, URZ, UP1, !UPT ;  /* 0x000000053f057290 */ /* 0x000fce0008ffe43f */
[----:B------:R0:W-:Y:S02]  /*0160*/  UTMACCTL.PF [UR10] ;  /* 0x000000000a0079b9 */ /* 0x0001e40008040000 */
[----:B------:R0:W-:Y:S02]  /*0170*/  UTMACCTL.PF [UR4] ;  /* 0x00000000040079b9 */ /* 0x0001e40008040000 */
[----:B0-----:R-:W-:Y:S01]  /*0180*/  NOP ;  /* 0x0000000000007918 */ /* 0x001fe20000000000 */
.L_x_1:
[----:B------:R-:W-:Y:S05]  /*0190*/  BSYNC B0 ;  /* 0x0000000000007941 */ /* 0x000fea0003800000 */
.L_x_0:
[----:B------:R-:W0:Y:S01]  /*01a0*/  SHFL.IDX PT, R2, R0, RZ, 0x1f ;  /* 0x00001fff00027589 */ /* 0x000e2200000e0000 */
[----:B------:R-:W-:Y:S01]  /*01b0*/  UISETP.NE.AND UP0, UPT, UR8, 0x3, UPT ;  /* 0x000000030800788c */ /* 0x000fe2000bf05270 */
[----:B------:R-:W-:Y:S01]  /*01c0*/  ISETP.NE.AND P1, PT, RZ, UR6, PT ;  /* 0x00000006ff007c0c */ /* 0x000fe2000bf25270 */
[----:B------:R-:W-:Y:S02]  /*01d0*/  UIADD3 UR10, UR6, -0x1, URZ ;  /* 0xffffffff060a7890 */ /* 0x000fe4000fffe03f */
[----:B------:R-:W-:Y:S02]  /*01e0*/  UISETP.EQ.OR UP0, UPT, UR8, URZ, !UP0 ;  /* 0x0000003f0800728c */ /* 0x000fe4000c702670 */
[----:B------:R-:W-:Y:S02]  /*01f0*/  UISETP.GE.U32.AND UP1, UPT, UR10, 0x2, UPT ;  /* 0x000000020a00788c */ /* 0x000fe4000bf26070 */
[----:B------:R-:W-:-:S04]  /*0200*/  UISETP.EQ.AND UP0, UPT, UR6, URZ, UP0 ;  /* 0x0000003f0600728c */ /* 0x000fc80008702270 */
[----:B------:R-:W-:-:S04]  /*0210*/  USEL UR4, URZ, 0x1, !UP0 ;  /* 0x000000013f047887 */ /* 0x000fc8000c000000 */
[----:B------:R-:W-:Y:S01]  /*0220*/  USEL UR4, UR4, 0x2, UP1 ;  /* 0x0000000204047887 */ /* 0x000fe20008800000 */
[----:B0-----:R-:W-:-:S05]  /*0230*/  ISETP.NE.AND P0, PT, R2, RZ, PT ;  /* 0x000000ff0200720c */ /* 0x001fca0003f05270 */
[----:B------:R-:W-:-:S05]  /*0240*/  IMAD.U32 R2, RZ, RZ, UR4 ;  /* 0x00000004ff027e24 */ /* 0x000fca000f8e00ff */
[----:B------:R0:W-:Y:S03]  /*0250*/  STL [R1+0x284], R2 ;  /* 0x0002840201007387 */ /* 0x0001e60000100800 */
[----:B------:R-:W-:Y:S05]  /*0260*/  @P0 BRA `(.L_x_2) ;  /* 0x0000000000480947 */ /* 0x000fea0003800000 */
[----:B------:R-:W1:Y:S01]  /*0270*/  S2UR UR9, SR_CgaCtaId ;  /* 0x00000000000979c3 */ /* 0x000e620000008800 */
[----:B------:R-:W-:Y:S01]  /*0280*/  UMOV UR4, 0x400 ;  /* 0x0000040000047882 */ /* 0x000fe20000000000 */
[----:B------:R-:W-:Y:S01]  /*0290*/  UMOV UR5, 0x1 ;  /* 0x0000000100057882 */ /* 0x000fe20000000000 */
[----:B------:R-:W-:Y:S01]  /*02a0*/  UMOV UR6, 0x100 ;  /* 0x0000010000067882 */ /* 0x000fe20000000000 */
[----:B------:R-:W-:Y:S01]  /*02b0*/  ELECT P0, URZ, PT ;  /* 0x00000000003f782f */ /* 0x000fe20003800000 */
[----:B------:R-:W-:-:S04]  /*02c0*/  UIADD3 UR6, -UR6, 0x100000, URZ ;  /* 0x0010000006067890 */ /* 0x000fc8000fffe13f */
[----:B------:R-:W-:Y:S02]  /*02d0*/  USHF.L.U32 UR7, UR6, 0xb, URZ ;  /* 0x0000000b06077899 */ /* 0x000fe4000800063f */
[----:B------:R-:W-:Y:S02]  /*02e0*/  USHF.L.U32 UR6, UR6, 0x1, URZ ;  /* 0x0000000106067899 */ /* 0x000fe4000800063f */
[----:B-1----:R-:W-:Y:S02]  /*02f0*/  ULEA UR9, UR9, UR4, 0x18 ;  /* 0x0000000409097291 */ /* 0x002fe4000f8ec03f */
[----:B------:R-:W-:-:S04]  /*0300*/  UIADD3 UR4, -UR5, 0x100000, URZ ;  /* 0x0010000005047890 */ /* 0x000fc8000fffe13f */
[----:B------:R-:W-:Y:S02]  /*0310*/  USHF.L.U32 UR5, UR4, 0xb, URZ ;  /* 0x0000000b04057899 */ /* 0x000fe4000800063f */
[----:B------:R-:W-:Y:S01]  /*0320*/  USHF.L.U32 UR4, UR4, 0x1, URZ ;  /* 0x0000000104047899 */ /* 0x000fe2000800063f */
[----:B------:R-:W1:Y:S11]  /*0330*/  FENCE.VIEW.ASYNC.S ;  /* 0x00000000000073c6 */ /* 0x000e760000000000 */
[----:B-1----:R1:W2:Y:S01]  /*0340*/  SYNCS.EXCH.64 URZ, [UR9], UR4 ;  /* 0x00000004093f75b2 */ /* 0x0022a20008000100 */
[----:B------:R1:W3:Y:S01]  /*0350*/  SYNCS.EXCH.64 URZ, [UR9+0x10], UR6 ;  /* 0x00001006093f75b2 */ /* 0x0002e20008000100 */
[----:B------:R1:W4:Y:S01]  /*0360*/  SYNCS.EXCH.64 URZ, [UR9+0x8], UR4 ;  /* 0x00000804093f75b2 */ /* 0x0003220008000100 */
[----:B------:R1:W0:Y:S01]  /*0370*/  SYNCS.EXCH.64 URZ, [UR9+0x18], UR6 ;  /* 0x00001806093f75b2 */ /* 0x0002220008000100 */
[----:B------:R-:W-:Y:S01]  /*0380*/  NOP ;  /* 0x0000000000007918 */ /* 0x000fe20000000000 */
.L_x_2:
[----:B0-----:R-:W5:Y:S01]  /*0390*/  LDL.LU R2, [R1+0x280] ;  /* 0x0002800001027983 */ /* 0x001f620000300800 */
[----:B------:R-:W0:Y:S01]  /*03a0*/  LDC R3, c[0x0][0x65c] ;  /* 0x00019700ff037b82 */ /* 0x000e220000000800 */
[----:B------:R-:W-:Y:S01]  /*03b0*/  ELECT P0, URZ, PT ;  /* 0x00000000003f782f */ /* 0x000fe20003800000 */
[----:B------:R-:W-:Y:S01]  /*03c0*/  IMAD.MOV.U32 R5, RZ, RZ, RZ ;  /* 0x000000ffff057224 */ /* 0x000fe200078e00ff */
[----:B------:R-:W2:Y:S01]  /*03d0*/  SHFL.IDX PT, R0, R0, RZ, 0x1f ;  /* 0x00001fff00007589 */ /* 0x000ea200000e0000 */
[----:B-1----:R-:W-:Y:S01]  /*03e0*/  UMOV UR4, 0x20 ;  /* 0x0000002000047882 */ /* 0x002fe20000000000 */
[----:B------:R-:W-:Y:S01]  /*03f0*/  NOP ;  /* 0x0000000000007918 */ /* 0x000fe20000000000 */
[----:B------:R-:W-:Y:S01]  /*0400*/  NOP ;  /* 0x0000000000007918 */ /* 0x000fe20000000000 */
[----:B------:R-:W1:Y:S01]  /*0410*/  S2R R4, SR_CTAID.X ;  /* 0x0000000000047919 */ /* 0x000e620000002500 */
[----:B0-----:R-:W-:Y:S02]  /*0420*/  ISETP.NE.AND P2, PT, R3, 0x1, PT ;  /* 0x000000010300780c */ /* 0x001fe40003f45270 */
[----:B--2---:R-:W-:-:S02]  /*0430*/  ISETP.NE.OR P0, PT, R0, RZ, !P0 ;  /* 0x000000ff0000720c */ /* 0x004fc40004705670 */
[----:B------:R-:W0:Y:S09]  /*0440*/  S2R R0, SR_CTAID.Y ;  /* 0x0000000000007919 */ /* 0x000e320000002600 */
[----:B------:R-:W1:Y:S01]  /*0450*/  @P2 LDC R7, c[0x0][0x10] ;  /* 0x00000400ff072b82 */ /* 0x000e620000000800 */
[----:B------:R-:W-:Y:S01]  /*0460*/  @P2 MOV R3, RZ ;  /* 0x000000ff00032202 */ /* 0x000fe20000000f00 */
[----:B------:R-:W-:Y:S01]  /*0470*/  @P2 IMAD.MOV.U32 R11, RZ, RZ, RZ ;  /* 0x000000ffff0b2224 */ /* 0x000fe200078e00ff */
[----:B------:R-:W-:Y:S01]  /*0480*/  VOTEU.ALL UP0, P0 ;  /* 0x00000000003f7886 */ /* 0x000fe20000000000 */
[----:B------:R-:W-:-:S04]  /*0490*/  VOTEU.ALL UP1, P0 ;  /* 0x00000000003f7886 */ /* 0x000fc80000020000 */
[----:B------:R-:W2:Y:S01]  /*04a0*/  @!P2 LDC R9, c[0x0][0xc] ;  /* 0x00000300ff09ab82 */ /* 0x000ea20000000800 */
[----:B------:R-:W-:Y:S01]  /*04b0*/  @!UP0 UMOV UR6, 0x400 ;  /* 0x0000040000068882 */ /* 0x000fe20000000000 */
[----:B------:R-:W-:-:S04]  /*04c0*/  @!UP0 UIADD3 UR4, -UR4, 0x100000, URZ ;  /* 0x0010000004048890 */ /* 0x000fc8000fffe13f */
[----:B------:R-:W-:Y:S02]  /*04d0*/  @!UP0 USHF.L.U32 UR5, UR4, 0xb, URZ ;  /* 0x0000000b04058899 */ /* 0x000fe4000800063f */
[----:B------:R-:W-:Y:S01]  /*04e0*/  @!UP0 USHF.L.U32 UR4, UR4, 0x1, URZ ;  /* 0x0000000104048899 */ /* 0x000fe2000800063f */
[----:B------:R-:W3:Y:S02]  /*04f0*/  @!UP0 S2UR UR7, SR_CgaCtaId ;  /* 0x00000000000789c3 */ /* 0x000ee40000008800 */
[----:B---3--:R-:W-:Y:S01]  /*0500*/  @!UP0 ULEA UR6, UR7, UR6, 0x18 ;  /* 0x0000000607068291 */ /* 0x008fe2000f8ec03f */
[----:B------:R-:W-:Y:S01]  /*0510*/  VOTEU.ALL UP0, P0 ;  /* 0x00000000003f7886 */ /* 0x000fe20000000000 */
[----:B------:R-:W3:Y:S10]  /*0520*/  FENCE.VIEW.ASYNC.S ;  /* 0x00000000000073c6 */ /* 0x000ef40000000000 */
[----:B---3--:R3:W4:Y:S01]  /*0530*/  @!UP0 SYNCS.EXCH.64 URZ, [UR6+0x30], UR4 ;  /* 0x00003004063f85b2 */ /* 0x0087220008000100 */
[----:B------:R3:W4:Y:S01]  /*0540*/  @!UP1 SYNCS.EXCH.64 URZ, [UR6+0x38], UR4 ;  /* 0x00003804063f95b2 */ /* 0x0007220008000100 */
[----:B------:R-:W-:Y:S01]  /*0550*/  NOP ;  /* 0x0000000000007918 */ /* 0x000fe20000000000 */
[----:B-----5:R-:W-:-:S04]  /*0560*/  LOP3.LUT R2, R2, 0xfffffff7, RZ, 0xc0, !PT ;  /* 0xfffffff702027812 */ /* 0x020fc800078ec0ff */
[----:B------:R-:W-:-:S05]  /*0570*/  @P2 LOP3.LUT R2, R2, 0x8, RZ, 0xfc, !PT ;  /* 0x0000000802022812 */ /* 0x000fca00078efcff */
[----:B------:R0:W-:Y:S02]  /*0580*/  STL [R1+0x280], R2 ;  /* 0x0002800201007387 */ /* 0x0001e40000100800 */
[----:B0-----:R-:W-:-:S04]  /*0590*/  @P2 IMAD.MOV.U32 R2, RZ, RZ, R0 ;  /* 0x000000ffff022224 */ /* 0x001fc800078e0000 */
[----:B-1----:R-:W-:-:S04]  /*05a0*/  @P2 IMAD.WIDE.U32 R6, R4, R7, R2 ;  /* 0x0000000704062225 */ /* 0x002fc800078e0002 */
[----:B--2---:R-:W-:Y:S01]  /*05b0*/  @!P2 IMAD.WIDE.U32 R2, R9, R0, R4 ;  /* 0x000000000902a225 */ /* 0x004fe200078e0004 */
[----:B------:R-:W-:-:S03]  /*05c0*/  @P2 IADD3 R17, R7, R11, RZ ;  /* 0x0000000b07112210 */ /* 0x000fc60007ffe0ff */
[----:B------:R-:W-:Y:S02]  /*05d0*/  @P2 IMAD.MOV.U32 R16, RZ, RZ, R6 ;  /* 0x000000ffff102224 */ /* 0x000fe400078e0006 */
[----:B------:R-:W-:Y:S02]  /*05e0*/  @!P2 IMAD.MOV.U32 R16, RZ, RZ, R2 ;  /* 0x000000ffff10a224 */ /* 0x000fe400078e0002 */
[----:B------:R-:W-:-:S03]  /*05f0*/  @!P2 IMAD.MOV.U32 R17, RZ, RZ, R3 ;  /* 0x000000ffff11a224 */ /* 0x000fc600078e0003 */
[----:B------:R3:W-:Y:S04]  /*0600*/  STL [R1+0x298], R16 ;  /* 0x0002981001007387 */ /* 0x0007e80000100800 */
[----:B------:R3:W-:Y:S01]  /*0610*/  STL [R1+0x294], R17 ;  /* 0x0002941101007387 */ /* 0x0007e20000100800 */
[----:B----4-:R-:W-:Y:S06]  /*0620*/  BAR.SYNC.DEFER_BLOCKING 0x0 ;  /* 0x0000000000007b1d */ /* 0x010fec0000010000 */
[----:B------:R-:W-:Y:S05]  /*0630*/  @!P1 BRA `(.L_x_3) ;  /* 0x0000031400e49947 */ /* 0x000fea0003800000 */
[----:B------:R-:W-:-:S06]  /*0640*/  UISETP.GT.U32.AND UP0, UPT, UR10, 0x1, UPT ;  /* 0x000000010a00788c */ /* 0x000fcc000bf04070 */
[----:B------:R-:W-:-:S13]  /*0650*/  PLOP3.LUT P0, PT, PT, PT, UP0, 0x80, 0x0 ;  /* 0x000000000000781c */ /* 0x000fda0003f0f008 */
[----:B---3--:R-:W-:Y:S05]  /*0660*/  @P0 EXIT ;  /* 0x000000000000094d */ /* 0x008fea0003800000 */
[----:B------:R-:W-:Y:S01]  /*0670*/  ULDC.64 UR4, c[0x0][0x650] ;  /* 0x0001940000047ab9 */ /* 0x000fe20000000a00 */
[----:B------:R-:W-:Y:S02]  /*0680*/  PRMT R6, RZ, 0x7610, R6 ;  /* 0x00007610ff067816 */ /* 0x000fe40000000006 */
[----:B------:R-:W-:Y:S01]  /*0690*/  ISETP.GE.U32.AND P0, PT, R16, UR4, PT ;  /* 0x0000000410007c0c */ /* 0x000fe2000bf06070 */
[----:B------:R-:W-:Y:S02]  /*06a0*/  UMOV UR4, 0xffffffff ;  /* 0xffffffff00047882 */ /* 0x000fe40000000000 */
[----:B------:R-:W-:Y:S01]  /*06b0*/  MOV R2, UR4 ;  /* 0x0000000400027c02 */ /* 0x000fe20008000f00 */
[----:B------:R-:W-:Y:S01]  /*06c0*/  IMAD.U32 R19, RZ, RZ, UR4 ;  /* 0x00000004ff137e24 */ /* 0x000fe2000f8e00ff */
[----:B------:R-:W-:Y:S01]  /*06d0*/  ISETP.GE.U32.AND.EX P0, PT, R17, UR5, PT, P0 ;  /* 0x0000000511007c0c */ /* 0x000fe2000bf06100 */
[----:B------:R-:W-:Y:S02]  /*06e0*/  UMOV UR5, 0xffffffff ;  /* 0xffffffff00057882 */ /* 0x000fe40000000000 */
[----:B------:R0:W-:Y:S01]  /*06f0*/  STL [R1+0x288], R2 ;  /* 0x0002880201007387 */ /* 0x0001e20000100800 */
[----:B------:R-:W-:-:S09]  /*0700*/  IMAD.U32 R18, RZ, RZ, UR5 ;  /* 0x00000005ff127e24 */ /* 0x000fd2000f8e00ff */
[----:B0-----:R-:W-:Y:S05]  /*0710*/  @P0 BRA `(.L_x_4) ;  /* 0x00000004007c0947 */ /* 0x001fea0003800000 */
[----:B------:R-:W0:Y:S01]  /*0720*/  LDC.64 R12, c[0x0][0x628] ;  /* 0x00018a00ff0c7b82 */ /* 0x000e220000000a00 */
[----:B------:R-:W-:Y:S02]  /*0730*/  IMAD.MOV.U32 R2, RZ, RZ, R16 ;  /* 0x000000ffff027224 */ /* 0x000fe400078e0010 */
[----:B------:R-:W-:-:S05]  /*0740*/  IMAD.MOV.U32 R3, RZ, RZ, R17 ;  /* 0x000000ffff037224 */ /* 0x000fca00078e0011 */
[----:B------:R-:W1:Y:S08]  /*0750*/  LDC R10, c[0x0][0x630] ;  /* 0x00018c00ff0a7b82 */ /* 0x000e700000000800 */
[----:B------:R-:W2:Y:S01]  /*0760*/  LDC.64 R14, c[0x0][0x620] ;  /* 0x00018800ff0e7b82 */ /* 0x000ea20000000a00 */
[----:B0-----:R-:W-:-:S04]  /*0770*/  ISETP.NE.U32.AND P0, PT, R12, RZ, PT ;  /* 0x000000ff0c00720c */ /* 0x001fc80003f05070 */
[----:B------:R-:W-:-:S13]  /*0780*/  ISETP.NE.AND.EX P0, PT, R13, RZ, PT, P0 ;  /* 0x000000ff0d00720c */ /* 0x000fda0003f05300 */
[----:B-12---:R-:W-:Y:S05]  /*0790*/  @!P0 BRA `(.L_x_5) ;  /* 0x0000000000288947 */ /* 0x006fea0003800000 */
[----:B------:R-:W0:Y:S02]  /*07a0*/  LDC R9, c[0x0][0x634] ;  /* 0x00018d00ff097b82 */ /* 0x000e240000000800 */
[----:B0-----:R-:W-:-:S04]  /*07b0*/  IADD3 R9, P0, R16, R9, RZ ;  /* 0x0000000910097210 */ /* 0x001fc80007f1e0ff */
[----:B------:R-:W-:-:S05]  /*07c0*/  IADD3.X R11, RZ, R17, RZ, P0, !PT ;  /* 0x00000011ff0b7210 */ /* 0x000fca00007fe4ff */
[----:B------:R-:W-:-:S04]  /*07d0*/  IMAD.WIDE.U32 R2, R11, R12, RZ ;  /* 0x0000000c0b027225 */ /* 0x000fc800078e00ff */
[----:B------:R-:W-:-:S04]  /*07e0*/  IMAD.WIDE.U32 R6, P0, R9, R13, R2 ;  /* 0x0000000d09067225 */ /* 0x000fc80007800002 */
[----:B------:R-:W-:-:S04]  /*07f0*/  IMAD.WIDE.U32 R2, R9, R12, RZ ;  /* 0x0000000c09027225 */ /* 0x000fc800078e00ff */
[----:B------:R-:W-:Y:S01]  /*0800*/  IMAD.X R9, RZ, RZ, RZ, P0 ;  /* 0x000000ffff097224 */ /* 0x000fe200000e06ff */
[----:B------:R-:W-:Y:S01]  /*0810*/  IADD3 RZ, P0, R3, R6, RZ ;  /* 0x0000000603ff7210 */ /* 0x000fe20007f1e0ff */
[----:B------:R-:W-:-:S04]  /*0820*/  IMAD.MOV.U32 R8, RZ, RZ, R7 ;  /* 0x000000ffff087224 */ /* 0x000fc800078e0007 */
[----:B------:R-:W-:-:S08]  /*0830*/  IMAD.WIDE.U32.X R2, R11, R13, R8, P0 ;  /* 0x0000000d0b027225 */ /* 0x000fd000000e0408 */
.L_x_5:
[-CC-:B------:R-:W-:Y:S01]  /*0840*/  SHF.R.U64 R22, R2, R10.reuse, R3.reuse ;  /* 0x0000000a02167219 */ /* 0x180fe20000001203 */
[----:B------:R-:W0:Y:S01]  /*0850*/  LDC.64 R18, c[0x0][0x640] ;  /* 0x00019000ff127b82 */ /* 0x000e220000000a00 */
[----:B------:R-:W-:Y:S01]  /*0860*/  SHF.R.U32.HI R2, RZ, R10, R3 ;  /* 0x0000000aff027219 */ /* 0x000fe20000011603 */
[----:B------:R-:W-:Y:S01]  /*0870*/  ULDC UR4, c[0x0][0x150] ;  /* 0x0000540000047ab9 */ /* 0x000fe20000000800 */
[----:B------:R-:W-:Y:S01]  /*0880*/  IADD3 R9, P0, RZ, -R22, RZ ;  /* 0x80000016ff097210 */ /* 0x000fe20007f1e0ff */
[----:B------:R-:W-:Y:S01]  /*0890*/  IMAD.MOV.U32 R3, RZ, RZ, R17 ;  /* 0x000000ffff037224 */ /* 0x000fe200078e0011 */
[----:B------:R-:W-:-:S03]  /*08a0*/  I2FP.F32.U32 R5, R4 ;  /* 0x0000000400057245 */ /* 0x000fc60000201000 */
[----:B------:R-:W1:Y:S01]  /*08b0*/  LDC R8, c[0x0][0x618] ;  /* 0x00018600ff087b82 */ /* 0x000e620000000800 */
[----:B------:R-:W-:Y:S01]  /*08c0*/  IMAD.X R11, RZ, RZ, ~R2, P0 ;  /* 0x000000ffff0b7224 */ /* 0x000fe200000e0e02 */
[----:B------:R-:W-:Y:S01]  /*08d0*/  MOV R2, R16 ;  /* 0x0000001000027202 */ /* 0x000fe20000000f00 */
[----:B------:R-:W-:Y:S01]  /*08e0*/  FMUL R5, R5, UR4 ;  /* 0x0000000405057c20 */ /* 0x000fe20008400000 */
[----:B------:R-:W-:Y:S01]  /*08f0*/  ULDC UR4, c[0x0][0x154] ;  /* 0x0000550000047ab9 */ /* 0x000fe20000000800 */
[-C--:B------:R-:W-:Y:S02]  /*0900*/  IMAD R6, R11, R14.reuse, RZ ;  /* 0x0000000e0b067224 */ /* 0x080fe400078e02ff */
[C---:B------:R-:W-:Y:S01]  /*0910*/  IMAD.WIDE.U32 R2, R9.reuse, R14, R2 ;  /* 0x0000000e09027225 */ /* 0x040fe200078e0002 */
[----:B------:R-:W2:Y:S01]  /*0920*/  LDC R7, c[0x0][0x144] ;  /* 0x00005100ff077b82 */ /* 0x000ea20000000800 */
[----:B------:R-:W3:Y:S02]  /*0930*/  F2I.U32.TRUNC.NTZ R5, R5 ;  /* 0x0000000500057305 */ /* 0x000ee4000020f000 */
[----:B------:R-:W-:-:S04]  /*0940*/  IMAD R9, R9, R15, R6 ;  /* 0x0000000f09097224 */ /* 0x000fc800078e0206 */
[----:B------:R-:W-:Y:S01]  /*0950*/  IMAD.IADD R3, R3, 0x1, R9 ;  /* 0x0000000103037824 */ /* 0x000fe200078e0209 */
[----:B------:R-:W4:Y:S01]  /*0960*/  LDC R10, c[0x0][0x608] ;  /* 0x00018200ff0a7b82 */ /* 0x000f220000000800 */
[----:B0-----:R-:W-:-:S04]  /*0970*/  ISETP.NE.U32.AND P0, PT, R18, RZ, PT ;  /* 0x000000ff1200720c */ /* 0x001fc80003f05070 */
[----:B------:R-:W-:-:S03]  /*0980*/  ISETP.NE.AND.EX P0, PT, R19, RZ, PT, P0 ;  /* 0x000000ff1300720c */ /* 0x000fc60003f05300 */
[----:B------:R-:W0:Y:S01]  /*0990*/  LDC R15, c[0x0][0x658] ;  /* 0x00019600ff0f7b82 */ /* 0x000e220000000800 */
[----:B-1----:R-:W-:Y:S01]  /*09a0*/  SHF.R.U64 R12, R2, R8, R3 ;  /* 0x00000008020c7219 */ /* 0x002fe20000001203 */
[----:B---3--:R-:W-:Y:S01]  /*09b0*/  IMAD.MOV R6, RZ, RZ, -R5 ;  /* 0x000000ffff067224 */ /* 0x008fe200078e0a05 */
[----:B------:R-:W-:Y:S02]  /*09c0*/  I2FP.F32.U32 R2, R0 ;  /* 0x0000000000027245 */ /* 0x000fe40000201000 */
[----:B------:R-:W-:-:S03]  /*09d0*/  SHF.R.U32.HI R5, RZ, R8, R3 ;  /* 0x00000008ff057219 */ /* 0x000fc60000011603 */
[----:B------:R-:W1:Y:S01]  /*09e0*/  LDC R13, c[0x0][0x148] ;  /* 0x00005200ff0d7b82 */ /* 0x000e620000000800 */
[----:B--2---:R-:W-:Y:S02]  /*09f0*/  IMAD R8, R7, R6, R4 ;  /* 0x0000000607087224 */ /* 0x004fe400078e0204 */
[----:B------:R-:W-:Y:S01]  /*0a00*/  FMUL R3, R2, UR4 ;  /* 0x0000000402037c20 */ /* 0x000fe20008400000 */
[----:B------:R-:W-:Y:S01]  /*0a10*/  MOV R2, 0xffffffff ;  /* 0xffffffff00027802 */ /* 0x000fe20000000f00 */
[----:B------:R-:W-:Y:S02]  /*0a20*/  IMAD.MOV.U32 R6, RZ, RZ, 0x1 ;  /* 0x00000001ff067424 */ /* 0x000fe400078e00ff */
[----:B------:R2:W3:Y:S01]  /*0a30*/  F2I.U32.TRUNC.NTZ R11, R3 ;  /* 0x00000003000b7305 */ /* 0x0004e2000020f000 */
[----:B------:R-:W1:Y:S01]  /*0a40*/  LDC R17, c[0x0][0x600] ;  /* 0x00018000ff117b82 */ /* 0x000e620000000800 */
[-CC-:B----4-:R-:W-:Y:S02]  /*0a50*/  SHF.R.U64 R23, R12, R10.reuse, R5.reuse ;  /* 0x0000000a0c177219 */ /* 0x190fe40000001205 */
[----:B------:R-:W-:-:S05]  /*0a60*/  SHF.R.U32.HI R4, RZ, R10, R5 ;  /* 0x0000000aff047219 */ /* 0x000fca0000011605 */
[----:B------:R-:W4:Y:S01]  /*0a70*/  LDC R14, c[0x0][0x648] ;  /* 0x00019200ff0e7b82 */ /* 0x000f220000000800 */
[-CC-:B0-----:R-:W-:Y:S02]  /*0a80*/  SHF.R.U64 R20, R23, R15.reuse, R4.reuse ;  /* 0x0000000f17147219 */ /* 0x181fe40000001204 */
[-C--:B------:R-:W-:Y:S02]  /*0a90*/  SHF.L.U32 R2, R2, R15.reuse, RZ ;  /* 0x0000000f02027219 */ /* 0x080fe400000006ff */
[-C--:B------:R-:W-:Y:S02]  /*0aa0*/  SHF.R.U32.HI R4, RZ, R15.reuse, R4 ;  /* 0x0000000fff047219 */ /* 0x080fe40000011604 */
[----:B------:R-:W-:Y:S01]  /*0ab0*/  LOP3.LUT R10, RZ, R2, RZ, 0x33, !PT ;  /* 0x00000002ff0a7212 */ /* 0x000fe200078e33ff */
[----:B------:R-:W0:Y:S01]  /*0ac0*/  LDC R21, c[0x0][0x638] ;  /* 0x00018e00ff157b82 */ /* 0x000e220000000800 */
[----:B------:R-:W-:Y:S01]  /*0ad0*/  SHF.L.U32 R9, R6, R15, RZ ;  /* 0x0000000f06097219 */ /* 0x000fe200000006ff */
[----:B------:R-:W-:-:S02]  /*0ae0*/  IMAD.MOV.U32 R2, RZ, RZ, R20 ;  /* 0x000000ffff027224 */ /* 0x000fc400078e0014 */
[----:B--2---:R-:W-:-:S04]  /*0af0*/  IMAD.MOV.U32 R3, RZ, RZ, R4 ;  /* 0x000000ffff037224 */ /* 0x004fc800078e0004 */
[----:B------:R-:W2:Y:S01]  /*0b00*/  LDC R16, c[0x0][0x610] ;  /* 0x00018400ff107b82 */ /* 0x000ea20000000800 */
[----:B-1-3--:R-:W-:Y:S05]  /*0b10*/  @!P0 BRA `(.L_x_6) ;  /* 0x0000000000288947 */ /* 0x00afea0003800000 */
[----:B------:R-:W1:Y:S02]  /*0b20*/  LDC R7, c[0x0][0x64c] ;  /* 0x00019300ff077b82 */ /* 0x000e640000000800 */
[----:B-1----:R-:W-:-:S04]  /*0b30*/  IADD3 R7, P0, R20, R7, RZ ;  /* 0x0000000714077210 */ /* 0x002fc80007f1e0ff */
        /* <DEDUP_REMOVED lines=8> */
.L_x_6:
[----:B----4-:R-:W-:Y:S01]  /*0bc0*/  SHF.R.U64 R2, R2, R14, R3 ;  /* 0x0000000e02027219 */ /* 0x010fe20000001203 */
[----:B------:R-:W-:Y:S01]  /*0bd0*/  IMAD.MOV R11, RZ, RZ, -R11 ;  /* 0x000000ffff0b7224 */ /* 0x000fe200078e0a0b */
[----:B------:R-:W-:Y:S01]  /*0be0*/  LOP3.LUT R10, R23, R10, RZ, 0xc0, !PT ;  /* 0x0000000a170a7212 */ /* 0x000fe200078ec0ff */
[----:B------:R-:W-:Y:S01]  /*0bf0*/  IMAD.MOV.U32 R6, RZ, RZ, 0x1 ;  /* 0x00000001ff067424 */ /* 0x000fe200078e00ff */
[----:B------:R-:W-:Y:S01]  /*0c00*/  IADD3 R3, R17, -0x1, RZ ;  /* 0xffffffff11037810 */ /* 0x000fe20007ffe0ff */
[----:B------:R-:W-:Y:S01]  /*0c10*/  IMAD.MOV R4, RZ, RZ, -R2 ;  /* 0x000000ffff047224 */ /* 0x000fe200078e0a02 */
[----:B------:R-:W-:Y:S01]  /*0c20*/  R2UR UR6, R22 ;  /* 0x00000000160672ca */ /* 0x000fe200000e0000 */
[----:B------:R-:W-:Y:S01]  /*0c30*/  @P2 IMAD R8, R13, R11, R0 ;  /* 0x0000000b0d082224 */ /* 0x000fe200078e0200 */
[----:B------:R-:W-:Y:S01]  /*0c40*/  LOP3.LUT R3, R12, R3, RZ, 0xc0, !PT ;  /* 0x000000030c037212 */ /* 0x000fe200078ec0ff */
[----:B------:R-:W-:Y:S02]  /*0c50*/  IMAD R9, R9, R2, R10 ;  /* 0x0000000209097224 */ /* 0x000fe400078e020a */
[----:B0-----:R-:W-:-:S02]  /*0c60*/  IMAD R0, R4, R21, R20 ;  /* 0x0000001504007224 */ /* 0x001fc400078e0214 */
[----:B--2---:R-:W-:Y:S02]  /*0c70*/  IMAD R8, R9, R16, R8 ;  /* 0x0000001009087224 */ /* 0x004fe400078e0208 */
[----:B------:R-:W-:-:S05]  /*0c80*/  IMAD R3, R0, R17, R3 ;  /* 0x0000001100037224 */ /* 0x000fca00078e0203 */
[----:B------:R-:W-:Y:S02]  /*0c90*/  SEL R0, R3, R8, !P2 ;  /* 0x0000000803007207 */ /* 0x000fe40005000000 */
[----:B------:R-:W-:Y:S02]  /*0ca0*/  SEL R8, R8, R3, !P2 ;  /* 0x0000000308087207 */ /* 0x000fe40005000000 */
[----:B------:R-:W-:Y:S01]  /*0cb0*/  R2UR UR5, R0 ;  /* 0x00000000000572ca */ /* 0x000fe200000e0000 */
[----:B------:R-:W-:Y:S01]  /*0cc0*/  IMAD.U32 R0, RZ, RZ, UR6 ;  /* 0x00000006ff007e24 */ /* 0x000fe2000f8e00ff */
[----:B------:R-:W-:-:S04]  /*0cd0*/  R2UR UR4, R8 ;  /* 0x00000000080472ca */ /* 0x000fc800000e0000 */
[----:B------:R0:W-:Y:S07]  /*0ce0*/  STL [R1+0x288], R0 ;  /* 0x0002880001007387 */ /* 0x0001ee0000100800 */
[----:B------:R-:W-:Y:S02]  /*0cf0*/  MOV R18, UR5 ;  /* 0x0000000500127c02 */ /* 0x000fe40008000f00 */
[----:B------:R-:W-:-:S07]  /*0d00*/  IMAD.U32 R19, RZ, RZ, UR4 ;  /* 0x00000004ff137e24 */ /* 0x000fce000f8e00ff */
.L_x_4:
[----:B------:R-:W-:-:S08]  /*0d10*/  NOP ;  /* 0x0000000000007918 */ /* 0x000fd00000000000 */
[----:B------:R-:W1:Y:S02]  /*0d20*/  USETMAXREG.TRY_ALLOC.CTAPOOL UP0, 0xf0 ;  /* 0x000000f0000079c8 */ /* 0x000e640008000600 */
[----:B-1----:R-:W-:-:S13]  /*0d30*/  PLOP3.LUT P0, PT, PT, PT, UP0, 0x80, 0x0 ;  /* 0x000000000000781c */ /* 0x002fda0003f0f008 */
[----:B------:R-:W-:Y:S05]  /*0d40*/  @!P0 BRA `(.L_x_4) ;  /* 0xfffffffc00f08947 */ /* 0x000fea000383ffff */
[----:B------:R-:W-:Y:S02]  /*0d50*/  ULDC.64 UR4, c[0x0][0x598] ;  /* 0x0001660000047ab9 */ /* 0x000fe40000000a00 */
[----:B------:R-:W-:-:S04]  /*0d60*/  ISETP.NE.U32.AND P0, PT, RZ, UR4, PT ;  /* 0x00000004ff007c0c */ /* 0x000fc8000bf05070 */
[----:B------:R-:W-:-:S13]  /*0d70*/  ISETP.NE.AND.EX P0, PT, RZ, UR5, PT, P0 ;  /* 0x00000005ff007c0c */ /* 0x000fda000bf05300 */
[----:B------:R-:W-:Y:S05]  /*0d80*/  @!P0 BRA `(.L_x_7) ;  /* 0x0000000000248947 */ /* 0x000fea0003800000 */
[----:B------:R-:W1:Y:S01]  /*0d90*/  LDC.64 R2, c[0x0][0x598] ;  /* 0x00016600ff027b82 */ /* 0x000e620000000a00 */
[----:B------:R-:W-:Y:S02]  /*0da0*/  ULDC.64 UR4, c[0x0][0x208] ;  /* 0x0000820000047ab9 */ /* 0x000fe40000000a00 */
[----:B-1----:R-:W2:Y:S02]  /*0db0*/  LDG.E.64 R2, desc[UR4][R2.64] ;  /* 0x0000000402027981 */ /* 0x002ea4000c1e1b00 */
[----:B--2---:R-:W-:-:S04]  /*0dc0*/  ISETP.NE.U32.AND P0, PT, R2, RZ, PT ;  /* 0x000000ff0200720c */ /* 0x004fc80003f05070 */
[----:B------:R-:W-:-:S13]  /*0dd0*/  ISETP.NE.AND.EX P0, PT, R3, RZ, PT, P0 ;  /* 0x000000ff0300720c */ /* 0x000fda0003f05300 */
[----:B------:R-:W-:Y:S05]  /*0de0*/  @!P0 BRA `(.L_x_7) ;  /* 0x00000000000c8947 */ /* 0x000fea0003800000 */
[----:B------:R-:W-:Y:S02]  /*0df0*/  ULDC.64 UR4, c[0x0][0x208] ;  /* 0x0000820000047ab9 */ /* 0x000fe40000000a00 */
[----:B------:R1:W5:Y:S01]  /*0e00*/  LD.E R2, desc[UR4][R2.64] ;  /* 0x0000000402027980 */ /* 0x000362000c101900 */
[----:B------:R-:W-:Y:S05]  /*0e10*/  BRA `(.L_x_8) ;  /* 0x0000000000287947 */ /* 0x000fea0003800000 */
.L_x_7:
[----:B------:R-:W-:Y:S02]  /*0e20*/  ULDC.64 UR4, c[0x0][0x588] ;  /* 0x0001620000047ab9 */ /* 0x000fe40000000a00 */
[----:B------:R-:W-:-:S04]  /*0e30*/  ISETP.NE.U32.AND P0, PT, RZ, UR4, PT ;  /* 0x00000004ff007c0c */ /* 0x000fc8000bf05070 */
[----:B------:R-:W-:-:S13]  /*0e40*/  ISETP.NE.AND.EX P0, PT, RZ, UR5, PT, P0 ;  /* 0x00000005ff007c0c */ /* 0x000fda000bf05300 */
[----:B------:R-:W-:Y:S05]  /*0e50*/  @!P0 BRA `(.L_x_9) ;  /* 0x0000000000108947 */ /* 0x000fea0003800000 */
[----:B------:R-:W1:Y:S01]  /*0e60*/  LDC.64 R2, c[0x0][0x588] ;  /* 0x00016200ff027b82 */ /* 0x000e620000000a00 */
[----:B------:R-:W-:Y:S02]  /*0e70*/  ULDC.64 UR4, c[0x0][0x208] ;  /* 0x0000820000047ab9 */ /* 0x000fe40000000a00 */
[----:B-1----:R2:W5:Y:S01]  /*0e80*/  LDG.E R2, desc[UR4][R2.64] ;  /* 0x0000000402027981 */ /* 0x002562000c1e1900 */
[----:B------:R-:W-:Y:S05]  /*0e90*/  BRA `(.L_x_8) ;  /* 0x0000000000087947 */ /* 0x000fea0003800000 */
.L_x_9:
[----:B------:R-:W-:Y:S02]  /*0ea0*/  ULDC UR4, c[0x0][0x580] ;  /* 0x0001600000047ab9 */ /* 0x000fe40000000800 */
[----:B------:R-:W-:-:S07]  /*0eb0*/  IMAD.U32 R2, RZ, RZ, UR4 ;  /* 0x00000004ff027e24 */ /* 0x000fce000f8e00ff */
.L_x_8:
[----:B------:R-:W-:Y:S02]  /*0ec0*/  ULDC.64 UR4, c[0x0][0x5a0] ;  /* 0x0001680000047ab9 */ /* 0x000fe40000000a00 */
[----:B------:R-:W-:-:S04]  /*0ed0*/  ISETP.NE.U32.AND P0, PT, RZ, UR4, PT ;  /* 0x00000004ff007c0c */ /* 0x000fc8000bf05070 */
[----:B------:R-:W-:-:S13]  /*0ee0*/  ISETP.NE.AND.EX P0, PT, RZ, UR5, PT, P0 ;  /* 0x00000005ff007c0c */ /* 0x000fda000bf05300 */
[----:B------:R-:W-:Y:S05]  /*0ef0*/  @!P0 BRA `(.L_x_10) ;  /* 0x0000000000248947 */ /* 0x000fea0003800000 */
[----:B------:R-:W3:Y:S01]  /*0f00*/  LDC.64 R4, c[0x0][0x5a0] ;  /* 0x00016800ff047b82 */ /* 0x000ee20000000a00 */
[----:B------:R-:W-:Y:S02]  /*0f10*/  ULDC.64 UR4, c[0x0][0x208] ;  /* 0x0000820000047ab9 */ /* 0x000fe40000000a00 */
[----:B---3--:R-:W3:Y:S02]  /*0f20*/  LDG.E.64 R4, desc[UR4][R4.64] ;  /* 0x0000000404047981 */ /* 0x008ee4000c1e1b00 */
[----:B---3--:R-:W-:-:S04]  /*0f30*/  ISETP.NE.U32.AND P0, PT, R4, RZ, PT ;  /* 0x000000ff0400720c */ /* 0x008fc80003f05070 */
[----:B------:R-:W-:-:S13]  /*0f40*/  ISETP.NE.AND.EX P0, PT, R5, RZ, PT, P0 ;  /* 0x000000ff0500720c */ /* 0x000fda0003f05300 */
[----:B------:R-:W-:Y:S05]  /*0f50*/  @!P0 BRA `(.L_x_10) ;  /* 0x00000000000c8947 */ /* 0x000fea0003800000 */
[----:B------:R-:W-:Y:S02]  /*0f60*/  ULDC.64 UR4, c[0x0][0x208] ;  /* 0x0000820000047ab9 */ /* 0x000fe40000000a00 */
[----:B------:R3:W5:Y:S01]  /*0f70*/  LD.E R16, desc[UR4][R4.64] ;  /* 0x0000000404107980 */ /* 0x000762000c101900 */
[----:B------:R-:W-:Y:S05]  /*0f80*/  BRA `(.L_x_11) ;  /* 0x0000000000287947 */ /* 0x000fea0003800000 */
.L_x_10:
[----:B------:R-:W-:Y:S02]  /*0f90*/  ULDC.64 UR4, c[0x0][0x590] ;  /* 0x0001640000047ab9 */ /* 0x000fe40000000a00 */
[----:B------:R-:W-:-:S04]  /*0fa0*/  ISETP.NE.U32.AND P0, PT, RZ, UR4, PT ;  /* 0x00000004ff007c0c */ /* 0x000fc8000bf05070 */
[----:B------:R-:W-:-:S13]  /*0fb0*/  ISETP.NE.AND.EX P0, PT, RZ, UR5, PT, P0 ;  /* 0x00000005ff007c0c */ /* 0x000fda000bf05300 */
[----:B------:R-:W-:Y:S05]  /*0fc0*/  @!P0 BRA `(.L_x_12) ;  /* 0x0000000000108947 */ /* 0x000fea0003800000 */
[----:B------:R-:W3:Y:S01]  /*0fd0*/  LDC.64 R16, c[0x0][0x590] ;  /* 0x00016400ff107b82 */ /* 0x000ee20000000a00 */
[----:B------:R-:W-:Y:S02]  /*0fe0*/  ULDC.64 UR4, c[0x0][0x208] ;  /* 0x0000820000047ab9 */ /* 0x000fe40000000a00 */
[----:B---3--:R4:W5:Y:S01]  /*0ff0*/  LDG.E R16, desc[UR4][R16.64] ;  /* 0x0000000410107981 */ /* 0x008962000c1e1900 */
[----:B------:R-:W-:Y:S05]  /*1000*/  BRA `(.L_x_11) ;  /* 0x0000000000087947 */ /* 0x000fea0003800000 */
.L_x_12:
[----:B------:R-:W-:Y:S02]  /*1010*/  ULDC UR4, c[0x0][0x584] ;  /* 0x0001610000047ab9 */ /* 0x000fe40000000800 */
[----:B------:R-:W-:-:S07]  /*1020*/  IMAD.U32 R16, RZ, RZ, UR4 ;  /* 0x00000004ff107e24 */ /* 0x000fce000f8e00ff */
.L_x_11:
[----:B------:R-:W-:-:S13]  /*1030*/  LOP3.LUT P0, RZ, R6, 0xff, RZ, 0xc0, !PT ;  /* 0x000000ff06ff7812 */ /* 0x000fda000780c0ff */
[----:B------:R-:W-:Y:S05]  /*1040*/  @!P0 EXIT ;  /* 0x000000000000894d */ /* 0x000fea0003800000 */
[----:B------:R-:W-:Y:S02]  /*1050*/  ULDC UR4, c[0x0][0x28c] ;  /* 0x0000a30000047ab9 */ /* 0x000fe40000000800 */
[----:B------:R-:W-:-:S04]  /*1060*/  UIADD3 UR4, UR4, 0x3f, URZ ;  /* 0x0000003f04047890 */ /* 0x000fc8000fffe03f */
[----:B------:R-:W-:-:S04]  /*1070*/  USHF.R.S32.HI UR5, URZ, 0x1f, UR4 ;  /* 0x0000001f3f057899 */ /* 0x000fc80008011404 */
[----:B------:R-:W-:-:S03]  /*1080*/  ULEA.HI UR5, UR5, UR4, URZ, 0x6 ;  /* 0x0000000405057291 */ /* 0x000fc6000f8f303f */
[----:B------:R-:W-:Y:S01]  /*1090*/  UMOV UR4, URZ ;  /* 0x0000003f00047c82 */ /* 0x000fe20008000000 */
[----:B------:R-:W-:Y:S01]  /*10a0*/  USHF.R.S32.HI UR6, URZ, 0x6, UR5 ;  /* 0x000000063f067899 */ /* 0x000fe20008011405 */
[----:B-12---:R-:W-:Y:S02]  /*10b0*/  IMAD.U32 R3, RZ, RZ, UR4 ;  /* 0x00000004ff037e24 */ /* 0x006fe4000f8e00ff */
[----:B------:R-:W-:Y:S02]  /*10c0*/  UMOV UR5, URZ ;  /* 0x0000003f00057c82 */ /* 0x000fe40008000000 */
[----:B0-----:R-:W-:Y:S01]  /*10d0*/  IMAD.U32 R0, RZ, RZ, UR5 ;  /* 0x00000005ff007e24 */ /* 0x001fe2000f8e00ff */
[----:B---3--:R-:W-:-:S05]  /*10e0*/  MOV R4, UR6 ;  /* 0x0000000600047c02 */ /* 0x008fca0008000f00 */
[----:B------:R0:W-:Y:S04]  /*10f0*/  STL [R1+0x2b8], R4 ;  /* 0x0002b80401007387 */ /* 0x0001e80000100800 */
[----:B------:R0:W-:Y:S04]  /*1100*/  STL [R1+0x2b4], R0 ;  /* 0x0002b40001007387 */ /* 0x0001e80000100800 */
[----:B------:R0:W-:Y:S02]  /*1110*/  STL [R1+0x2b0], R3 ;  /* 0x0002b00301007387 */ /* 0x0001e40000100800 */
.L_x_744:
[----:B0-----:R-:W0:Y:S01]  /*1120*/  S2R R0, SR_TID.X ;  /* 0x0000000000007919 */ /* 0x001e220000002100 */
[----:B------:R-:W1:Y:S01]  /*1130*/  S2UR UR7, SR_CgaCtaId ;  /* 0x00000000000779c3 */ /* 0x000e620000008800 */
[----:B------:R-:W-:Y:S02]  /*1140*/  UMOV UR6, 0x400 ;  /* 0x0000040000067882 */ /* 0x000fe40000000000 */
[----:B-1----:R-:W-:-:S06]  /*1150*/  ULEA UR8, UR7, UR6, 0x18 ;  /* 0x0000000607087291 */ /* 0x002fcc000f8ec03f */
[----:B----45:R-:W-:Y:S01]  /*1160*/  IMAD.U32 R17, RZ, RZ, UR8 ;  /* 0x00000008ff117e24 */ /* 0x030fe2000f8e00ff */
[----:B0-----:R-:W-:-:S04]  /*1170*/  LOP3.LUT R0, R0, 0x80, RZ, 0xc0, !PT ;  /* 0x0000008000007812 */ /* 0x001fc800078ec0ff */
[----:B------:R-:W-:-:S06]  /*1180*/  SHF.R.U32.HI R0, RZ, 0x7, R0 ;  /* 0x00000007ff007819 */ /* 0x000fcc0000011600 */
[----:B------:R-:W0:Y:S02]  /*1190*/  SHFL.IDX PT, R0, R0, RZ, 0x1f ;  /* 0x00001fff00007589 */ /* 0x000e2400000e0000 */
[----:B0-----:R-:W-:-:S13]  /*11a0*/  R2UR UR4, R0 ;  /* 0x00000000000472ca */ /* 0x001fda00000e0000 */
[----:B------:R-:W-:-:S04]  /*11b0*/  ULEA.HI UR5, UR4, UR4, URZ, 0x1 ;  /* 0x0000000404057291 */ /* 0x000fc8000f8f083f */
[----:B------:R-:W-:-:S04]  /*11c0*/  ULOP3.LUT UR5, UR5, 0x7fffe, URZ, 0xc0, !UPT ;  /* 0x0007fffe05057892 */ /* 0x000fc8000f8ec03f */
[----:B------:R-:W-:-:S03]  /*11d0*/  UIADD3 UR5, UR4, -UR5, URZ ;  /* 0x8000000504057290 */ /* 0x000fc6000fffe03f */
[----:B------:R-:W-:Y:S01]  /*11e0*/  ULDC UR4, c[0x0][0x28c] ;  /* 0x0000a30000047ab9 */ /* 0x000fe20000000800 */
[----:B------:R-:W-:Y:S01]  /*11f0*/  ULEA UR5, UR5, UR8, 0xd ;  /* 0x0000000805057291 */ /* 0x000fe2000f8e683f */
[----:B------:R-:W-:-:S03]  /*1200*/  ISETP.LT.AND P0, PT, RZ, UR4, PT ;  /* 0x00000004ff007c0c */ /* 0x000fc6000bf01270 */
[----:B------:R-:W-:-:S04]  /*1210*/  UIADD3 UR5, UR5, 0x100, URZ ;  /* 0x0000010005057890 */ /* 0x000fc8000fffe03f */
[----:B------:R-:W-:-:S04]  /*1220*/  USHF.R.U32.HI UR5, URZ, 0x4, UR5 ;  /* 0x000000043f057899 */ /* 0x000fc80008011605 */
[----:B------:R-:W-:Y:S02]  /*1230*/  ULOP3.LUT UR36, UR5, 0x3fff, URZ, 0xc0, !UPT ;  /* 0x00003fff05247892 */ /* 0x000fe4000f8ec03f */
[----:B---3--:R-:W-:Y:S10]  /*1240*/  @P0 BRA `(.L_x_13) ;  /* 0x0000000000400947 */ /* 0x008ff40003800000 */
[----:B------:R-:W-:Y:S01]  /*1250*/  MOV R0, 0x0 ;  /* 0x0000000000007802 */ /* 0x000fe20000000f00 */
[----:B------:R-:W-:Y:S01]  /*1260*/  ULDC.64 UR4, c[0x4][0x68] ;  /* 0x01001a0000047ab9 */ /* 0x000fe20000000a00 */
[----:B------:R-:W-:Y:S01]  /*1270*/  ULDC.64 UR6, c[0x4][0x8] ;  /* 0x0100020000067ab9 */ /* 0x000fe20000000a00 */
[----:B------:R-:W-:Y:S01]  /*1280*/  MOV R4, UR4 ;  /* 0x0000000400047c02 */ /* 0x000fe20008000f00 */
[----:B------:R0:W1:Y:S01]  /*1290*/  LDC.64 R14, c[0x4][R0] ;  /* 0x01000000000e7b82 */ /* 0x0000620000000a00 */
[----:B------:R-:W-:Y:S01]  /*12a0*/  IMAD.U32 R5, RZ, RZ, UR5 ;  /* 0x00000005ff057e24 */ /* 0x000fe2000f8e00ff */
[----:B------:R-:W-:Y:S01]  /*12b0*/  ULDC.64 UR4, c[0x4][0x70] ;  /* 0x01001c0000047ab9 */ /* 0x000fe20000000a00 */
[----:B------:R-:W-:Y:S01]  /*12c0*/  MOV R10, UR6 ;  /* 0x00000006000a7c02 */ /* 0x000fe20008000f00 */
[----:B------:R-:W-:Y:S01]  /*12d0*/  IMAD.U32 R6, RZ, RZ, UR4 ;  /* 0x00000004ff067e24 */ /* 0x000fe2000f8e00ff */
[----:B------:R-:W-:Y:S01]  /*12e0*/  MOV R13, RZ ;  /* 0x000000ff000d7202 */ /* 0x000fe20000000f00 */
[----:B------:R-:W-:-:S02]  /*12f0*/  IMAD.U32 R7, RZ, RZ, UR5 ;  /* 0x00000005ff077e24 */ /* 0x000fc4000f8e00ff */
[----:B------:R-:W-:Y:S02]  /*1300*/  IMAD.U32 R11, RZ, RZ, UR7 ;  /* 0x00000007ff0b7e24 */ /* 0x000fe4000f8e00ff */
[----:B------:R-:W-:Y:S02]  /*1310*/  IMAD.MOV.U32 R8, RZ, RZ, 0x1e1 ;  /* 0x000001e1ff087424 */ /* 0x000fe400078e00ff */
[----:B0-----:R-:W-:-:S07]  /*1320*/  IMAD.MOV.U32 R12, RZ, RZ, 0x1 ;  /* 0x00000001ff0c7424 */ /* 0x001fce00078e00ff */
[----:B------:R-:W-:-:S07]  /*1330*/  LEPC R20, `(.L_x_13) ;  /* 0x000000001014794e */ /* 0x000fce0000000000 */
[----:B-1---5:R-:W-:Y:S05]  /*1340*/  CALL.ABS.NOINC R14 ;  /* 0x000000000e007343 */ /* 0x022fea0003c00000 */
.L_x_13:
[----:B------:R-:W2:Y:S02]  /*1350*/  LDL R20, [R1+0x284] ;  /* 0x0002840001147983 */ /* 0x000ea40000100800 */
[----:B--2---:R-:W-:-:S13]  /*1360*/  R2UR UR4, R20 ;  /* 0x00000000140472ca */ /* 0x004fda00000e0000 */
[----:B------:R-:W-:-:S06]  /*1370*/  ULOP3.LUT UR4, UR4, 0x1, URZ, 0xfc, !UPT ;  /* 0x0000000104047892 */ /* 0x000fcc000f8efc3f */
[----:B------:R-:W-:-:S05]  /*1380*/  IMAD.U32 R0, RZ, RZ, UR4 ;  /* 0x00000004ff007e24 */ /* 0x000fca000f8e00ff */
[----:B------:R-:W-:-:S13]  /*1390*/  ISETP.NE.AND P0, PT, R0, 0x3, PT ;  /* 0x000000030000780c */ /* 0x000fda0003f05270 */
[----:B------:R-:W-:Y:S05]  /*13a0*/  @!P0 BRA `(.L_x_14) ;  /* 0x0000000000048947 */ /* 0x000fea0003800000 */
[----:B------:R-:W-:Y:S01]  /*13b0*/  BPT.TRAP 0x1 ;  /* 0x000000040000795c */ /* 0x000fe20000300000 */
.L_x_14:
[----:B------:R-:W2:Y:S04]  /*13c0*/  LDL R3, [R1+0x2b0] ;  /* 0x0002b00001037983 */ /* 0x000ea80000100800 */
[----:B------:R-:W3:Y:S01]  /*13d0*/  LDL R0, [R1+0x2b4] ;  /* 0x0002b40001007983 */ /* 0x000ee20000100800 */
[----:B------:R-:W-:Y:S02]  /*13e0*/  R2UR UR4, R17 ;  /* 0x00000000110472ca */ /* 0x000fe400000e0000 */
[----:B--2---:R-:W-:Y:S02]  /*13f0*/  R2UR UR6, R3 ;  /* 0x00000000030672ca */ /* 0x004fe400000e0000 */
[----:B---3--:R-:W-:-:S11]  /*1400*/  R2UR UR5, R0 ;  /* 0x00000000000572ca */ /* 0x008fd600000e0000 */
[----:B------:R-:W-:Y:S02]  /*1410*/  IMAD.U32 R3, RZ, RZ, UR6 ;  /* 0x00000006ff037e24 */ /* 0x000fe4000f8e00ff */
[----:B------:R-:W-:-:S03]  /*1420*/  IMAD.U32 R0, RZ, RZ, UR5 ;  /* 0x00000005ff007e24 */ /* 0x000fc6000f8e00ff */
[----:B------:R-:W-:Y:S02]  /*1430*/  LEA R3, R3, UR4, 0x3 ;  /* 0x0000000403037c11 */ /* 0x000fe4000f8e18ff */
[----:B------:R-:W-:-:S04]  /*1440*/  SHF.L.U32 R0, R0, 0x1f, RZ ;  /* 0x0000001f00007819 */ /* 0x000fc800000006ff */
[----:B------:R0:W1:Y:S01]  /*1450*/  SYNCS.PHASECHK.TRANS64.TRYWAIT P1, [R3+URZ], R0 ;  /* 0x00000000030075a7 */ /* 0x000062000802017f */
[----:B------:R-:W-:Y:S05]  /*1460*/  @!P0 BRA `(.L_x_15) ;  /* 0x0000000000048947 */ /* 0x000fea0003800000 */
[----:B------:R-:W-:Y:S01]  /*1470*/  BPT.TRAP 0x1 ;  /* 0x000000040000795c */ /* 0x000fe20000300000 */
.L_x_15:
[----:B-1----:R-:W-:Y:S05]  /*1480*/  @P1 BRA `(.L_x_16) ;  /* 0x0000000000081947 */ /* 0x002fea0003800000 */
[----:B------:R-:W1:Y:S02]  /*1490*/  SYNCS.PHASECHK.TRANS64.TRYWAIT P1, [R3+URZ], R0 ;  /* 0x00000000030075a7 */ /* 0x000e64000802017f */
[----:B-1----:R-:W-:Y:S05]  /*14a0*/  @!P1 BRA `(.L_x_17) ;  /* 0x0000031c00d89947 */ /* 0x002fea0003800000 */
.L_x_16:
[----:B------:R-:W2:Y:S02]  /*14b0*/  LDL R4, [R1+0x2b8] ;  /* 0x0002b80001047983 */ /* 0x000ea40000100800 */
[----:B--2---:R-:W-:-:S13]  /*14c0*/  R2UR UR5, R4 ;  /* 0x00000000040572ca */ /* 0x004fda00000e0000 */
[----:B------:R-:W-:-:S04]  /*14d0*/  UISETP.LT.AND UP0, UPT, UR5, 0x1, UPT ;  /* 0x000000010500788c */ /* 0x000fc8000bf01270 */
[----:B------:R-:W-:-:S06]  /*14e0*/  USEL UR4, UR5, 0x1, UP0 ;  /* 0x0000000105047887 */ /* 0x000fcc0008000000 */
[----:B------:R-:W-:-:S04]  /*14f0*/  MOV R9, UR4 ;  /* 0x0000000400097c02 */ /* 0x000fc80008000f00 */
[----:B------:R-:W-:Y:S01]  /*1500*/  IADD3 R9, -R9, UR5, RZ ;  /* 0x0000000509097c10 */ /* 0x000fe2000fffe1ff */
[----:B------:R-:W-:Y:S05]  /*1510*/  WARPSYNC.ALL ;  /* 0x0000000000007948 */ /* 0x000fea0003800000 */
[----:B------:R-:W-:Y:S01]  /*1520*/  ISETP.GE.AND P1, PT, R9, 0x1, PT ;  /* 0x000000010900780c */ /* 0x000fe20003f26270 */
[----:B------:R-:W-:Y:S04]  /*1530*/  STL [R1+0x410], R19 ;  /* 0x0004101301007387 */ /* 0x000fe80000100800 */
[----:B------:R-:W-:Y:S04]  /*1540*/  STL [R1+0x40c], R18 ;  /* 0x00040c1201007387 */ /* 0x000fe80000100800 */
[----:B-----5:R-:W-:Y:S04]  /*1550*/  STL [R1+0x408], R16 ;  /* 0x0004081001007387 */ /* 0x020fe80000100800 */
[----:B------:R-:W-:Y:S04]  /*1560*/  STL [R1+0x404], R9 ;  /* 0x0004040901007387 */ /* 0x000fe80000100800 */
[----:B------:R-:W-:Y:S04]  /*1570*/  STL [R1+0x400], R2 ;  /* 0x0004000201007387 */ /* 0x000fe80000100800 */
[----:B------:R-:W2:Y:S01]  /*1580*/  LDL R14, [R1+0x2b0] ;  /* 0x0002b000010e7983 */ /* 0x000ea20000100800 */
[----:B------:R-:W-:Y:S01]  /*1590*/  R2UR UR4, R17 ;  /* 0x00000000110472ca */ /* 0x000fe200000e0000 */
[----:B------:R-:W-:Y:S01]  /*15a0*/  ULOP3.LUT UR6, UR36, 0x10000, URZ, 0xfc, !UPT ;  /* 0x0001000024067892 */ /* 0x000fe2000f8efc3f */
[----:B------:R-:W-:Y:S01]  /*15b0*/  WARPGROUP.ARRIVE ;  /* 0x00000000000079c5 */ /* 0x000fe20000000000 */
[----:B------:R-:W-:Y:S01]  /*15c0*/  UMOV UR17, 0x40000040 ;  /* 0x4000004000117882 */ /* 0x000fe20000000000 */
[----:B------:R-:W-:Y:S01]  /*15d0*/  UMOV UR19, 0x40000040 ;  /* 0x4000004000137882 */ /* 0x000fe20000000000 */
[----:B------:R-:W-:Y:S01]  /*15e0*/  STL [R1+0x414], R17 ;  /* 0x0004141101007387 */ /* 0x000fe20000100800 */
[----:B------:R-:W-:Y:S01]  /*15f0*/  UMOV UR9, UR17 ;  /* 0x0000001100097c82 */ /* 0x000fe20008000000 */
[----:B------:R-:W-:Y:S01]  /*1600*/  IMAD.U32 R7, RZ, RZ, UR6 ;  /* 0x00000006ff077e24 */ /* 0x000fe2000f8e00ff */
[----:B------:R-:W-:Y:S01]  /*1610*/  UMOV UR11, 0x40000040 ;  /* 0x40000040000b7882 */ /* 0x000fe20000000000 */
[----:B------:R-:W-:Y:S01]  /*1620*/  UMOV UR21, UR17 ;  /* 0x0000001100157c82 */ /* 0x000fe20008000000 */
[----:B------:R-:W-:Y:S01]  /*1630*/  UMOV UR23, 0x40000040 ;  /* 0x4000004000177882 */ /* 0x000fe20000000000 */
[----:B------:R-:W-:Y:S01]  /*1640*/  UMOV UR25, UR17 ;  /* 0x0000001100197c82 */ /* 0x000fe20008000000 */
[----:B------:R-:W-:Y:S01]  /*1650*/  UMOV UR27, 0x40000040 ;  /* 0x40000040001b7882 */ /* 0x000fe20000000000 */
[----:B------:R-:W-:Y:S01]  /*1660*/  UIADD3 UR4, UR4, 0x18100, URZ ;  /* 0x0001810004047890 */ /* 0x000fe2000fffe03f */
[----:B01----:R-:W-:Y:S01]  /*1670*/  MOV R0, UR11 ;  /* 0x0000000b00007c02 */ /* 0x003fe20008000f00 */
[----:B------:R-:W-:Y:S01]  /*1680*/  UMOV UR29, UR17 ;  /* 0x00000011001d7c82 */ /* 0x000fe20008000000 */
[----:B------:R-:W-:Y:S01]  /*1690*/  UMOV UR31, 0x40000040 ;  /* 0x40000040001f7882 */ /* 0x000fe20000000000 */
[----:B------:R-:W-:Y:S01]  /*16a0*/  USHF.R.U32.HI UR4, URZ, 0x4, UR4 ;  /* 0x000000043f047899 */ /* 0x000fe20008011604 */
[----:B------:R-:W-:Y:S01]  /*16b0*/  UMOV UR53, UR17 ;  /* 0x0000001100357c82 */ /* 0x000fe20008000000 */
[----:B------:R-:W-:-:S02]  /*16c0*/  UMOV UR55, 0x40000040 ;  /* 0x4000004000377882 */ /* 0x000fc40000000000 */
[----:B------:R-:W-:Y:S01]  /*16d0*/  ULOP3.LUT UR4, UR4, 0x3fff, URZ, 0xc0, !UPT ;  /* 0x00003fff04047892 */ /* 0x000fe2000f8ec03f */
[----:B------:R-:W-:Y:S01]  /*16e0*/  UMOV UR33, UR17 ;  /* 0x0000001100217c82 */ /* 0x000fe20008000000 */
[----:B------:R-:W-:Y:S01]  /*16f0*/  UMOV UR35, 0x40000040 ;  /* 0x4000004000237882 */ /* 0x000fe20000000000 */
        /* <DEDUP_REMOVED lines=12> */
[----:B--2---:R-:W-:Y:S01]  /*17c0*/  R2UR UR5, R14 ;  /* 0x000000000e0572ca */ /* 0x004fe200000e0000 */
[----:B------:R-:W-:Y:S04]  /*17d0*/  STL [R1+0x418], R14 ;  /* 0x0004180e01007387 */ /* 0x000fe80000100800 */
[----:B------:R-:W-:Y:S08]  /*17e0*/  STL [R1+0x41c], R7 ;  /* 0x00041c0701007387 */ /* 0x000ff00000100800 */
[----:B------:R-:W-:-:S02]  /*17f0*/  UIMAD UR60, UR5, 0xc00, UR6 ;  /* 0x00000c00053c78a4 */ /* 0x000fc4000f8e0206 */
[----:B------:R-:W-:-:S04]  /*1800*/  ULOP3.LUT UR6, UR4, 0x10000, URZ, 0xfc, !UPT ;  /* 0x0001000004067892 */ /* 0x000fc8000f8efc3f */
[----:B------:R-:W-:Y:S01]  /*1810*/  UIMAD UR4, UR5, 0x780, UR6 ;  /* 0x00000780050478a4 */ /* 0x000fe2000f8e0206 */
[----:B------:R-:W-:Y:S01]  /*1820*/  UMOV UR16, UR60 ;  /* 0x0000003c00107c82 */ /* 0x000fe20008000000 */
[----:B------:R-:W-:Y:S02]  /*1830*/  IMAD.U32 R8, RZ, RZ, UR6 ;  /* 0x00000006ff087e24 */ /* 0x000fe4000f8e00ff */
[----:B------:R-:W-:Y:S01]  /*1840*/  UIADD3 UR10, UR4, 0x80, URZ ;  /* 0x00000080040a7890 */ /* 0x000fe2000fffe03f */
[----:B------:R-:W-:Y:S02]  /*1850*/  UMOV UR8, UR16 ;  /* 0x0000001000087c82 */ /* 0x000fe40008000000 */
[----:B------:R-:W-:Y:S01]  /*1860*/  UMOV UR18, UR4 ;  /* 0x0000000400127c82 */ /* 0x000fe20008000000 */
[----:B------:R0:W-:Y:S01]  /*1870*/  STL [R1+0x420], R8 ;  /* 0x0004200801007387 */ /* 0x0001e20000100800 */
[----:B------:R-:W-:Y:S01]  /*1880*/  HGMMA.64x16x16.F32.BF16 R24, gdesc[UR16], RZ, !UPT, gsb0 ;  /* 0x00200000101879f0 */ /* 0x000fe2000c0018ff */
[----:B------:R-:W-:Y:S01]  /*1890*/  UIADD3 UR22, UR4, 0x100, URZ ;  /* 0x0000010004167890 */ /* 0x000fe2000fffe03f */
[----:B------:R-:W-:Y:S01]  /*18a0*/  MOV R3, UR10 ;  /* 0x0000000a00037c02 */ /* 0x000fe20008000f00 */
[----:B------:R-:W-:Y:S01]  /*18b0*/  UMOV UR20, UR16 ;  /* 0x0000001000147c82 */ /* 0x000fe20008000000 */
[----:B------:R-:W-:Y:S01]  /*18c0*/  UIADD3 UR26, UR4, 0x180, URZ ;  /* 0x00000180041a7890 */ /* 0x000fe2000fffe03f */
        /* <DEDUP_REMOVED lines=19> */
[----:B------:R-:W-:-:S02]  /*1a00*/  UIADD3 UR6, UR4, 0x680, URZ ;  /* 0x0000068004067890 */ /* 0x000fc4000fffe03f */
[----:B------:R-:W-:-:S03]  /*1a10*/  UIADD3 UR7, UR4, 0x700, URZ ;  /* 0x0000070004077890 */ /* 0x000fc6000fffe03f */
[----:B------:R-:W-:Y:S01]  /*1a20*/  UMOV UR14, UR5 ;  /* 0x00000005000e7c82 */ /* 0x000fe20008000000 */
[----:B------:R-:W-:Y:S02]  /*1a30*/  WARPGROUP.DEPBAR.LE gsb0, 0x0 ;  /* 0x00008000000079c5 */ /* 0x000fe40000010000 */
[----:B0-----:R-:W-:Y:S01]  /*1a40*/  WARPGROUP.ARRIVE ;  /* 0x00000000000079c5 */ /* 0x001fe20000000000 */
[----:B------:R-:W-:Y:S04]  /*1a50*/  STL.64 [R1+0x240], R24 ;  /* 0x0002401801007387 */ /* 0x000fe80000100a00 */
[----:B------:R-:W-:Y:S01]  /*1a60*/  STL.64 [R1+0x248], R26 ;  /* 0x0002481a01007387 */ /* 0x000fe20000100a00 */
[----:B------:R-:W-:Y:S01]  /*1a70*/  HGMMA.64x16x16.F32.BF16 R4, gdesc[UR8], RZ, !UPT, gsb0 ;  /* 0x00200000080479f0 */ /* 0x000fe2000c0018ff */
[----:B------:R-:W-:Y:S01]  /*1a80*/  UMOV UR8, UR16 ;  /* 0x0000001000087c82 */ /* 0x000fe20008000000 */
[----:B------:R-:W-:Y:S01]  /*1a90*/  UMOV UR9, UR17 ;  /* 0x0000001100097c82 */ /* 0x000fe20008000000 */
[----:B------:R0:W-:Y:S01]  /*1aa0*/  STL.64 [R1+0x250], R28 ;  /* 0x0002501c01007387 */ /* 0x0001e20000100a00 */
[----:B------:R-:W-:Y:S01]  /*1ab0*/  UMOV UR10, UR6 ;  /* 0x00000006000a7c82 */ /* 0x000fe20008000000 */
[----:B------:R-:W-:-:S02]  /*1ac0*/  UMOV UR11, 0x40000040 ;  /* 0x40000040000b7882 */ /* 0x000fc40000000000 */
[----:B------:R1:W-:Y:S01]  /*1ad0*/  STL.64 [R1+0x258], R30 ;  /* 0x0002581e01007387 */ /* 0x0003e20000100a00 */
[----:B------:R-:W-:Y:S02]  /*1ae0*/  WARPGROUP.DEPBAR.LE gsb0, 0x0 ;  /* 0x00008000000079c5 */ /* 0x000fe40000010000 */
[----:B------:R-:W-:Y:S01]  /*1af0*/  WARPGROUP.ARRIVE ;  /* 0x00000000000079c5 */ /* 0x000fe20000000000 */
[----:B0-----:R-:W-:Y:S01]  /*1b00*/  MOV R29, R11 ;  /* 0x0000000b001d7202 */ /* 0x001fe20000000f00 */
[----:B------:R-:W-:Y:S01]  /*1b10*/  IMAD.MOV.U32 R28, RZ, RZ, R8 ;  /* 0x000000ffff1c7224 */ /* 0x000fe200078e0008 */
[----:B------:R-:W-:Y:S01]  /*1b20*/  MOV R11, UR4 ;  /* 0x00000004000b7c02 */ /* 0x000fe20008000f00 */
[----:B------:R-:W-:Y:S01]  /*1b30*/  IMAD.MOV.U32 R27, RZ, RZ, R9 ;  /* 0x000000ffff1b7224 */ /* 0x000fe200078e0009 */
[----:B------:R-:W-:Y:S01]  /*1b40*/  MOV R25, R7 ;  /* 0x0000000700197202 */ /* 0x000fe20000000f00 */
[----:B------:R-:W-:Y:S01]  /*1b50*/  HGMMA.64x16x16.F32.BF16 R12, gdesc[UR20], RZ, !UPT, gsb0 ;  /* 0x00200000140c79f0 */ /* 0x000fe2000c0018ff */
[----:B------:R-:W-:Y:S01]  /*1b60*/  IMAD.MOV.U32 R24, RZ, RZ, R5 ;  /* 0x000000ffff187224 */ /* 0x000fe200078e0005 */
[----:B------:R-:W-:Y:S01]  /*1b70*/  MOV R5, UR51 ;  /* 0x0000003300057c02 */ /* 0x000fe20008000f00 */
[----:B------:R-:W-:Y:S01]  /*1b80*/  IMAD.MOV.U32 R9, RZ, RZ, R4 ;  /* 0x000000ffff097224 */ /* 0x000fe200078e0004 */
[----:B------:R-:W-:Y:S01]  /*1b90*/  MOV R4, UR50 ;  /* 0x0000003200047c02 */ /* 0x000fe20008000f00 */
[----:B-1----:R-:W-:-:S02]  /*1ba0*/  IMAD.MOV.U32 R30, RZ, RZ, R10 ;  /* 0x000000ffff1e7224 */ /* 0x002fc400078e000a */
[----:B------:R-:W-:Y:S01]  /*1bb0*/  IMAD.MOV.U32 R26, RZ, RZ, R6 ;  /* 0x000000ffff1a7224 */ /* 0x000fe200078e0006 */
[----:B------:R-:W-:Y:S02]  /*1bc0*/  WARPGROUP.DEPBAR.LE gsb0, 0x0 ;  /* 0x00008000000079c5 */ /* 0x000fe40000010000 */
[----:B------:R-:W-:Y:S01]  /*1bd0*/  IMAD.MOV.U32 R54, RZ, RZ, R19 ;  /* 0x000000ffff367224 */ /* 0x000fe200078e0013 */
[----:B------:R-:W-:Y:S01]  /*1be0*/  MOV R53, R17 ;  /* 0x0000001100357202 */ /* 0x000fe20000000f00 */
[----:B------:R-:W-:Y:S01]  /*1bf0*/  IMAD.MOV.U32 R52, RZ, RZ, R18 ;  /* 0x000000ffff347224 */ /* 0x000fe200078e0012 */
[----:B------:R-:W-:Y:S01]  /*1c00*/  MOV R49, R15 ;  /* 0x0000000f00317202 */ /* 0x000fe20000000f00 */
[----:B------:R-:W-:Y:S02]  /*1c10*/  IMAD.MOV.U32 R51, RZ, RZ, R16 ;  /* 0x000000ffff337224 */ /* 0x000fe400078e0010 */
[----:B------:R-:W-:Y:S02]  /*1c20*/  IMAD.MOV.U32 R50, RZ, RZ, R14 ;  /* 0x000000ffff327224 */ /* 0x000fe400078e000e */
[----:B------:R-:W-:-:S02]  /*1c30*/  IMAD.MOV.U32 R48, RZ, RZ, R13 ;  /* 0x000000ffff307224 */ /* 0x000fc400078e000d */
[----:B------:R-:W-:Y:S02]  /*1c40*/  IMAD.MOV.U32 R31, RZ, RZ, R12 ;  /* 0x000000ffff1f7224 */ /* 0x000fe400078e000c */
[----:B------:R-:W-:-:S06]  /*1c50*/  WARPGROUP.ARRIVE ;  /* 0x00000000000079c5 */ /* 0x000fcc0000000000 */
[----:B------:R-:W-:Y:S03]  /*1c60*/  HGMMA.64x16x16.F32.BF16 R12, gdesc[UR24], RZ, !UPT, gsb0 ;  /* 0x00200000180c79f0 */ /* 0x000fe6000c0018ff */
[----:B------:R-:W-:Y:S02]  /*1c70*/  WARPGROUP.DEPBAR.LE gsb0, 0x0 ;  /* 0x00008000000079c5 */ /* 0x000fe40000010000 */
[----:B------:R-:W-:Y:S01]  /*1c80*/  IMAD.MOV.U32 R78, RZ, RZ, R18 ;  /* 0x000000ffff4e7224 */ /* 0x000fe200078e0012 */
[----:B------:R-:W-:Y:S01]  /*1c90*/  MOV R77, R19 ;  /* 0x00000013004d7202 */ /* 0x000fe20000000f00 */
[----:B------:R-:W-:Y:S01]  /*1ca0*/  IMAD.MOV.U32 R76, RZ, RZ, R16 ;  /* 0x000000ffff4c7224 */ /* 0x000fe200078e0010 */
[----:B------:R-:W-:Y:S01]  /*1cb0*/  MOV R73, R15 ;  /* 0x0000000f00497202 */ /* 0x000fe20000000f00 */
[----:B------:R-:W-:Y:S02]  /*1cc0*/  IMAD.MOV.U32 R75, RZ, RZ, R17 ;  /* 0x000000ffff4b7224 */ /* 0x000fe400078e0011 */
[----:B------:R-:W-:-:S02]  /*1cd0*/  IMAD.MOV.U32 R74, RZ, RZ, R14 ;  /* 0x000000ffff4a7224 */ /* 0x000fc400078e000e */
[----:B------:R-:W-:Y:S02]  /*1ce0*/  IMAD.MOV.U32 R72, RZ, RZ, R13 ;  /* 0x000000ffff487224 */ /* 0x000fe400078e000d */
[----:B------:R-:W-:Y:S02]  /*1cf0*/  IMAD.MOV.U32 R55, RZ, RZ, R12 ;  /* 0x000000ffff377224 */ /* 0x000fe400078e000c */
[----:B------:R-:W-:-:S06]  /*1d00*/  WARPGROUP.ARRIVE ;  /* 0x00000000000079c5 */ /* 0x000fcc0000000000 */
[----:B------:R-:W-:Y:S03]  /*1d10*/  HGMMA.64x16x16.F32.BF16 R12, gdesc[UR28], RZ, !UPT, gsb0 ;  /* 0x002000001c0c79f0 */ /* 0x000fe6000c0018ff */
[----:B------:R-:W-:Y:S02]  /*1d20*/  WARPGROUP.DEPBAR.LE gsb0, 0x0 ;  /* 0x00008000000079c5 */ /* 0x000fe40000010000 */
[----:B------:R-:W-:Y:S01]  /*1d30*/  WARPGROUP.ARRIVE ;  /* 0x00000000000079c5 */ /* 0x000fe20000000000 */
[----:B------:R-:W-:Y:S01]  /*1d40*/  STL.64 [R1+0xd0], R16 ;  /* 0x0000d01001007387 */ /* 0x000fe20000100a00 */
[----:B------:R-:W-:Y:S01]  /*1d50*/  IMAD.MOV.U32 R96, RZ, RZ, R13 ;  /* 0x000000ffff607224 */ /* 0x000fe200078e000d */
[----:B------:R-:W-:Y:S01]  /*1d60*/  MOV R97, R15 ;  /* 0x0000000f00617202 */ /* 0x000fe20000000f00 */
[----:B------:R-:W-:Y:S01]  /*1d70*/  IMAD.MOV.U32 R79, RZ, RZ, R12 ;  /* 0x000000ffff4f7224 */ /* 0x000fe200078e000c */
[----:B------:R-:W-:Y:S01]  /*1d80*/  STL.64 [R1+0xd8], R18 ;  /* 0x0000d81201007387 */ /* 0x000fe20000100a00 */
[----:B------:R-:W-:Y:S01]  /*1d90*/  HGMMA.64x16x16.F32.BF16 R32, gdesc[UR52], RZ, !UPT, gsb0 ;  /* 0x00200000342079f0 */ /* 0x000fe2000c0018ff */
[----:B------:R-:W-:-:S02]  /*1da0*/  IMAD.MOV.U32 R98, RZ, RZ, R14 ;  /* 0x000000ffff627224 */ /* 0x000fc400078e000e */
[----:B------:R-:W-:Y:S02]  /*1db0*/  WARPGROUP.DEPBAR.LE gsb0, 0x0 ;  /* 0x00008000000079c5 */ /* 0x000fe40000010000 */
[----:B------:R-:W-:Y:S04]  /*1dc0*/  STL.64 [R1+0x60], R32 ;  /* 0x0000602001007387 */ /* 0x000fe80000100a00 */
[----:B------:R-:W-:Y:S04]  /*1dd0*/  STL.64 [R1+0x68], R34 ;  /* 0x0000682201007387 */ /* 0x000fe80000100a00 */
[----:B------:R-:W-:Y:S04]  /*1de0*/  STL.64 [R1+0x70], R36 ;  /* 0x0000702401007387 */ /* 0x000fe80000100a00 */
[----:B------:R0:W-:Y:S02]  /*1df0*/  STL.64 [R1+0x78], R38 ;  /* 0x0000782601007387 */ /* 0x0001e40000100a00 */
[----:B0-----:R-:W-:-:S06]  /*1e00*/  WARPGROUP.ARRIVE ;  /* 0x00000000000079c5 */ /* 0x001fcc0000000000 */
[----:B------:R-:W-:Y:S03]  /*1e10*/  HGMMA.64x16x16.F32.BF16 R32, gdesc[UR32], RZ, !UPT, gsb0 ;  /* 0x00200000202079f0 */ /* 0x000fe6000c0018ff */
[----:B------:R-:W-:Y:S02]  /*1e20*/  WARPGROUP.DEPBAR.LE gsb0, 0x0 ;  /* 0x00008000000079c5 */ /* 0x000fe40000010000 */
[----:B------:R-:W-:Y:S01]  /*1e30*/  WARPGROUP.ARRIVE ;  /* 0x00000000000079c5 */ /* 0x000fe20000000000 */
[----:B------:R-:W-:Y:S04]  /*1e40*/  STL.64 [R1], R32 ;  /* 0x0000002001007387 */ /* 0x000fe80000100a00 */
[----:B------:R-:W-:Y:S01]  /*1e50*/  STL.64 [R1+0x8], R34 ;  /* 0x0000082201007387 */ /* 0x000fe20000100a00 */
[----:B------:R-:W-:Y:S01]  /*1e60*/  HGMMA.64x16x16.F32.BF16 R208, gdesc[UR36], RZ, !UPT, gsb0 ;  /* 0x0020000024d079f0 */ /* 0x000fe2000c0018ff */
[----:B------:R-:W-:Y:S01]  /*1e70*/  UMOV UR36, UR14 ;  /* 0x0000000e00247c82 */ /* 0x000fe20008000000 */
[----:B------:R-:W-:Y:S01]  /*1e80*/  UMOV UR37, UR15 ;  /* 0x0000000f00257c82 */ /* 0x000fe20008000000 */
[----:B------:R-:W-:Y:S04]  /*1e90*/  STL.64 [R1+0x10], R36 ;  /* 0x0000102401007387 */ /* 0x000fe80000100a00 */
[----:B------:R0:W-:Y:S01]  /*1ea0*/  STL.64 [R1+0x18], R38 ;  /* 0x0000182601007387 */ /* 0x0001e20000100a00 */
[----:B------:R-:W-:-:S02]  /*1eb0*/  WARPGROUP.DEPBAR.LE gsb0, 0x0 ;  /* 0x00008000000079c5 */ /* 0x000fc40000010000 */
[----:B------:R-:W-:Y:S01]  /*1ec0*/  WARPGROUP.ARRIVE ;  /* 0x00000000000079c5 */ /* 0x000fe20000000000 */
[----:B------:R-:W-:Y:S04]  /*1ed0*/  STL [R1+0x73c], R208 ;  /* 0x00073cd001007387 */ /* 0x000fe80000100800 */
[----:B------:R-:W-:Y:S01]  /*1ee0*/  STL [R1+0x738], R209 ;  /* 0x000738d101007387 */ /* 0x000fe20000100800 */
[----:B------:R-:W-:Y:S03]  /*1ef0*/  HGMMA.64x16x16.F32.BF16 R184, gdesc[UR40], RZ, !UPT, gsb0 ;  /* 0x0020000028b879f0 */ /* 0x000fe6000c0018ff */
[----:B------:R-:W-:Y:S04]  /*1f00*/  STL [R1+0x734], R210 ;  /* 0x000734d201007387 */ /* 0x000fe80000100800 */
[----:B------:R-:W-:Y:S04]  /*1f10*/  STL [R1+0x730], R211 ;  /* 0x000730d301007387 */ /* 0x000fe80000100800 */
[----:B------:R-:W-:Y:S04]  /*1f20*/  STL [R1+0x72c], R212 ;  /* 0x00072cd401007387 */ /* 0x000fe80000100800 */
[----:B------:R-:W-:Y:S04]  /*1f30*/  STL [R1+0x728], R213 ;  /* 0x000728d501007387 */ /* 0x000fe80000100800 */
[----:B------:R-:W-:Y:S04]  /*1f40*/  STL [R1+0x724], R214 ;  /* 0x000724d601007387 */ /* 0x000fe80000100800 */
[----:B------:R-:W-:Y:S01]  /*1f50*/  STL [R1+0x720], R215 ;  /* 0x000720d701007387 */ /* 0x000fe20000100800 */
        /* <DEDUP_REMOVED lines=27> */
[----:B------:R-:W-:Y:S01]  /*2110*/  STL [R1+0x780], R143 ;  /* 0x0007808f01007387 */ /* 0x000fe20000100800 */
[----:B------:R-:W-:-:S02]  /*2120*/  WARPGROUP.DEPBAR.LE gsb0, 0x0 ;  /* 0x00008000000079c5 */ /* 0x000fc40000010000 */
[----:B------:R-:W-:-:S06]  /*2130*/  WARPGROUP.ARRIVE ;  /* 0x00000000000079c5 */ /* 0x000fcc0000000000 */
[----:B------:R-:W-:Y:S01]  /*2140*/  HGMMA.64x16x16.F32.BF16 R88, gdesc[UR12], RZ, !UPT, gsb0 ;  /* 0x002000000c5879f0 */ /* 0x000fe2000c0018ff */
[----:B------:R-:W-:Y:S01]  /*2150*/  UMOV UR14, UR10 ;  /* 0x0000000a000e7c82 */ /* 0x000fe20008000000 */
[----:B------:R-:W-:Y:S01]  /*2160*/  UMOV UR15, UR11 ;  /* 0x0000000b000f7c82 */ /* 0x000fe20008000000 */
[----:B------:R-:W-:Y:S01]  /*2170*/  UIADD3 UR12, UR60, 0x400, URZ ;  /* 0x000004003c0c7890 */ /* 0x000fe2000fffe03f */
[----:B------:R-:W-:Y:S01]  /*2180*/  UMOV UR6, UR14 ;  /* 0x0000000e00067c82 */ /* 0x000fe20008000000 */
[----:B------:R-:W-:Y:S01]  /*2190*/  UMOV UR13, 0x40000040 ;  /* 0x40000040000d7882 */ /* 0x000fe20000000000 */
[----:B------:R-:W-:Y:S01]  /*21a0*/  MOV R12, UR6 ;  /* 0x00000006000c7c02 */ /* 0x000fe20008000f00 */
[----:B------:R-:W-:-:S03]  /*21b0*/  UMOV UR5, UR13 ;  /* 0x0000000d00057c82 */ /* 0x000fc60008000000 */
[----:B------:R-:W-:Y:S01]  /*21c0*/  UMOV UR4, UR12 ;  /* 0x0000000c00047c82 */ /* 0x000fe20008000000 */
[----:B------:R-:W-:Y:S02]  /*21d0*/  WARPGROUP.DEPBAR.LE gsb0, 0x0 ;  /* 0x00008000000079c5 */ /* 0x000fe40000010000 */
[----:B------:R-:W-:-:S06]  /*21e0*/  WARPGROUP.ARRIVE ;  /* 0x00000000000079c5 */ /* 0x000fcc0000000000 */
[----:B------:R-:W-:Y:S01]  /*21f0*/  HGMMA.64x16x16.F32.BF16 R64, gdesc[UR8], RZ, !UPT, gsb0 ;  /* 0x00200000084079f0 */ /* 0x000fe2000c0018ff */
[----:B------:R-:W-:Y:S01]  /*2200*/  UMOV UR8, UR16 ;  /* 0x0000001000087c82 */ /* 0x000fe20008000000 */
[----:B------:R-:W-:Y:S01]  /*2210*/  UMOV UR9, UR17 ;  /* 0x0000001100097c82 */ /* 0x000fe20008000000 */
[----:B------:R-:W-:Y:S01]  /*2220*/  UMOV UR10, UR7 ;  /* 0x00000007000a7c82 */ /* 0x000fe20008000000 */
[----:B------:R-:W-:Y:S01]  /*2230*/  UMOV UR11, 0x40000040 ;  /* 0x40000040000b7882 */ /* 0x000fe20000000000 */
[----:B------:R-:W-:Y:S01]  /*2240*/  UMOV UR32, UR10 ;  /* 0x0000000a00207c82 */ /* 0x000fe20008000000 */
[----:B------:R-:W-:Y:S01]  /*2250*/  UMOV UR33, UR11 ;  /* 0x0000000b00217c82 */ /* 0x000fe20008000000 */
[----:B------:R-:W-:Y:S01]  /*2260*/  UMOV UR7, UR15 ;  /* 0x0000000f00077c82 */ /* 0x000fe20008000000 */
[----:B------:R-:W-:Y:S01]  /*2270*/  UMOV UR14, UR32 ;  /* 0x00000020000e7c82 */ /* 0x000fe20008000000 */
[----:B------:R-:W-:Y:S01]  /*2280*/  UMOV UR15, UR33 ;  /* 0x00000021000f7c82 */ /* 0x000fe20008000000 */
[----:B------:R-:W-:Y:S01]  /*2290*/  MOV R13, UR7 ;  /* 0x00000007000d7c02 */ /* 0x000fe20008000f00 */
[----:B------:R-:W-:Y:S01]  /*22a0*/  UIADD3 UR16, UR60, 0x800, URZ ;  /* 0x000008003c107890 */ /* 0x000fe2000fffe03f */
[----:B------:R-:W-:-:S02]  /*22b0*/  UMOV UR17, 0x40000040 ;  /* 0x4000004000117882 */ /* 0x000fc40000000000 */
[----:B------:R-:W-:Y:S01]  /*22c0*/  UMOV UR21, UR17 ;  /* 0x0000001100157c82 */ /* 0x000fe20008000000 */
[----:B------:R-:W-:Y:S01]  /*22d0*/  UMOV UR25, UR17 ;  /* 0x0000001100197c82 */ /* 0x000fe20008000000 */
[----:B------:R-:W-:Y:S02]  /*22e0*/  UMOV UR29, UR17 ;  /* 0x00000011001d7c82 */ /* 0x000fe40008000000 */
[----:B------:R-:W-:Y:S01]  /*22f0*/  UMOV UR20, UR16 ;  /* 0x0000001000147c82 */ /* 0x000fe20008000000 */
        /* <DEDUP_REMOVED lines=10> */
[----:B------:R-:W-:-:S02]  /*23a0*/  WARPGROUP.DEPBAR.LE gsb0, 0x0 ;  /* 0x00008000000079c5 */ /* 0x000fc40000010000 */
[----:B------:R-:W-:-:S06]  /*23b0*/  WARPGROUP.ARRIVE ;  /* 0x00000000000079c5 */ /* 0x000fcc0000000000 */
[----:B------:R-:W-:Y:S01]  /*23c0*/  HGMMA.64x16x16.F32.BF16 R40, gdesc[UR8], RZ, !UPT, gsb0 ;  /* 0x00200000082879f0 */ /* 0x000fe2000c0018ff */
[----:B------:R-:W-:Y:S01]  /*23d0*/  R2UR UR11, R0 ;  /* 0x00000000000b72ca */ /* 0x000fe200000e0000 */
[----:B------:R-:W-:Y:S01]  /*23e0*/  UIADD3 UR8, UR60, 0x2, URZ ;  /* 0x000000023c087890 */ /* 0x000fe2000fffe03f */
[----:B------:R-:W-:Y:S01]  /*23f0*/  R2UR UR10, R3 ;  /* 0x00000000030a72ca */ /* 0x000fe200000e0000 */
[----:B------:R-:W-:Y:S01]  /*2400*/  UMOV UR9, 0x40000040 ;  /* 0x4000004000097882 */ /* 0x000fe20000000000 */
[----:B------:R-:W-:Y:S01]  /*2410*/  MOV R3, UR47 ;  /* 0x0000002f00037c02 */ /* 0x000fe20008000f00 */
[----:B------:R-:W-:Y:S01]  /*2420*/  UMOV UR41, UR9 ;  /* 0x0000000900297c82 */ /* 0x000fe20008000000 */
[----:B------:R-:W-:Y:S02]  /*2430*/  MOV R0, UR46 ;  /* 0x0000002e00007c02 */ /* 0x000fe40008000f00 */
[----:B------:R-:W-:Y:S01]  /*2440*/  UMOV UR40, UR8 ;  /* 0x0000000800287c82 */ /* 0x000fe20008000000 */
[----:B------:R-:W-:-:S02]  /*2450*/  WARPGROUP.DEPBAR.LE gsb0, 0x0 ;  /* 0x00008000000079c5 */ /* 0x000fc40000010000 */
[----:B0-----:R-:W-:-:S06]  /*2460*/  WARPGROUP.ARRIVE ;  /* 0x00000000000079c5 */ /* 0x001fcc0000000000 */
[----:B------:R-:W-:Y:S01]  /*2470*/  HGMMA.64x16x16.F32.BF16 R32, gdesc[UR12], RZ, !UPT, gsb0 ;  /* 0x002000000c2079f0 */ /* 0x000fe2000c0018ff */
[----:B------:R-:W-:Y:S01]  /*2480*/  UMOV UR14, UR6 ;  /* 0x00000006000e7c82 */ /* 0x000fe20008000000 */
[----:B------:R-:W-:Y:S01]  /*2490*/  UMOV UR15, UR7 ;  /* 0x00000007000f7c82 */ /* 0x000fe20008000000 */
[----:B------:R-:W-:Y:S01]  /*24a0*/  UMOV UR6, UR18 ;  /* 0x0000001200067c82 */ /* 0x000fe20008000000 */
[----:B------:R-:W-:Y:S01]  /*24b0*/  UMOV UR7, UR19 ;  /* 0x0000001300077c82 */ /* 0x000fe20008000000 */
[----:B------:R-:W-:Y:S02]  /*24c0*/  WARPGROUP.DEPBAR.LE gsb0, 0x0 ;  /* 0x00008000000079c5 */ /* 0x000fe40000010000 */
[----:B------:R-:W-:-:S06]  /*24d0*/  WARPGROUP.ARRIVE ;  /* 0x00000000000079c5 */ /* 0x000fcc0000000000 */
[----:B------:R-:W-:Y:S01]  /*24e0*/  HGMMA.64x16x16.F32.BF16 R56, gdesc[UR12], RZ, !UPT, gsb0 ;  /* 0x002000000c3879f0 */ /* 0x000fe2000c0018ff */
        /* <DEDUP_REMOVED lines=47> */
[----:B------:R-:W-:Y:S04]  /*27e0*/  STL.64 [R1+0x40], R120 ;  /* 0x0000407801007387 */ /* 0x000fe80000100a00 */
[----:B------:R-:W-:Y:S04]  /*27f0*/  STL.64 [R1+0x48], R122 ;  /* 0x0000487a01007387 */ /* 0x000fe80000100a00 */
[----:B------:R-:W-:Y:S04]  /*2800*/  STL.64 [R1+0x50], R124 ;  /* 0x0000507c01007387 */ /* 0x000fe80000100a00 */
[----:B------:R0:W-:Y:S02]  /*2810*/  STL.64 [R1+0x58], R126 ;  /* 0x0000587e01007387 */ /* 0x0001e40000100a00 */
[----:B0-----:R-:W-:-:S06]  /*2820*/  WARPGROUP.ARRIVE ;  /* 0x00000000000079c5 */ /* 0x001fcc0000000000 */
        /* <DEDUP_REMOVED lines=22> */
[----:B------:R-:W-:Y:S01]  /*2990*/  WARPGROUP.ARRIVE ;  /* 0x00000000000079c5 */ /* 0x000fe20000000000 */
[----:B------:R-:W-:Y:S04]  /*29a0*/  STL.64 [R1+0x160], R120 ;  /* 0x0001607801007387 */ /* 0x000fe80000100a00 */
[----:B------:R-:W-:Y:S01]  /*29b0*/  STL.64 [R1+0x168], R122 ;  /* 0x0001687a01007387 */ /* 0x000fe20000100a00 */
[----:B------:R-:W-:Y:S01]  /*29c0*/  HGMMA.64x16x16.F32.BF16 R16, gdesc[UR12], RZ, !UPT, gsb0 ;  /* 0x002000000c1079f0 */ /* 0x000fe2000c0018ff */
[----:B------:R-:W-:Y:S01]  /*29d0*/  UMOV UR12, UR16 ;  /* 0x00000010000c7c82 */ /* 0x000fe20008000000 */
[----:B------:R-:W-:Y:S01]  /*29e0*/  UMOV UR13, UR17 ;  /* 0x00000011000d7c82 */ /* 0x000fe20008000000 */
[----:B------:R-:W-:Y:S01]  /*29f0*/  STL.64 [R1+0x170], R124 ;  /* 0x0001707c01007387 */ /* 0x000fe20000100a00 */
[----:B------:R-:W-:Y:S01]  /*2a00*/  UMOV UR14, UR10 ;  /* 0x0000000a000e7c82 */ /* 0x000fe20008000000 */
[----:B------:R-:W-:Y:S01]  /*2a10*/  UMOV UR15, UR11 ;  /* 0x0000000b000f7c82 */ /* 0x000fe20008000000 */
[----:B------:R-:W-:Y:S01]  /*2a20*/  UMOV UR10, UR16 ;  /* 0x00000010000a7c82 */ /* 0x000fe20008000000 */
[----:B------:R0:W-:Y:S01]  /*2a30*/  STL.64 [R1+0x178], R126 ;  /* 0x0001787e01007387 */ /* 0x0001e20000100a00 */
[----:B------:R-:W-:Y:S01]  /*2a40*/  UMOV UR11, UR17 ;  /* 0x00000011000b7c82 */ /* 0x000fe20008000000 */
[----:B------:R-:W-:-:S02]  /*2a50*/  WARPGROUP.DEPBAR.LE gsb0, 0x0 ;  /* 0x00008000000079c5 */ /* 0x000fc40000010000 */
[----:B0-----:R-:W-:Y:S01]  /*2a60*/  WARPGROUP.ARRIVE ;  /* 0x00000000000079c5 */ /* 0x001fe20000000000 */
[----:B------:R-:W-:Y:S04]  /*2a70*/  STL [R1+0x70c], R16 ;  /* 0x00070c1001007387 */ /* 0x000fe80000100800 */
[----:B------:R-:W-:Y:S01]  /*2a80*/  STL [R1+0x708], R17 ;  /* 0x0007081101007387 */ /* 0x000fe20000100800 */
[----:B------:R-:W-:Y:S01]  /*2a90*/  HGMMA.64x16x16.F32.BF16 R120, gdesc[UR4], RZ, !UPT, gsb0 ;  /* 0x00200000047879f0 */ /* 0x000fe2000c0018ff */
[----:B------:R-:W-:Y:S01]  /*2aa0*/  UMOV UR6, UR16 ;  /* 0x0000001000067c82 */ /* 0x000fe20008000000 */
[----:B------:R-:W-:Y:S01]  /*2ab0*/  UMOV UR7, UR17 ;  /* 0x0000001100077c82 */ /* 0x000fe20008000000 */
[----:B------:R-:W-:Y:S01]  /*2ac0*/  STL [R1+0x704], R18 ;  /* 0x0007041201007387 */ /* 0x000fe20000100800 */
[----:B------:R-:W-:Y:S01]  /*2ad0*/  UMOV UR4, UR16 ;  /* 0x0000001000047c82 */ /* 0x000fe20008000000 */
[----:B------:R-:W-:Y:S01]  /*2ae0*/  UMOV UR5, UR17 ;  /* 0x0000001100057c82 */ /* 0x000fe20008000000 */
[----:B------:R-:W-:Y:S01]  /*2af0*/  MOV R6, UR4 ;  /* 0x0000000400067c02 */ /* 0x000fe20008000f00 */
[----:B------:R-:W-:Y:S01]  /*2b00*/  STL [R1+0x700], R19 ;  /* 0x0007001301007387 */ /* 0x000fe20000100800 */
[----:B------:R-:W-:Y:S01]  /*2b10*/  MOV R10, UR5 ;  /* 0x00000005000a7c02 */ /* 0x000fe20008000f00 */
[----:B------:R-:W-:Y:S01]  /*2b20*/  UMOV UR4, UR10 ;  /* 0x0000000a00047c82 */ /* 0x000fe20008000000 */
[----:B------:R-:W-:Y:S01]  /*2b30*/  UMOV UR5, UR11 ;  /* 0x0000000b00057c82 */ /* 0x000fe20008000000 */
[----:B------:R-:W-:Y:S04]  /*2b40*/  STL [R1+0x6fc], R20 ;  /* 0x0006fc1401007387 */ /* 0x000fe80000100800 */
[----:B------:R-:W-:Y:S04]  /*2b50*/  STL [R1+0x6f8], R21 ;  /* 0x0006f81501007387 */ /* 0x000fe80000100800 */
[----:B------:R-:W-:Y:S04]  /*2b60*/  STL [R1+0x6f4], R22 ;  /* 0x0006f41601007387 */ /* 0x000fe80000100800 */
[----:B------:R0:W-:Y:S01]  /*2b70*/  STL [R1+0x6f0], R23 ;  /* 0x0006f01701007387 */ /* 0x0001e20000100800 */
[----:B------:R-:W-:-:S02]  /*2b80*/  WARPGROUP.DEPBAR.LE gsb0, 0x0 ;  /* 0x00008000000079c5 */ /* 0x000fc40000010000 */
[----:B0-----:R-:W-:Y:S01]  /*2b90*/  WARPGROUP.ARRIVE ;  /* 0x00000000000079c5 */ /* 0x001fe20000000000 */
[----:B------:R-:W-:Y:S04]  /*2ba0*/  STL.64 [R1+0x220], R120 ;  /* 0x0002207801007387 */ /* 0x000fe80000100a00 */
[----:B------:R-:W-:Y:S01]  /*2bb0*/  STL.64 [R1+0x228], R122 ;  /* 0x0002287a01007387 */ /* 0x000fe20000100a00 */
[----:B------:R-:W-:Y:S01]  /*2bc0*/  HGMMA.64x16x16.F32.BF16 R16, gdesc[UR16], RZ, !UPT, gsb0 ;  /* 0x00200000101079f0 */ /* 0x000fe2000c0018ff */
[----:B------:R-:W-:Y:S01]  /*2bd0*/  UMOV UR18, UR36 ;  /* 0x0000002400127c82 */ /* 0x000fe20008000000 */
[----:B------:R-:W-:Y:S01]  /*2be0*/  UMOV UR19, UR37 ;  /* 0x0000002500137c82 */ /* 0x000fe20008000000 */
[----:B------:R-:W-:Y:S01]  /*2bf0*/  STL.64 [R1+0x230], R124 ;  /* 0x0002307c01007387 */ /* 0x000fe20000100a00 */
[----:B------:R-:W-:Y:S01]  /*2c00*/  UMOV UR11, 0x40000040 ;  /* 0x40000040000b7882 */ /* 0x000fe20000000000 */
[----:B------:R-:W-:Y:S01]  /*2c10*/  UMOV UR35, 0x40000040 ;  /* 0x4000004000237882 */ /* 0x000fe20000000000 */
[----:B------:R-:W-:Y:S01]  /*2c20*/  UMOV UR36, UR8 ;  /* 0x0000000800247c82 */ /* 0x000fe20008000000 */
[----:B------:R0:W-:Y:S01]  /*2c30*/  STL.64 [R1+0x238], R126 ;  /* 0x0002387e01007387 */ /* 0x0001e20000100a00 */
[----:B------:R-:W-:Y:S01]  /*2c40*/  UMOV UR37, UR9 ;  /* 0x0000000900257c82 */ /* 0x000fe20008000000 */
[----:B------:R-:W-:-:S02]  /*2c50*/  WARPGROUP.DEPBAR.LE gsb0, 0x0 ;  /* 0x00008000000079c5 */ /* 0x000fc40000010000 */
[----:B------:R-:W-:Y:S01]  /*2c60*/  IMAD.MOV.U32 R141, RZ, RZ, R18 ;  /* 0x000000ffff8d7224 */ /* 0x000fe200078e0012 */
[----:B------:R-:W-:Y:S01]  /*2c70*/  MOV R142, R19 ;  /* 0x00000013008e7202 */ /* 0x000fe20000000f00 */
[----:B------:R-:W-:Y:S01]  /*2c80*/  IMAD.MOV.U32 R143, RZ, RZ, R20 ;  /* 0x000000ffff8f7224 */ /* 0x000fe200078e0014 */
[----:B------:R-:W-:Y:S01]  /*2c90*/  MOV R162, R23 ;  /* 0x0000001700a27202 */ /* 0x000fe20000000f00 */
[----:B------:R-:W-:Y:S02]  /*2ca0*/  IMAD.MOV.U32 R160, RZ, RZ, R21 ;  /* 0x000000ffffa07224 */ /* 0x000fe400078e0015 */
[----:B------:R-:W-:Y:S02]  /*2cb0*/  IMAD.MOV.U32 R161, RZ, RZ, R22 ;  /* 0x000000ffffa17224 */ /* 0x000fe400078e0016 */
[----:B------:R-:W-:Y:S02]  /*2cc0*/  IMAD.MOV.U32 R163, RZ, RZ, R16 ;  /* 0x000000ffffa37224 */ /* 0x000fe400078e0010 */
[----:B------:R-:W-:-:S02]  /*2cd0*/  IMAD.MOV.U32 R164, RZ, RZ, R17 ;  /* 0x000000ffffa47224 */ /* 0x000fc400078e0011 */
[----:B------:R-:W-:-:S06]  /*2ce0*/  WARPGROUP.ARRIVE ;  /* 0x00000000000079c5 */ /* 0x000fcc0000000000 */
[----:B------:R-:W-:Y:S01]  /*2cf0*/  HGMMA.64x16x16.F32.BF16 R16, gdesc[UR12], RZ, !UPT, gsb0 ;  /* 0x002000000c1079f0 */ /* 0x000fe2000c0018ff */
[----:B------:R-:W-:Y:S01]  /*2d00*/  UMOV UR14, UR32 ;  /* 0x00000020000e7c82 */ /* 0x000fe20008000000 */
[----:B------:R-:W-:Y:S01]  /*2d10*/  UMOV UR15, UR33 ;  /* 0x00000021000f7c82 */ /* 0x000fe20008000000 */
[----:B------:R-:W-:Y:S01]  /*2d20*/  UMOV UR12, UR16 ;  /* 0x00000010000c7c82 */ /* 0x000fe20008000000 */
[----:B------:R-:W-:Y:S01]  /*2d30*/  UMOV UR13, UR17 ;  /* 0x00000011000d7c82 */ /* 0x000fe20008000000 */
[----:B------:R-:W-:Y:S01]  /*2d40*/  UMOV UR32, UR8 ;  /* 0x0000000800207c82 */ /* 0x000fe20008000000 */
[----:B------:R-:W-:Y:S01]  /*2d50*/  UMOV UR33, UR9 ;  /* 0x0000000900217c82 */ /* 0x000fe20008000000 */
[----:B------:R-:W-:Y:S02]  /*2d60*/  WARPGROUP.DEPBAR.LE gsb0, 0x0 ;  /* 0x00008000000079c5 */ /* 0x000fe40000010000 */
[----:B0-----:R-:W-:Y:S01]  /*2d70*/  WARPGROUP.ARRIVE ;  /* 0x00000000000079c5 */ /* 0x001fe20000000000 */
[----:B------:R-:W-:Y:S01]  /*2d80*/  IMAD.MOV.U32 R7, RZ, RZ, R19 ;  /* 0x000000ffff077224 */ /* 0x000fe200078e0013 */
[----:B------:R-:W-:Y:S01]  /*2d90*/  MOV R209, R20 ;  /* 0x0000001400d17202 */ /* 0x000fe20000000f00 */
[----:B------:R-:W-:Y:S01]  /*2da0*/  IMAD.MOV.U32 R210, RZ, RZ, R21 ;  /* 0x000000ffffd27224 */ /* 0x000fe200078e0015 */
[----:B------:R-:W-:Y:S01]  /*2db0*/  MOV R213, R16 ;  /* 0x0000001000d57202 */ /* 0x000fe20000000f00 */
[----:B------:R-:W-:Y:S01]  /*2dc0*/  IMAD.MOV.U32 R211, RZ, RZ, R22 ;  /* 0x000000ffffd37224 */ /* 0x000fe200078e0016 */
[----:B------:R-:W-:Y:S01]  /*2dd0*/  HGMMA.64x16x16.F32.BF16 R120, gdesc[UR20], RZ, !UPT, gsb0 ;  /* 0x00200000147879f0 */ /* 0x000fe2000c0018ff */
[----:B------:R-:W-:Y:S01]  /*2de0*/  IMAD.MOV.U32 R212, RZ, RZ, R23 ;  /* 0x000000ffffd47224 */ /* 0x000fe200078e0017 */
[----:B------:R-:W-:Y:S01]  /*2df0*/  UMOV UR20, UR16 ;  /* 0x0000001000147c82 */ /* 0x000fe20008000000 */
[----:B------:R-:W-:Y:S01]  /*2e00*/  IMAD.MOV.U32 R214, RZ, RZ, R17 ;  /* 0x000000ffffd67224 */ /* 0x000fe200078e0011 */
[----:B------:R-:W-:Y:S01]  /*2e10*/  UMOV UR21, UR17 ;  /* 0x0000001100157c82 */ /* 0x000fe20008000000 */
[----:B------:R-:W-:Y:S01]  /*2e20*/  IMAD.MOV.U32 R215, RZ, RZ, R18 ;  /* 0x000000ffffd77224 */ /* 0x000fe200078e0012 */
[----:B------:R-:W-:-:S02]  /*2e30*/  WARPGROUP.DEPBAR.LE gsb0, 0x0 ;  /* 0x00008000000079c5 */ /* 0x000fc40000010000 */
[----:B------:R-:W-:Y:S01]  /*2e40*/  IMAD.MOV.U32 R16, RZ, RZ, R120 ;  /* 0x000000ffff107224 */ /* 0x000fe200078e0078 */
[----:B------:R-:W-:Y:S01]  /*2e50*/  MOV R17, R121 ;  /* 0x0000007900117202 */ /* 0x000fe20000000f00 */
[----:B------:R-:W-:Y:S01]  /*2e60*/  IMAD.MOV.U32 R18, RZ, RZ, R122 ;  /* 0x000000ffff127224 */ /* 0x000fe200078e007a */
[----:B------:R-:W-:Y:S01]  /*2e70*/  MOV R21, R125 ;  /* 0x0000007d00157202 */ /* 0x000fe20000000f00 */
[----:B------:R-:W-:Y:S02]  /*2e80*/  IMAD.MOV.U32 R19, RZ, RZ, R123 ;  /* 0x000000ffff137224 */ /* 0x000fe400078e007b */
[----:B------:R-:W-:Y:S01]  /*2e90*/  IMAD.MOV.U32 R20, RZ, RZ, R124 ;  /* 0x000000ffff147224 */ /* 0x000fe200078e007c */
[----:B------:R-:W-:Y:S01]  /*2ea0*/  STL [R1+0x71c], R18 ;  /* 0x00071c1201007387 */ /* 0x000fe20000100800 */
[----:B------:R-:W-:Y:S02]  /*2eb0*/  IMAD.MOV.U32 R22, RZ, RZ, R126 ;  /* 0x000000ffff167224 */ /* 0x000fe400078e007e */
[----:B------:R-:W-:Y:S01]  /*2ec0*/  IMAD.MOV.U32 R23, RZ, RZ, R127 ;  /* 0x000000ffff177224 */ /* 0x000fe200078e007f */
[----:B------:R0:W-:Y:S01]  /*2ed0*/  STL [R1+0x718], R19 ;  /* 0x0007181301007387 */ /* 0x0001e20000100800 */
[----:B------:R-:W-:-:S03]  /*2ee0*/  WARPGROUP.ARRIVE ;  /* 0x00000000000079c5 */ /* 0x000fc60000000000 */
[----:B------:R1:W-:Y:S03]  /*2ef0*/  STL [R1+0x714], R20 ;  /* 0x0007141401007387 */ /* 0x0003e60000100800 */
[----:B------:R-:W-:Y:S01]  /*2f00*/  HGMMA.64x16x16.F32.BF16 R120, gdesc[UR24], RZ, !UPT, gsb0 ;  /* 0x00200000187879f0 */ /* 0x000fe2000c0018ff */
[----:B------:R2:W-:Y:S01]  /*2f10*/  STL [R1+0x710], R21 ;  /* 0x0007101501007387 */ /* 0x0005e20000100800 */
[----:B------:R-:W-:Y:S01]  /*2f20*/  UMOV UR22, UR14 ;  /* 0x0000000e00167c82 */ /* 0x000fe20008000000 */
[----:B------:R-:W-:Y:S01]  /*2f30*/  UMOV UR23, UR15 ;  /* 0x0000000f00177c82 */ /* 0x000fe20008000000 */
[----:B------:R-:W-:Y:S01]  /*2f40*/  UMOV UR24, UR8 ;  /* 0x0000000800187c82 */ /* 0x000fe20008000000 */
[----:B------:R-:W-:Y:S01]  /*2f50*/  UMOV UR25, UR9 ;  /* 0x0000000900197c82 */ /* 0x000fe20008000000 */
[----:B------:R-:W-:Y:S02]  /*2f60*/  WARPGROUP.DEPBAR.LE gsb0, 0x0 ;  /* 0x00008000000079c5 */ /* 0x000fe40000010000 */
[----:B------:R-:W-:Y:S01]  /*2f70*/  IMAD.MOV.U32 R8, RZ, RZ, R120 ;  /* 0x000000ffff087224 */ /* 0x000fe200078e0078 */
[----:B------:R-:W-:Y:S01]  /*2f80*/  MOV R235, R121 ;  /* 0x0000007900eb7202 */ /* 0x000fe20000000f00 */
[----:B------:R-:W-:Y:S01]  /*2f90*/  IMAD.MOV.U32 R234, RZ, RZ, R122 ;  /* 0x000000ffffea7224 */ /* 0x000fe200078e007a */
[----:B------:R-:W-:Y:S01]  /*2fa0*/  MOV R15, R125 ;  /* 0x0000007d000f7202 */ /* 0x000fe20000000f00 */
[----:B------:R-:W-:-:S02]  /*2fb0*/  IMAD.MOV.U32 R233, RZ, RZ, R123 ;  /* 0x000000ffffe97224 */ /* 0x000fc400078e007b */
[----:B------:R-:W-:Y:S02]  /*2fc0*/  IMAD.MOV.U32 R232, RZ, RZ, R124 ;  /* 0x000000ffffe87224 */ /* 0x000fe400078e007c */
[----:B------:R-:W-:Y:S02]  /*2fd0*/  IMAD.MOV.U32 R14, RZ, RZ, R126 ;  /* 0x000000ffff0e7224 */ /* 0x000fe400078e007e */
[----:B------:R-:W-:Y:S02]  /*2fe0*/  IMAD.MOV.U32 R2, RZ, RZ, R127 ;  /* 0x000000ffff027224 */ /* 0x000fe400078e007f */
[----:B------:R-:W-:-:S06]  /*2ff0*/  WARPGROUP.ARRIVE ;  /* 0x00000000000079c5 */ /* 0x000fcc0000000000 */
[----:B------:R-:W-:Y:S01]  /*3000*/  HGMMA.64x16x16.F32.BF16 R120, gdesc[UR28], RZ, !UPT, gsb0 ;  /* 0x002000001c7879f0 */ /* 0x000fe2000c0018ff */
[----:B------:R-:W-:Y:S01]  /*3010*/  UMOV UR14, UR18 ;  /* 0x00000012000e7c82 */ /* 0x000fe20008000000 */
[----:B------:R-:W-:Y:S01]  /*3020*/  UMOV UR15, UR19 ;  /* 0x00000013000f7c82 */ /* 0x000fe20008000000 */
[----:B------:R-:W-:Y:S01]  /*3030*/  UMOV UR27, 0x40000040 ;  /* 0x40000040001b7882 */ /* 0x000fe20000000000 */
[----:B------:R-:W-:Y:S01]  /*3040*/  UMOV UR28, UR8 ;  /* 0x00000008001c7c82 */ /* 0x000fe20008000000 */
[----:B------:R-:W-:Y:S01]  /*3050*/  UMOV UR29, UR9 ;  /* 0x00000009001d7c82 */ /* 0x000fe20008000000 */
[----:B------:R-:W-:Y:S02]  /*3060*/  WARPGROUP.DEPBAR.LE gsb0, 0x0 ;  /* 0x00008000000079c5 */ /* 0x000fe40000010000 */
[----:B------:R-:W-:Y:S01]  /*3070*/  IMAD.MOV.U32 R189, RZ, RZ, R123 ;  /* 0x000000ffffbd7224 */ /* 0x000fe200078e007b */
[----:B------:R-:W-:Y:S01]  /*3080*/  MOV R190, R120 ;  /* 0x0000007800be7202 */ /* 0x000fe20000000f00 */
[----:B------:R-:W-:Y:S01]  /*3090*/  IMAD.MOV.U32 R191, RZ, RZ, R121 ;  /* 0x000000ffffbf7224 */ /* 0x000fe200078e0079 */
[----:B0-----:R-:W-:Y:S01]  /*30a0*/  MOV R19, R125 ;  /* 0x0000007d00137202 */ /* 0x001fe20000000f00 */
[----:B------:R-:W-:-:S02]  /*30b0*/  IMAD.MOV.U32 R208, RZ, RZ, R122 ;  /* 0x000000ffffd07224 */ /* 0x000fc400078e007a */
[----:B------:R-:W-:Y:S02]  /*30c0*/  IMAD.MOV.U32 R18, RZ, RZ, R124 ;  /* 0x000000ffff127224 */ /* 0x000fe400078e007c */
[----:B-1----:R-:W-:Y:S02]  /*30d0*/  IMAD.MOV.U32 R20, RZ, RZ, R126 ;  /* 0x000000ffff147224 */ /* 0x002fe400078e007e */
[----:B--2---:R-:W-:Y:S02]  /*30e0*/  IMAD.MOV.U32 R21, RZ, RZ, R127 ;  /* 0x000000ffff157224 */ /* 0x004fe400078e007f */
[----:B------:R-:W-:-:S06]  /*30f0*/  WARPGROUP.ARRIVE ;  /* 0x00000000000079c5 */ /* 0x000fcc0000000000 */
[----:B------:R-:W-:Y:S01]  /*3100*/  HGMMA.64x16x16.F32.BF16 R120, gdesc[UR52], RZ, !UPT, gsb0 ;  /* 0x00200000347879f0 */ /* 0x000fe2000c0018ff */
[----:B------:R-:W-:Y:S01]  /*3110*/  UMOV UR52, UR6 ;  /* 0x0000000600347c82 */ /* 0x000fe20008000000 */
[----:B------:R-:W-:Y:S01]  /*3120*/  UMOV UR53, UR7 ;  /* 0x0000000700357c82 */ /* 0x000fe20008000000 */
[----:B------:R-:W-:Y:S01]  /*3130*/  UMOV UR54, UR42 ;  /* 0x0000002a00367c82 */ /* 0x000fe20008000000 */
[----:B------:R-:W-:Y:S01]  /*3140*/  UMOV UR55, UR43 ;  /* 0x0000002b00377c82 */ /* 0x000fe20008000000 */
[----:B------:R-:W-:Y:S02]  /*3150*/  WARPGROUP.DEPBAR.LE gsb0, 0x0 ;  /* 0x00008000000079c5 */ /* 0x000fe40000010000 */
[----:B------:R-:W-:Y:S01]  /*3160*/  WARPGROUP.ARRIVE ;  /* 0x00000000000079c5 */ /* 0x000fe20000000000 */
[----:B------:R-:W-:Y:S01]  /*3170*/  IMAD.MOV.U32 R165, RZ, RZ, R121 ;  /* 0x000000ffffa57224 */ /* 0x000fe200078e0079 */
[----:B------:R-:W-:Y:S01]  /*3180*/  MOV R166, R122 ;  /* 0x0000007a00a67202 */ /* 0x000fe20000000f00 */
[----:B------:R-:W-:Y:S01]  /*3190*/  IMAD.MOV.U32 R167, RZ, RZ, R123 ;  /* 0x000000ffffa77224 */ /* 0x000fe200078e007b */
[----:B------:R-:W-:Y:S01]  /*31a0*/  MOV R186, R126 ;  /* 0x0000007e00ba7202 */ /* 0x000fe20000000f00 */
[----:B------:R-:W-:Y:S01]  /*31b0*/  IMAD.MOV.U32 R184, RZ, RZ, R124 ;  /* 0x000000ffffb87224 */ /* 0x000fe200078e007c */
[----:B------:R-:W-:Y:S01]  /*31c0*/  HGMMA.64x16x16.F32.BF16 R216, gdesc[UR44], RZ, !UPT, gsb0 ;  /* 0x002000002cd879f0 */ /* 0x000fe2000c0018ff */
[----:B------:R-:W-:Y:S01]  /*31d0*/  R2UR UR47, R3 ;  /* 0x00000000032f72ca */ /* 0x000fe200000e0000 */
[----:B------:R-:W-:Y:S01]  /*31e0*/  IMAD.MOV.U32 R185, RZ, RZ, R125 ;  /* 0x000000ffffb97224 */ /* 0x000fe200078e007d */
[----:B------:R-:W-:Y:S01]  /*31f0*/  R2UR UR46, R0 ;  /* 0x00000000002e72ca */ /* 0x000fe200000e0000 */
[----:B------:R-:W-:Y:S01]  /*3200*/  IMAD.MOV.U32 R187, RZ, RZ, R127 ;  /* 0x000000ffffbb7224 */ /* 0x000fe200078e007f */
[----:B------:R-:W-:Y:S01]  /*3210*/  UMOV UR31, 0x40000040 ;  /* 0x40000040001f7882 */ /* 0x000fe20000000000 */
[----:B------:R-:W-:Y:S01]  /*3220*/  IMAD.MOV.U32 R188, RZ, RZ, R120 ;  /* 0x000000ffffbc7224 */ /* 0x000fe200078e0078 */
[----:B------:R-:W-:Y:S01]  /*3230*/  UMOV UR39, 0x40000040 ;  /* 0x4000004000277882 */ /* 0x000fe20000000000 */
[----:B------:R-:W-:Y:S01]  /*3240*/  UMOV UR43, 0x40000040 ;  /* 0x40000040002b7882 */ /* 0x000fe20000000000 */
[----:B------:R-:W-:Y:S01]  /*3250*/  UMOV UR44, UR8 ;  /* 0x00000008002c7c82 */ /* 0x000fe20008000000 */
[----:B------:R-:W-:-:S04]  /*3260*/  UMOV UR45, UR9 ;  /* 0x00000009002d7c82 */ /* 0x000fc80008000000 */
[----:B------:R-:W-:Y:S02]  /*3270*/  UMOV UR7, UR47 ;  /* 0x0000002f00077c82 */ /* 0x000fe40008000000 */
[----:B------:R-:W-:Y:S01]  /*3280*/  UMOV UR6, UR46 ;  /* 0x0000002e00067c82 */ /* 0x000fe20008000000 */
[----:B------:R-:W-:Y:S02]  /*3290*/  WARPGROUP.DEPBAR.LE gsb0, 0x0 ;  /* 0x00008000000079c5 */ /* 0x000fe40000010000 */
[----:B------:R-:W-:Y:S01]  /*32a0*/  WARPGROUP.ARRIVE ;  /* 0x00000000000079c5 */ /* 0x000fe20000000000 */
[----:B------:R0:W-:Y:S04]  /*32b0*/  STL.64 [R1+0x628], R222 ;  /* 0x000628de01007387 */ /* 0x0001e80000100a00 */
[----:B------:R1:W-:Y:S01]  /*32c0*/  STL.64 [R1+0x620], R220 ;  /* 0x000620dc01007387 */ /* 0x0003e20000100a00 */
[----:B------:R-:W-:Y:S01]  /*32d0*/  HGMMA.64x16x16.F32.BF16 R192, gdesc[UR48], RZ, !UPT, gsb0 ;  /* 0x0020000030c079f0 */ /* 0x000fe2000c0018ff */
[----:B------:R-:W-:Y:S01]  /*32e0*/  R2UR UR51, R5 ;  /* 0x00000000053372ca */ /* 0x000fe200000e0000 */
[----:B------:R-:W-:Y:S01]  /*32f0*/  UMOV UR47, 0x40000040 ;  /* 0x40000040002f7882 */ /* 0x000fe20000000000 */
[----:B------:R-:W-:Y:S01]  /*3300*/  R2UR UR50, R4 ;  /* 0x00000000043272ca */ /* 0x000fe200000e0000 */
[----:B------:R2:W-:Y:S01]  /*3310*/  STL.64 [R1+0x618], R218 ;  /* 0x000618da01007387 */ /* 0x0005e20000100a00 */
[----:B------:R-:W-:Y:S01]  /*3320*/  UMOV UR48, UR8 ;  /* 0x0000000800307c82 */ /* 0x000fe20008000000 */
[----:B------:R-:W-:Y:S01]  /*3330*/  UMOV UR49, UR9 ;  /* 0x0000000900317c82 */ /* 0x000fe20008000000 */
[----:B0-----:R-:W-:Y:S01]  /*3340*/  IMAD.MOV.U32 R222, RZ, RZ, R98 ;  /* 0x000000ffffde7224 */ /* 0x001fe200078e0062 */
[----:B------:R0:W-:Y:S01]  /*3350*/  STL.64 [R1+0x610], R216 ;  /* 0x000610d801007387 */ /* 0x0001e20000100a00 */
[----:B------:R-:W-:Y:S01]  /*3360*/  MOV R223, R97 ;  /* 0x0000006100df7202 */ /* 0x000fe20000000f00 */
[----:B-1----:R-:W-:-:S02]  /*3370*/  IMAD.MOV.U32 R221, RZ, RZ, R96 ;  /* 0x000000ffffdd7224 */ /* 0x002fc400078e0060 */
[----:B------:R-:W-:Y:S02]  /*3380*/  IMAD.MOV.U32 R220, RZ, RZ, R79 ;  /* 0x000000ffffdc7224 */ /* 0x000fe400078e004f */
[----:B--2---:R-:W-:Y:S01]  /*3390*/  IMAD.MOV.U32 R218, RZ, RZ, R78 ;  /* 0x000000ffffda7224 */ /* 0x004fe200078e004e */
[----:B------:R-:W-:Y:S01]  /*33a0*/  MOV R219, R77 ;  /* 0x0000004d00db7202 */ /* 0x000fe20000000f00 */
[----:B0-----:R-:W-:Y:S02]  /*33b0*/  IMAD.MOV.U32 R216, RZ, RZ, R76 ;  /* 0x000000ffffd87224 */ /* 0x001fe400078e004c */
[----:B------:R-:W-:Y:S01]  /*33c0*/  IMAD.MOV.U32 R217, RZ, RZ, R75 ;  /* 0x000000ffffd97224 */ /* 0x000fe200078e004b */
[----:B------:R-:W-:Y:S02]  /*33d0*/  WARPGROUP.DEPBAR.LE gsb0, 0x0 ;  /* 0x00008000000079c5 */ /* 0x000fe40000010000 */
[----:B------:R-:W-:Y:S01]  /*33e0*/  WARPGROUP.ARRIVE ;  /* 0x00000000000079c5 */ /* 0x000fe20000000000 */
[----:B------:R0:W-:Y:S04]  /*33f0*/  STL.64 [R1+0x648], R198 ;  /* 0x000648c601007387 */ /* 0x0001e80000100a00 */
[----:B------:R1:W-:Y:S01]  /*3400*/  STL.64 [R1+0x640], R196 ;  /* 0x000640c401007387 */ /* 0x0003e20000100a00 */
[----:B------:R-:W-:Y:S01]  /*3410*/  HGMMA.64x16x16.F32.BF16 R168, gdesc[UR52], RZ, !UPT, gsb0 ;  /* 0x0020000034a879f0 */ /* 0x000fe2000c0018ff */
[----:B------:R-:W-:Y:S01]  /*3420*/  UMOV UR52, UR8 ;  /* 0x0000000800347c82 */ /* 0x000fe20008000000 */
[----:B------:R-:W-:Y:S01]  /*3430*/  UMOV UR53, UR9 ;  /* 0x0000000900357c82 */ /* 0x000fe20008000000 */
[----:B------:R2:W-:Y:S04]  /*3440*/  STL.64 [R1+0x638], R194 ;  /* 0x000638c201007387 */ /* 0x0005e80000100a00 */
[----:B------:R3:W-:Y:S01]  /*3450*/  STL.64 [R1+0x630], R192 ;  /* 0x000630c001007387 */ /* 0x0007e20000100a00 */
[----:B0-----:R-:W-:Y:S01]  /*3460*/  IMAD.MOV.U32 R198, RZ, RZ, R74 ;  /* 0x000000ffffc67224 */ /* 0x001fe200078e004a */
[----:B------:R-:W-:Y:S01]  /*3470*/  MOV R199, R73 ;  /* 0x0000004900c77202 */ /* 0x000fe20000000f00 */
[----:B-1----:R-:W-:-:S02]  /*3480*/  IMAD.MOV.U32 R197, RZ, RZ, R72 ;  /* 0x000000ffffc57224 */ /* 0x002fc400078e0048 */
[----:B------:R-:W-:Y:S02]  /*3490*/  IMAD.MOV.U32 R196, RZ, RZ, R55 ;  /* 0x000000ffffc47224 */ /* 0x000fe400078e0037 */
[----:B--2---:R-:W-:Y:S01]  /*34a0*/  IMAD.MOV.U32 R194, RZ, RZ, R54 ;  /* 0x000000ffffc27224 */ /* 0x004fe200078e0036 */
[----:B------:R-:W-:Y:S02]  /*34b0*/  MOV R195, R7 ;  /* 0x0000000700c37202 */ /* 0x000fe40000000f00 */
[----:B---3--:R-:W-:Y:S01]  /*34c0*/  MOV R192, R53 ;  /* 0x0000003500c07202 */ /* 0x008fe20000000f00 */
[----:B------:R-:W-:Y:S01]  /*34d0*/  IMAD.MOV.U32 R193, RZ, RZ, R52 ;  /* 0x000000ffffc17224 */ /* 0x000fe200078e0034 */
[----:B------:R-:W-:Y:S02]  /*34e0*/  WARPGROUP.DEPBAR.LE gsb0, 0x0 ;  /* 0x00008000000079c5 */ /* 0x000fe40000010000 */
[----:B------:R-:W-:Y:S01]  /*34f0*/  WARPGROUP.ARRIVE ;  /* 0x00000000000079c5 */ /* 0x000fe20000000000 */
[----:B------:R0:W-:Y:S04]  /*3500*/  STL.64 [R1+0x668], R174 ;  /* 0x000668ae01007387 */ /* 0x0001e80000100a00 */
[----:B------:R1:W-:Y:S01]  /*3510*/  STL.64 [R1+0x660], R172 ;  /* 0x000660ac01007387 */ /* 0x0003e20000100a00 */
[----:B------:R-:W-:Y:S01]  /*3520*/  HGMMA.64x16x16.F32.BF16 R144, gdesc[UR4], RZ, !UPT, gsb0 ;  /* 0x00200000049079f0 */ /* 0x000fe2000c0018ff */
[----:B------:R-:W-:Y:S01]  /*3530*/  R2UR UR5, R10 ;  /* 0x000000000a0572ca */ /* 0x000fe200000e0000 */
[----:B------:R-:W-:Y:S01]  /*3540*/  UMOV UR6, UR50 ;  /* 0x0000003200067c82 */ /* 0x000fe20008000000 */
[----:B------:R-:W-:Y:S01]  /*3550*/  R2UR UR4, R6 ;  /* 0x00000000060472ca */ /* 0x000fe200000e0000 */
[----:B------:R-:W-:Y:S01]  /*3560*/  UMOV UR7, UR51 ;  /* 0x0000003300077c82 */ /* 0x000fe20008000000 */
[----:B------:R2:W-:Y:S01]  /*3570*/  STL.64 [R1+0x658], R170 ;  /* 0x000658aa01007387 */ /* 0x0005e20000100a00 */
[----:B0-----:R-:W-:-:S03]  /*3580*/  IMAD.MOV.U32 R174, RZ, RZ, R51 ;  /* 0x000000ffffae7224 */ /* 0x001fc600078e0033 */
[----:B------:R0:W-:Y:S01]  /*3590*/  STL.64 [R1+0x650], R168 ;  /* 0x000650a801007387 */ /* 0x0001e20000100a00 */
[----:B------:R-:W-:Y:S01]  /*35a0*/  IMAD.MOV.U32 R175, RZ, RZ, R8 ;  /* 0x000000ffffaf7224 */ /* 0x000fe200078e0008 */
[----:B-1----:R-:W-:Y:S01]  /*35b0*/  MOV R173, R49 ;  /* 0x0000003100ad7202 */ /* 0x002fe20000000f00 */
[----:B------:R-:W-:Y:S02]  /*35c0*/  IMAD.MOV.U32 R172, RZ, RZ, R50 ;  /* 0x000000ffffac7224 */ /* 0x000fe400078e0032 */
[----:B--2---:R-:W-:Y:S02]  /*35d0*/  IMAD.MOV.U32 R171, RZ, RZ, R48 ;  /* 0x000000ffffab7224 */ /* 0x004fe400078e0030 */
[----:B------:R-:W-:Y:S02]  /*35e0*/  IMAD.MOV.U32 R170, RZ, RZ, R31 ;  /* 0x000000ffffaa7224 */ /* 0x000fe400078e001f */
[----:B0-----:R-:W-:Y:S01]  /*35f0*/  IMAD.MOV.U32 R168, RZ, RZ, R30 ;  /* 0x000000ffffa87224 */ /* 0x001fe200078e001e */
[----:B------:R-:W-:Y:S01]  /*3600*/  MOV R169, R29 ;  /* 0x0000001d00a97202 */ /* 0x000fe20000000f00 */
[----:B------:R-:W-:-:S02]  /*3610*/  WARPGROUP.DEPBAR.LE gsb0, 0x0 ;  /* 0x00008000000079c5 */ /* 0x000fc40000010000 */
[----:B------:R-:W-:Y:S01]  /*3620*/  WARPGROUP.ARRIVE ;  /* 0x00000000000079c5 */ /* 0x000fe20000000000 */
[----:B------:R0:W-:Y:S04]  /*3630*/  STL.64 [R1+0x688], R150 ;  /* 0x0006889601007387 */ /* 0x0001e80000100a00 */
[----:B------:R1:W-:Y:S01]  /*3640*/  STL.64 [R1+0x680], R148 ;  /* 0x0006809401007387 */ /* 0x0003e20000100a00 */
[----:B------:R-:W-:Y:S03]  /*3650*/  HGMMA.64x16x16.F32.BF16 R120, gdesc[UR4], RZ, !UPT, gsb0 ;  /* 0x00200000047879f0 */ /* 0x000fe6000c0018ff */
[----:B------:R2:W-:Y:S04]  /*3660*/  STL.64 [R1+0x678], R146 ;  /* 0x0006789201007387 */ /* 0x0005e80000100a00 */
[----:B------:R-:W-:Y:S01]  /*3670*/  STL.64 [R1+0x670], R144 ;  /* 0x0006709001007387 */ /* 0x000fe20000100a00 */
[----:B------:R-:W-:Y:S01]  /*3680*/  R2UR UR7, R13 ;  /* 0x000000000d0772ca */ /* 0x000fe200000e0000 */
[----:B0-----:R-:W-:Y:S01]  /*3690*/  IMAD.MOV.U32 R150, RZ, RZ, R28 ;  /* 0x000000ffff967224 */ /* 0x001fe200078e001c */
[----:B------:R-:W-:Y:S01]  /*36a0*/  R2UR UR6, R12 ;  /* 0x000000000c0672ca */ /* 0x000fe200000e0000 */
[----:B------:R-:W-:Y:S01]  /*36b0*/  IMAD.MOV.U32 R151, RZ, RZ, R27 ;  /* 0x000000ffff977224 */ /* 0x000fe200078e001b */
[----:B-1----:R-:W-:Y:S01]  /*36c0*/  MOV R149, R25 ;  /* 0x0000001900957202 */ /* 0x002fe20000000f00 */
[----:B------:R-:W-:-:S02]  /*36d0*/  IMAD.MOV.U32 R148, RZ, RZ, R26 ;  /* 0x000000ffff947224 */ /* 0x000fc400078e001a */
[----:B--2---:R-:W-:Y:S01]  /*36e0*/  IMAD.MOV.U32 R147, RZ, RZ, R24 ;  /* 0x000000ffff937224 */ /* 0x004fe200078e0018 */
[----:B------:R-:W-:Y:S01]  /*36f0*/  R2UR UR4, R11 ;  /* 0x000000000b0472ca */ /* 0x000fe200000e0000 */
[----:B------:R-:W-:Y:S01]  /*3700*/  IMAD.MOV.U32 R146, RZ, RZ, R9 ;  /* 0x000000ffff927224 */ /* 0x000fe200078e0009 */
[----:B------:R-:W-:Y:S02]  /*3710*/  WARPGROUP.DEPBAR.LE gsb0, 0x0 ;  /* 0x00008000000079c5 */ /* 0x000fe40000010000 */
[----:B------:R-:W-:Y:S04]  /*3720*/  STL.64 [R1+0x6a8], R126 ;  /* 0x0006a87e01007387 */ /* 0x000fe80000100a00 */
[----:B------:R-:W-:Y:S04]  /*3730*/  STL.64 [R1+0x6a0], R124 ;  /* 0x0006a07c01007387 */ /* 0x000fe80000100a00 */
[----:B------:R-:W-:Y:S04]  /*3740*/  STL.64 [R1+0x698], R122 ;  /* 0x0006987a01007387 */ /* 0x000fe80000100a00 */
[----:B------:R0:W-:Y:S04]  /*3750*/  STL.64 [R1+0x690], R120 ;  /* 0x0006907801007387 */ /* 0x0001e80000100a00 */
[----:B0-----:R-:W2:Y:S04]  /*3760*/  LDL.LU.64 R120, [R1+0x240] ;  /* 0x0002400001787983 */ /* 0x001ea80000300a00 */
[----:B------:R-:W2:Y:S04]  /*3770*/  LDL.LU.64 R122, [R1+0x248] ;  /* 0x00024800017a7983 */ /* 0x000ea80000300a00 */
[----:B------:R-:W2:Y:S04]  /*3780*/  LDL.LU.64 R124, [R1+0x250] ;  /* 0x00025000017c7983 */ /* 0x000ea80000300a00 */
[----:B------:R-:W2:Y:S01]  /*3790*/  LDL.LU.64 R126, [R1+0x258] ;  /* 0x00025800017e7983 */ /* 0x000ea20000300a00 */
[----:B------:R-:W-:Y:S01]  /*37a0*/  WARPGROUP.ARRIVE ;  /* 0x00000000000079c5 */ /* 0x000fe20000000000 */
[----:B------:R-:W-:Y:S01]  /*37b0*/  UMOV UR18, UR6 ;  /* 0x0000000600127c82 */ /* 0x000fe20008000000 */
[----:B------:R-:W-:Y:S01]  /*37c0*/  UMOV UR19, UR7 ;  /* 0x0000000700137c82 */ /* 0x000fe20008000000 */
[----:B------:R-:W-:Y:S01]  /*37d0*/  UIADD3 UR10, UR4, 0x2, URZ ;  /* 0x00000002040a7890 */ /* 0x000fe2000fffe03f */
[----:B------:R-:W3:Y:S02]  /*37e0*/  LDL.LU.64 R4, [R1+0xa0] ;  /* 0x0000a00001047983 */ /* 0x000ee40000300a00 */
[----:B------:R-:W-:Y:S02]  /*37f0*/  HGMMA.64x16x16.F32.BF16 R96, gdesc[UR56], RZ, !UPT, gsb0 ;  /* 0x00200000386079f0 */ /* 0x000fe4000c0018ff */
[----:B------:R-:W3:Y:S04]  /*3800*/  LDL.LU.64 R6, [R1+0xa8] ;  /* 0x0000a80001067983 */ /* 0x000ee80000300a00 */
[----:B------:R-:W3:Y:S04]  /*3810*/  LDL.LU.64 R8, [R1+0xb0] ;  /* 0x0000b00001087983 */ /* 0x000ee80000300a00 */
[----:B------:R-:W3:Y:S01]  /*3820*/  LDL.LU.64 R10, [R1+0xb8] ;  /* 0x0000b800010a7983 */ /* 0x000ee20000300a00 */
[----:B------:R-:W-:-:S02]  /*3830*/  UIADD3 UR26, UR4, 0x82, URZ ;  /* 0x00000082041a7890 */ /* 0x000fc4000fffe03f */
[----:B------:R-:W-:Y:S01]  /*3840*/  UIADD3 UR30, UR4, 0x102, URZ ;  /* 0x00000102041e7890 */ /* 0x000fe2000fffe03f */
[----:B------:R-:W-:Y:S02]  /*3850*/  WARPGROUP.DEPBAR.LE gsb0, 0x0 ;  /* 0x00008000000079c5 */ /* 0x000fe40000010000 */
[----:B------:R-:W-:Y:S01]  /*3860*/  WARPGROUP.ARRIVE ;  /* 0x00000000000079c5 */ /* 0x000fe20000000000 */
[----:B------:R-:W-:Y:S04]  /*3870*/  STL.64 [R1+0x6c8], R102 ;  /* 0x0006c86601007387 */ /* 0x000fe80000100a00 */
[----:B------:R-:W-:Y:S01]  /*3880*/  STL.64 [R1+0x6c0], R100 ;  /* 0x0006c06401007387 */ /* 0x000fe20000100a00 */
[----:B------:R-:W-:Y:S03]  /*3890*/  HGMMA.64x16x16.F32.BF16 R72, gdesc[UR12], RZ, !UPT, gsb0 ;  /* 0x002000000c4879f0 */ /* 0x000fe6000c0018ff */
[----:B------:R-:W-:Y:S04]  /*38a0*/  STL.64 [R1+0x6b8], R98 ;  /* 0x0006b86201007387 */ /* 0x000fe80000100a00 */
[----:B------:R-:W-:Y:S01]  /*38b0*/  STL.64 [R1+0x6b0], R96 ;  /* 0x0006b06001007387 */ /* 0x000fe20000100a00 */
[----:B------:R-:W-:-:S02]  /*38c0*/  WARPGROUP.DEPBAR.LE gsb0, 0x0 ;  /* 0x00008000000079c5 */ /* 0x000fc40000010000 */
[----:B------:R-:W-:Y:S01]  /*38d0*/  WARPGROUP.ARRIVE ;  /* 0x00000000000079c5 */ /* 0x000fe20000000000 */
[----:B------:R-:W-:Y:S04]  /*38e0*/  STL.64 [R1+0x6e8], R78 ;  /* 0x0006e84e01007387 */ /* 0x000fe80000100a00 */
[----:B------:R-:W-:Y:S01]  /*38f0*/  STL.64 [R1+0x6e0], R76 ;  /* 0x0006e04c01007387 */ /* 0x000fe20000100a00 */
[----:B------:R-:W-:Y:S03]  /*3900*/  HGMMA.64x16x16.F32.BF16 R48, gdesc[UR16], RZ, !UPT, gsb0 ;  /* 0x00200000103079f0 */ /* 0x000fe6000c0018ff */
[----:B------:R-:W-:Y:S04]  /*3910*/  STL.64 [R1+0x6d8], R74 ;  /* 0x0006d84a01007387 */ /* 0x000fe80000100a00 */
[----:B------:R-:W-:Y:S01]  /*3920*/  STL.64 [R1+0x6d0], R72 ;  /* 0x0006d04801007387 */ /* 0x000fe20000100a00 */
[----:B------:R-:W-:-:S02]  /*3930*/  WARPGROUP.DEPBAR.LE gsb0, 0x0 ;  /* 0x00008000000079c5 */ /* 0x000fc40000010000 */
[----:B------:R-:W-:-:S06]  /*3940*/  WARPGROUP.ARRIVE ;  /* 0x00000000000079c5 */ /* 0x000fcc0000000000 */
[----:B------:R-:W-:Y:S03]  /*3950*/  HGMMA.64x16x16.F32.BF16 R24, gdesc[UR20], RZ, !UPT, gsb0 ;  /* 0x00200000141879f0 */ /* 0x000fe6000c0018ff */
[----:B------:R-:W-:Y:S02]  /*3960*/  WARPGROUP.DEPBAR.LE gsb0, 0x0 ;  /* 0x00008000000079c5 */ /* 0x000fe40000010000 */
[----:B--2---:R-:W-:-:S06]  /*3970*/  WARPGROUP.ARRIVE ;  /* 0x00000000000079c5 */ /* 0x004fcc0000000000 */
[----:B------:R-:W-:Y:S03]  /*3980*/  HGMMA.64x16x16.F32.BF16 R120, gdesc[UR8], R120, gsb0 ;  /* 0x00200000087879f0 */ /* 0x000fe60008001878 */
[----:B------:R-:W-:Y:S02]  /*3990*/  WARPGROUP.DEPBAR.LE gsb0, 0x0 ;  /* 0x00008000000079c5 */ /* 0x000fe40000010000 */
[----:B------:R0:W-:Y:S01]  /*39a0*/  STL.64 [R1+0x240], R120 ;  /* 0x0002407801007387 */ /* 0x0001e20000100a00 */
[----:B------:R-:W-:Y:S02]  /*39b0*/  IMAD.MOV.U32 R3, RZ, RZ, R126 ;  /* 0x000000ffff037224 */ /* 0x000fe400078e007e */
[----:B------:R-:W-:Y:S01]  /*39c0*/  IMAD.MOV.U32 R0, RZ, RZ, R127 ;  /* 0x000000ffff007224 */ /* 0x000fe200078e007f */
[----:B------:R1:W-:Y:S01]  /*39d0*/  STL.64 [R1+0x248], R122 ;  /* 0x0002487a01007387 */ /* 0x0003e20000100a00 */
[----:B------:R-:W-:-:S02]  /*39e0*/  IMAD.MOV.U32 R126, RZ, RZ, R168 ;  /* 0x000000ffff7e7224 */ /* 0x000fc400078e00a8 */
[----:B------:R-:W-:Y:S01]  /*39f0*/  IMAD.MOV.U32 R127, RZ, RZ, R169 ;  /* 0x000000ffff7f7224 */ /* 0x000fe200078e00a9 */
[----:B------:R2:W-:Y:S01]  /*3a00*/  STL.64 [R1+0x250], R124 ;  /* 0x0002507c01007387 */ /* 0x0005e20000100a00 */
[----:B------:R-:W-:Y:S02]  /*3a10*/  IMAD.MOV.U32 R168, RZ, RZ, R193 ;  /* 0x000000ffffa87224 */ /* 0x000fe400078e00c1 */
[----:B------:R-:W-:Y:S01]  /*3a20*/  IMAD.MOV.U32 R169, RZ, RZ, R194 ;  /* 0x000000ffffa97224 */ /* 0x000fe200078e00c2 */
[----:B0-----:R-:W-:Y:S01]  /*3a30*/  MOV R121, R147 ;  /* 0x0000009300797202 */ /* 0x001fe20000000f00 */
[----:B------:R-:W-:Y:S01]  /*3a40*/  IMAD.MOV.U32 R193, RZ, RZ, R218 ;  /* 0x000000ffffc17224 */ /* 0x000fe200078e00da */
[----:B------:R-:W-:Y:S01]  /*3a50*/  MOV R147, R171 ;  /* 0x000000ab00937202 */ /* 0x000fe20000000f00 */
[----:B------:R-:W-:Y:S01]  /*3a60*/  IMAD.MOV.U32 R194, RZ, RZ, R219 ;  /* 0x000000ffffc27224 */ /* 0x000fe200078e00db */
[----:B------:R-:W-:Y:S01]  /*3a70*/  MOV R171, R197 ;  /* 0x000000c500ab7202 */ /* 0x000fe20000000f00 */
[----:B------:R-:W-:Y:S01]  /*3a80*/  IMAD.MOV.U32 R120, RZ, RZ, R146 ;  /* 0x000000ffff787224 */ /* 0x000fe200078e0092 */
[----:B------:R-:W-:Y:S01]  /*3a90*/  MOV R197, R221 ;  /* 0x000000dd00c57202 */ /* 0x000fe20000000f00 */
[----:B-1----:R-:W-:Y:S01]  /*3aa0*/  IMAD.MOV.U32 R122, RZ, RZ, R148 ;  /* 0x000000ffff7a7224 */ /* 0x002fe200078e0094 */
[----:B--2---:R-:W-:Y:S01]  /*3ab0*/  MOV R125, R151 ;  /* 0x00000097007d7202 */ /* 0x004fe20000000f00 */
[----:B------:R-:W-:Y:S01]  /*3ac0*/  IMAD.MOV.U32 R124, RZ, RZ, R150 ;  /* 0x000000ffff7c7224 */ /* 0x000fe200078e0096 */
[----:B------:R-:W-:Y:S01]  /*3ad0*/  MOV R151, R192 ;  /* 0x000000c000977202 */ /* 0x000fe20000000f00 */
[----:B------:R-:W-:Y:S01]  /*3ae0*/  IMAD.MOV.U32 R150, RZ, RZ, R174 ;  /* 0x000000ffff967224 */ /* 0x000fe200078e00ae */
[----:B------:R-:W-:Y:S01]  /*3af0*/  MOV R192, R217 ;  /* 0x000000d900c07202 */ /* 0x000fe20000000f00 */
[----:B------:R-:W-:-:S02]  /*3b00*/  IMAD.MOV.U32 R174, RZ, RZ, R216 ;  /* 0x000000ffffae7224 */ /* 0x000fc400078e00d8 */
[----:B------:R-:W2:Y:S01]  /*3b10*/  LDL.LU R216, [R1+0xd0] ;  /* 0x0000d00001d87983 */ /* 0x000ea20000300800 */
[----:B------:R-:W-:Y:S02]  /*3b20*/  IMAD.MOV.U32 R123, RZ, RZ, R149 ;  /* 0x000000ffff7b7224 */ /* 0x000fe400078e0095 */
[----:B------:R-:W-:Y:S01]  /*3b30*/  IMAD.MOV.U32 R146, RZ, RZ, R170 ;  /* 0x000000ffff927224 */ /* 0x000fe200078e00aa */
[----:B------:R-:W4:Y:S01]  /*3b40*/  LDL.LU R217, [R1+0xd4] ;  /* 0x0000d40001d97983 */ /* 0x000f220000300800 */
[----:B------:R-:W-:Y:S02]  /*3b50*/  IMAD.MOV.U32 R170, RZ, RZ, R196 ;  /* 0x000000ffffaa7224 */ /* 0x000fe400078e00c4 */
[----:B------:R-:W-:Y:S01]  /*3b60*/  IMAD.MOV.U32 R148, RZ, RZ, R172 ;  /* 0x000000ffff947224 */ /* 0x000fe200078e00ac */
[----:B------:R-:W3:Y:S01]  /*3b70*/  LDL.LU R218, [R1+0xd8] ;  /* 0x0000d80001da7983 */ /* 0x000ee20000300800 */
[----:B------:R-:W-:Y:S01]  /*3b80*/  IMAD.MOV.U32 R196, RZ, RZ, R220 ;  /* 0x000000ffffc47224 */ /* 0x000fe200078e00dc */
[----:B------:R-:W-:Y:S01]  /*3b90*/  WARPGROUP.ARRIVE ;  /* 0x00000000000079c5 */ /* 0x000fe20000000000 */
[----:B------:R-:W-:Y:S01]  /*3ba0*/  IMAD.MOV.U32 R149, RZ, RZ, R173 ;  /* 0x000000ffff957224 */ /* 0x000fe200078e00ad */
[----:B------:R-:W3:Y:S01]  /*3bb0*/  LDL.LU R219, [R1+0xdc] ;  /* 0x0000dc0001db7983 */ /* 0x000ee20000300800 */
[----:B------:R-:W-:-:S02]  /*3bc0*/  IMAD.MOV.U32 R172, RZ, RZ, R198 ;  /* 0x000000ffffac7224 */ /* 0x000fc400078e00c6 */
[----:B------:R-:W-:Y:S01]  /*3bd0*/  IMAD.MOV.U32 R173, RZ, RZ, R199 ;  /* 0x000000ffffad7224 */ /* 0x000fe200078e00c7 */
[----:B------:R-:W3:Y:S01]  /*3be0*/  LDL.LU R220, [R1+0x60] ;  /* 0x0000600001dc7983 */ /* 0x000ee20000300800 */
[----:B------:R-:W-:Y:S01]  /*3bf0*/  IMAD.MOV.U32 R198, RZ, RZ, R222 ;  /* 0x000000ffffc67224 */ /* 0x000fe200078e00de */
[----:B------:R-:W-:Y:S01]  /*3c00*/  HGMMA.64x16x16.F32.BF16 R120, gdesc[UR24], R120, gsb0 ;  /* 0x00200000187879f0 */ /* 0x000fe20008001878 */
[----:B------:R-:W-:Y:S01]  /*3c10*/  IMAD.MOV.U32 R199, RZ, RZ, R223 ;  /* 0x000000ffffc77224 */ /* 0x000fe200078e00df */
[----:B------:R-:W3:Y:S04]  /*3c20*/  LDL.LU R221, [R1+0x64] ;  /* 0x0000640001dd7983 */ /* 0x000ee80000300800 */
[----:B------:R-:W3:Y:S04]  /*3c30*/  LDL.LU R222, [R1+0x68] ;  /* 0x0000680001de7983 */ /* 0x000ee80000300800 */
[----:B------:R-:W3:Y:S01]  /*3c40*/  LDL.LU R223, [R1+0x6c] ;  /* 0x00006c0001df7983 */ /* 0x000ee20000300800 */
[----:B------:R-:W-:-:S03]  /*3c50*/  WARPGROUP.DEPBAR.LE gsb0, 0x0 ;  /* 0x00008000000079c5 */ /* 0x000fc60000010000 */
[----:B------:R-:W-:Y:S04]  /*3c60*/  STL.64 [R1+0x1e0], R120 ;  /* 0x0001e07801007387 */ /* 0x000fe80000100a00 */
[----:B------:R-:W-:Y:S04]  /*3c70*/  STL.64 [R1+0x1e8], R122 ;  /* 0x0001e87a01007387 */ /* 0x000fe80000100a00 */
[----:B------:R0:W-:Y:S04]  /*3c80*/  STL.64 [R1+0x1f0], R124 ;  /* 0x0001f07c01007387 */ /* 0x0001e80000100a00 */
[----:B------:R1:W-:Y:S01]  /*3c90*/  STL.64 [R1+0x1f8], R126 ;  /* 0x0001f87e01007387 */ /* 0x0003e20000100a00 */
[----:B0-----:R-:W-:Y:S01]  /*3ca0*/  IMAD.MOV.U32 R124, RZ, RZ, R150 ;  /* 0x000000ffff7c7224 */ /* 0x001fe200078e0096 */
[----:B------:R-:W-:Y:S01]  /*3cb0*/  MOV R125, R151 ;  /* 0x00000097007d7202 */ /* 0x000fe20000000f00 */
[----:B------:R-:W-:Y:S01]  /*3cc0*/  IMAD.MOV.U32 R150, RZ, RZ, R174 ;  /* 0x000000ffff967224 */ /* 0x000fe200078e00ae */
[----:B------:R-:W-:Y:S01]  /*3cd0*/  MOV R151, R192 ;  /* 0x000000c000977202 */ /* 0x000fe20000000f00 */
[----:B-1----:R-:W-:-:S02]  /*3ce0*/  IMAD.MOV.U32 R126, RZ, RZ, R168 ;  /* 0x000000ffff7e7224 */ /* 0x002fc400078e00a8 */
[----:B------:R-:W-:Y:S02]  /*3cf0*/  IMAD.MOV.U32 R127, RZ, RZ, R169 ;  /* 0x000000ffff7f7224 */ /* 0x000fe400078e00a9 */
[----:B------:R-:W-:Y:S02]  /*3d00*/  IMAD.MOV.U32 R168, RZ, RZ, R193 ;  /* 0x000000ffffa87224 */ /* 0x000fe400078e00c1 */
[----:B------:R-:W-:Y:S02]  /*3d10*/  IMAD.MOV.U32 R169, RZ, RZ, R194 ;  /* 0x000000ffffa97224 */ /* 0x000fe400078e00c2 */
[----:B--2---:R-:W-:Y:S02]  /*3d20*/  IMAD.MOV.U32 R174, RZ, RZ, R216 ;  /* 0x000000ffffae7224 */ /* 0x004fe400078e00d8 */
[----:B------:R-:W2:Y:S01]  /*3d30*/  LDL.LU R216, [R1+0x70] ;  /* 0x0000700001d87983 */ /* 0x000ea20000300800 */
[----:B----4-:R-:W-:-:S03]  /*3d40*/  MOV R192, R217 ;  /* 0x000000d900c07202 */ /* 0x010fc60000000f00 */
[----:B------:R-:W4:Y:S01]  /*3d50*/  LDL.LU R217, [R1+0x74] ;  /* 0x0000740001d97983 */ /* 0x000f220000300800 */
[----:B---3--:R-:W-:-:S03]  /*3d60*/  IMAD.MOV.U32 R193, RZ, RZ, R218 ;  /* 0x000000ffffc17224 */ /* 0x008fc600078e00da */
[----:B------:R-:W3:Y:S01]  /*3d70*/  LDL.LU R218, [R1+0x78] ;  /* 0x0000780001da7983 */ /* 0x000ee20000300800 */
[----:B------:R-:W-:-:S03]  /*3d80*/  IMAD.MOV.U32 R194, RZ, RZ, R219 ;  /* 0x000000ffffc27224 */ /* 0x000fc600078e00db */
[----:B------:R-:W3:Y:S01]  /*3d90*/  LDL.LU R219, [R1+0x7c] ;  /* 0x00007c0001db7983 */ /* 0x000ee20000300800 */
[----:B------:R-:W-:Y:S01]  /*3da0*/  IMAD.MOV.U32 R120, RZ, RZ, R146 ;  /* 0x000000ffff787224 */ /* 0x000fe200078e0092 */
[----:B------:R-:W-:Y:S01]  /*3db0*/  MOV R121, R147 ;  /* 0x0000009300797202 */ /* 0x000fe20000000f00 */
[----:B------:R-:W-:Y:S02]  /*3dc0*/  IMAD.MOV.U32 R122, RZ, RZ, R148 ;  /* 0x000000ffff7a7224 */ /* 0x000fe400078e0094 */
[----:B------:R-:W-:Y:S01]  /*3dd0*/  IMAD.MOV.U32 R123, RZ, RZ, R149 ;  /* 0x000000ffff7b7224 */ /* 0x000fe200078e0095 */
[----:B------:R-:W-:Y:S01]  /*3de0*/  MOV R147, R171 ;  /* 0x000000ab00937202 */ /* 0x000fe20000000f00 */
[----:B------:R-:W-:Y:S01]  /*3df0*/  IMAD.MOV.U32 R146, RZ, RZ, R170 ;  /* 0x000000ffff927224 */ /* 0x000fe200078e00aa */
[----:B------:R-:W-:Y:S01]  /*3e00*/  MOV R171, R197 ;  /* 0x000000c500ab7202 */ /* 0x000fe20000000f00 */
[----:B------:R-:W-:Y:S01]  /*3e10*/  IMAD.MOV.U32 R170, RZ, RZ, R196 ;  /* 0x000000ffffaa7224 */ /* 0x000fe200078e00c4 */
[----:B------:R-:W-:Y:S01]  /*3e20*/  MOV R197, R221 ;  /* 0x000000dd00c57202 */ /* 0x000fe20000000f00 */
[----:B------:R-:W-:Y:S01]  /*3e30*/  IMAD.MOV.U32 R148, RZ, RZ, R172 ;  /* 0x000000ffff947224 */ /* 0x000fe200078e00ac */
[----:B------:R-:W-:Y:S01]  /*3e40*/  WARPGROUP.ARRIVE ;  /* 0x00000000000079c5 */ /* 0x000fe20000000000 */
[----:B------:R-:W-:-:S02]  /*3e50*/  IMAD.MOV.U32 R196, RZ, RZ, R220 ;  /* 0x000000ffffc47224 */ /* 0x000fc400078e00dc */
[----:B------:R-:W-:Y:S01]  /*3e60*/  IMAD.MOV.U32 R149, RZ, RZ, R173 ;  /* 0x000000ffff957224 */ /* 0x000fe200078e00ad */
[----:B------:R-:W3:Y:S01]  /*3e70*/  LDL.LU R220, [R1] ;  /* 0x0000000001dc7983 */ /* 0x000ee20000300800 */
[----:B------:R-:W-:Y:S01]  /*3e80*/  IMAD.MOV.U32 R172, RZ, RZ, R198 ;  /* 0x000000ffffac7224 */ /* 0x000fe200078e00c6 */
[----:B------:R-:W-:Y:S01]  /*3e90*/  HGMMA.64x16x16.F32.BF16 R120, gdesc[UR28], R120, gsb0 ;  /* 0x002000001c7879f0 */ /* 0x000fe20008001878 */
[----:B------:R-:W-:Y:S01]  /*3ea0*/  IMAD.MOV.U32 R173, RZ, RZ, R199 ;  /* 0x000000ffffad7224 */ /* 0x000fe200078e00c7 */
[----:B------:R-:W3:Y:S01]  /*3eb0*/  LDL.LU R221, [R1+0x4] ;  /* 0x0000040001dd7983 */ /* 0x000ee20000300800 */
[----:B------:R-:W-:Y:S02]  /*3ec0*/  IMAD.MOV.U32 R198, RZ, RZ, R222 ;  /* 0x000000ffffc67224 */ /* 0x000fe400078e00de */
[----:B------:R-:W-:Y:S01]  /*3ed0*/  IMAD.MOV.U32 R199, RZ, RZ, R223 ;  /* 0x000000ffffc77224 */ /* 0x000fe200078e00df */
        /* <DEDUP_REMOVED lines=14> */
[----:B------:R-:W-:Y:S01]  /*3fc0*/  IMAD.MOV.U32 R169, RZ, RZ, R194 ;  /* 0x000000ffffa97224 */ /* 0x000fe200078e00c2 */
[----:B------:R-:W-:Y:S01]  /*3fd0*/  MOV R121, R147 ;  /* 0x0000009300797202 */ /* 0x000fe20000000f00 */
[----:B------:R-:W-:Y:S02]  /*3fe0*/  IMAD.MOV.U32 R120, RZ, RZ, R146 ;  /* 0x000000ffff787224 */ /* 0x000fe400078e0092 */
[----:B------:R-:W-:Y:S02]  /*3ff0*/  IMAD.MOV.U32 R122, RZ, RZ, R148 ;  /* 0x000000ffff7a7224 */ /* 0x000fe400078e0094 */
[----:B------:R-:W-:-:S02]  /*4000*/  IMAD.MOV.U32 R123, RZ, RZ, R149 ;  /* 0x000000ffff7b7224 */ /* 0x000fc400078e0095 */
        /* <DEDUP_REMOVED lines=8> */
[----:B------:R-:W-:Y:S01]  /*4090*/  UIADD3 UR34, UR4, 0x182, URZ ;  /* 0x0000018204227890 */ /* 0x000fe2000fffe03f */
[----:B------:R-:W-:-:S08]  /*40a0*/  WARPGROUP.ARRIVE ;  /* 0x00000000000079c5 */ /* 0x000fd00000000000 */
[----:B------:R-:W-:Y:S01]  /*40b0*/  HGMMA.64x16x16.F32.BF16 R120, gdesc[UR32], R120, gsb0 ;  /* 0x00200000207879f0 */ /* 0x000fe20008001878 */
[----:B------:R-:W-:Y:S01]  /*40c0*/  IMAD.MOV.U32 R146, RZ, RZ, R170 ;  /* 0x000000ffff927224 */ /* 0x000fe200078e00aa */
[----:B------:R-:W-:Y:S01]  /*40d0*/  MOV R147, R171 ;  /* 0x000000ab00937202 */ /* 0x000fe20000000f00 */
[----:B------:R-:W-:Y:S01]  /*40e0*/  IMAD.MOV.U32 R170, RZ, RZ, R196 ;  /* 0x000000ffffaa7224 */ /* 0x000fe200078e00c4 */
[----:B------:R-:W-:Y:S01]  /*40f0*/  MOV R171, R197 ;  /* 0x000000c500ab7202 */ /* 0x000fe20000000f00 */
[----:B------:R-:W-:Y:S02]  /*4100*/  IMAD.MOV.U32 R148, RZ, RZ, R172 ;  /* 0x000000ffff947224 */ /* 0x000fe400078e00ac */
[----:B------:R-:W-:Y:S01]  /*4110*/  IMAD.MOV.U32 R196, RZ, RZ, R220 ;  /* 0x000000ffffc47224 */ /* 0x000fe200078e00dc */
[----:B------:R-:W-:Y:S01]  /*4120*/  MOV R197, R221 ;  /* 0x000000dd00c57202 */ /* 0x000fe20000000f00 */
[----:B------:R-:W-:Y:S01]  /*4130*/  IMAD.MOV.U32 R149, RZ, RZ, R173 ;  /* 0x000000ffff957224 */ /* 0x000fe200078e00ad */
[----:B------:R-:W-:Y:S01]  /*4140*/  MOV R221, R142 ;  /* 0x0000008e00dd7202 */ /* 0x000fe20000000f00 */
[----:B------:R-:W-:-:S02]  /*4150*/  IMAD.MOV.U32 R172, RZ, RZ, R198 ;  /* 0x000000ffffac7224 */ /* 0x000fc400078e00c6 */
[----:B------:R-:W-:Y:S02]  /*4160*/  IMAD.MOV.U32 R220, RZ, RZ, R141 ;  /* 0x000000ffffdc7224 */ /* 0x000fe400078e008d */
[----:B------:R-:W-:Y:S01]  /*4170*/  IMAD.MOV.U32 R173, RZ, RZ, R199 ;  /* 0x000000ffffad7224 */ /* 0x000fe200078e00c7 */
[----:B------:R-:W3:Y:S01]  /*4180*/  LDL.LU R141, [R1+0x788] ;  /* 0x00078800018d7983 */ /* 0x000ee20000300800 */
[----:B------:R-:W-:Y:S02]  /*4190*/  IMAD.MOV.U32 R198, RZ, RZ, R222 ;  /* 0x000000ffffc67224 */ /* 0x000fe400078e00de */
[----:B------:R-:W-:Y:S01]  /*41a0*/  IMAD.MOV.U32 R199, RZ, RZ, R223 ;  /* 0x000000ffffc77224 */ /* 0x000fe200078e00df */
[----:B------:R-:W3:Y:S01]  /*41b0*/  LDL.LU R142, [R1+0x784] ;  /* 0x00078400018e7983 */ /* 0x000ee20000300800 */
[----:B------:R-:W-:Y:S02]  /*41c0*/  IMAD.MOV.U32 R222, RZ, RZ, R143 ;  /* 0x000000ffffde7224 */ /* 0x000fe400078e008f */
[----:B------:R-:W-:Y:S01]  /*41d0*/  IMAD.MOV.U32 R223, RZ, RZ, R160 ;  /* 0x000000ffffdf7224 */ /* 0x000fe200078e00a0 */
[----:B------:R-:W3:Y:S04]  /*41e0*/  LDL.LU R143, [R1+0x780] ;  /* 0x00078000018f7983 */ /* 0x000ee80000300800 */
[----:B------:R-:W3:Y:S01]  /*41f0*/  LDL.LU R160, [R1+0x77c] ;  /* 0x00077c0001a07983 */ /* 0x000ee20000300800 */
[----:B------:R-:W-:Y:S01]  /*4200*/  UIADD3 UR38, UR4, 0x202, URZ ;  /* 0x0000020204267890 */ /* 0x000fe2000fffe03f */
[----:B------:R-:W-:-:S02]  /*4210*/  WARPGROUP.DEPBAR.LE gsb0, 0x0 ;  /* 0x00008000000079c5 */ /* 0x000fc40000010000 */
[----:B------:R0:W-:Y:S04]  /*4220*/  STL.64 [R1+0x120], R120 ;  /* 0x0001207801007387 */ /* 0x0001e80000100a00 */
[----:B------:R1:W-:Y:S04]  /*4230*/  STL.64 [R1+0x128], R122 ;  /* 0x0001287a01007387 */ /* 0x0003e80000100a00 */
[----:B------:R1:W-:Y:S04]  /*4240*/  STL.64 [R1+0x130], R124 ;  /* 0x0001307c01007387 */ /* 0x0003e80000100a00 */
[----:B------:R1:W-:Y:S01]  /*4250*/  STL.64 [R1+0x138], R126 ;  /* 0x0001387e01007387 */ /* 0x0003e20000100a00 */
[----:B0-----:R-:W-:Y:S01]  /*4260*/  IMAD.MOV.U32 R120, RZ, RZ, R146 ;  /* 0x000000ffff787224 */ /* 0x001fe200078e0092 */
[----:B------:R-:W-:Y:S01]  /*4270*/  MOV R121, R147 ;  /* 0x0000009300797202 */ /* 0x000fe20000000f00 */
[----:B-1----:R-:W-:-:S02]  /*4280*/  IMAD.MOV.U32 R122, RZ, RZ, R148 ;  /* 0x000000ffff7a7224 */ /* 0x002fc400078e0094 */
[----:B------:R-:W-:Y:S02]  /*4290*/  IMAD.MOV.U32 R123, RZ, RZ, R149 ;  /* 0x000000ffff7b7224 */ /* 0x000fe400078e0095 */
[----:B------:R-:W-:Y:S01]  /*42a0*/  IMAD.MOV.U32 R124, RZ, RZ, R150 ;  /* 0x000000ffff7c7224 */ /* 0x000fe200078e0096 */
[----:B------:R-:W-:Y:S01]  /*42b0*/  MOV R125, R151 ;  /* 0x00000097007d7202 */ /* 0x000fe20000000f00 */
[----:B------:R-:W-:Y:S02]  /*42c0*/  IMAD.MOV.U32 R126, RZ, RZ, R168 ;  /* 0x000000ffff7e7224 */ /* 0x000fe400078e00a8 */
[----:B------:R-:W-:-:S06]  /*42d0*/  IMAD.MOV.U32 R127, RZ, RZ, R169 ;  /* 0x000000ffff7f7224 */ /* 0x000fcc00078e00a9 */
[----:B------:R-:W-:-:S06]  /*42e0*/  WARPGROUP.ARRIVE ;  /* 0x00000000000079c5 */ /* 0x000fcc0000000000 */
        /* <DEDUP_REMOVED lines=11> */
[----:B------:R-:W-:Y:S01]  /*43a0*/  IMAD.MOV.U32 R196, RZ, RZ, R220 ;  /* 0x000000ffffc47224 */ /* 0x000fe200078e00dc */
[----:B------:R-:W-:Y:S01]  /*43b0*/  MOV R221, R166 ;  /* 0x000000a600dd7202 */ /* 0x000fe20000000f00 */
[----:B------:R-:W-:Y:S02]  /*43c0*/  IMAD.MOV.U32 R149, RZ, RZ, R173 ;  /* 0x000000ffff957224 */ /* 0x000fe400078e00ad */
[----:B------:R-:W-:Y:S02]  /*43d0*/  IMAD.MOV.U32 R172, RZ, RZ, R198 ;  /* 0x000000ffffac7224 */ /* 0x000fe400078e00c6 */
[----:B------:R-:W-:Y:S02]  /*43e0*/  IMAD.MOV.U32 R220, RZ, RZ, R165 ;  /* 0x000000ffffdc7224 */ /* 0x000fe400078e00a5 */
[----:B------:R-:W-:Y:S02]  /*43f0*/  IMAD.MOV.U32 R173, RZ, RZ, R199 ;  /* 0x000000ffffad7224 */ /* 0x000fe400078e00c7 */
[----:B------:R-:W-:-:S02]  /*4400*/  IMAD.MOV.U32 R198, RZ, RZ, R222 ;  /* 0x000000ffffc67224 */ /* 0x000fc400078e00de */
[----:B------:R-:W-:Y:S02]  /*4410*/  IMAD.MOV.U32 R199, RZ, RZ, R223 ;  /* 0x000000ffffc77224 */ /* 0x000fe400078e00df */
[----:B------:R-:W-:Y:S02]  /*4420*/  IMAD.MOV.U32 R222, RZ, RZ, R167 ;  /* 0x000000ffffde7224 */ /* 0x000fe400078e00a7 */
[----:B------:R-:W-:Y:S01]  /*4430*/  IMAD.MOV.U32 R223, RZ, RZ, R184 ;  /* 0x000000ffffdf7224 */ /* 0x000fe200078e00b8 */
[----:B------:R-:W-:Y:S01]  /*4440*/  UIADD3 UR42, UR4, 0x282, URZ ;  /* 0x00000282042a7890 */ /* 0x000fe2000fffe03f */
[----:B------:R-:W-:Y:S02]  /*4450*/  WARPGROUP.DEPBAR.LE gsb0, 0x0 ;  /* 0x00008000000079c5 */ /* 0x000fe40000010000 */
[----:B--2---:R-:W-:Y:S02]  /*4460*/  IMAD.MOV.U32 R174, RZ, RZ, R216 ;  /* 0x000000ffffae7224 */ /* 0x004fe400078e00d8 */
[----:B------:R-:W-:Y:S01]  /*4470*/  IMAD.MOV.U32 R216, RZ, RZ, R161 ;  /* 0x000000ffffd87224 */ /* 0x000fe200078e00a1 */
[----:B----4-:R-:W-:Y:S01]  /*4480*/  MOV R192, R217 ;  /* 0x000000d900c07202 */ /* 0x010fe20000000f00 */
[----:B------:R-:W2:Y:S01]  /*4490*/  LDL.LU R161, [R1+0x778] ;  /* 0x0007780001a17983 */ /* 0x000ea20000300800 */
[----:B------:R-:W-:Y:S01]  /*44a0*/  MOV R217, R162 ;  /* 0x000000a200d97202 */ /* 0x000fe20000000f00 */
[----:B---3--:R-:W-:-:S02]  /*44b0*/  IMAD.MOV.U32 R193, RZ, RZ, R218 ;  /* 0x000000ffffc17224 */ /* 0x008fc400078e00da */
[----:B------:R-:W2:Y:S01]  /*44c0*/  LDL.LU R162, [R1+0x774] ;  /* 0x0007740001a27983 */ /* 0x000ea20000300800 */
[----:B------:R-:W-:Y:S02]  /*44d0*/  IMAD.MOV.U32 R218, RZ, RZ, R163 ;  /* 0x000000ffffda7224 */ /* 0x000fe400078e00a3 */
[----:B------:R-:W-:Y:S01]  /*44e0*/  IMAD.MOV.U32 R194, RZ, RZ, R219 ;  /* 0x000000ffffc27224 */ /* 0x000fe200078e00db */
[----:B------:R-:W2:Y:S01]  /*44f0*/  LDL.LU R163, [R1+0x770] ;  /* 0x0007700001a37983 */ /* 0x000ea20000300800 */
[----:B------:R-:W-:-:S03]  /*4500*/  IMAD.MOV.U32 R219, RZ, RZ, R164 ;  /* 0x000000ffffdb7224 */ /* 0x000fc600078e00a4 */
[----:B------:R-:W2:Y:S04]  /*4510*/  LDL.LU R164, [R1+0x76c] ;  /* 0x00076c0001a47983 */ /* 0x000ea80000300800 */
[----:B------:R-:W2:Y:S04]  /*4520*/  LDL.LU R165, [R1+0x768] ;  /* 0x0007680001a57983 */ /* 0x000ea80000300800 */
[----:B------:R-:W2:Y:S04]  /*4530*/  LDL.LU R166, [R1+0x764] ;  /* 0x0007640001a67983 */ /* 0x000ea80000300800 */
[----:B------:R-:W2:Y:S04]  /*4540*/  LDL.LU R167, [R1+0x760] ;  /* 0x0007600001a77983 */ /* 0x000ea80000300800 */
[----:B------:R-:W3:Y:S04]  /*4550*/  LDL.LU R184, [R1+0x75c] ;  /* 0x00075c0001b87983 */ /* 0x000ee80000300800 */
        /* <DEDUP_REMOVED lines=8> */
[----:B----4-:R-:W-:Y:S01]  /*45e0*/  IMAD.MOV.U32 R124, RZ, RZ, R150 ;  /* 0x000000ffff7c7224 */ /* 0x010fe200078e0096 */
        /* <DEDUP_REMOVED lines=9> */
[----:B------:R-:W-:Y:S01]  /*4680*/  IMAD.MOV.U32 R193, RZ, RZ, R218 ;  /* 0x000000ffffc17224 */ /* 0x000fe200078e00da */
[----:B------:R-:W-:Y:S01]  /*4690*/  MOV R218, R221 ;  /* 0x000000dd00da7202 */ /* 0x000fe20000000f00 */
[----:B------:R-:W-:Y:S02]  /*46a0*/  IMAD.MOV.U32 R194, RZ, RZ, R219 ;  /* 0x000000ffffc27224 */ /* 0x000fe400078e00db */
[----:B------:R-:W-:Y:S02]  /*46b0*/  IMAD.MOV.U32 R217, RZ, RZ, R220 ;  /* 0x000000ffffd97224 */ /* 0x000fe400078e00dc */
[----:B------:R-:W-:Y:S01]  /*46c0*/  IMAD.MOV.U32 R219, RZ, RZ, R222 ;  /* 0x000000ffffdb7224 */ /* 0x000fe200078e00de */
[----:B------:R-:W-:Y:S01]  /*46d0*/  MOV R222, R186 ;  /* 0x000000ba00de7202 */ /* 0x000fe20000000f00 */
[----:B------:R-:W-:-:S02]  /*46e0*/  IMAD.MOV.U32 R221, RZ, RZ, R185 ;  /* 0x000000ffffdd7224 */ /* 0x000fc400078e00b9 */
[----:B------:R-:W-:Y:S01]  /*46f0*/  IMAD.MOV.U32 R150, RZ, RZ, R174 ;  /* 0x000000ffff967224 */ /* 0x000fe200078e00ae */
[----:B------:R-:W3:Y:S01]  /*4700*/  LDL.LU R185, [R1+0x758] ;  /* 0x0007580001b97983 */ /* 0x000ee20000300800 */
[----:B------:R-:W-:Y:S02]  /*4710*/  IMAD.MOV.U32 R220, RZ, RZ, R223 ;  /* 0x000000ffffdc7224 */ /* 0x000fe400078e00df */
[----:B------:R-:W-:Y:S01]  /*4720*/  IMAD.MOV.U32 R149, RZ, RZ, R173 ;  /* 0x000000ffff957224 */ /* 0x000fe200078e00ad */
[----:B------:R-:W3:Y:S01]  /*4730*/  LDL.LU R186, [R1+0x754] ;  /* 0x0007540001ba7983 */ /* 0x000ee20000300800 */
[----:B------:R-:W-:Y:S02]  /*4740*/  IMAD.MOV.U32 R174, RZ, RZ, R216 ;  /* 0x000000ffffae7224 */ /* 0x000fe400078e00d8 */
[----:B------:R-:W-:Y:S01]  /*4750*/  IMAD.MOV.U32 R223, RZ, RZ, R187 ;  /* 0x000000ffffdf7224 */ /* 0x000fe200078e00bb */
[----:B------:R-:W-:Y:S01]  /*4760*/  MOV R147, R171 ;  /* 0x000000ab00937202 */ /* 0x000fe20000000f00 */
[----:B------:R-:W-:Y:S01]  /*4770*/  IMAD.MOV.U32 R146, RZ, RZ, R170 ;  /* 0x000000ffff927224 */ /* 0x000fe200078e00aa */
[----:B------:R-:W3:Y:S01]  /*4780*/  LDL.LU R187, [R1+0x750] ;  /* 0x0007500001bb7983 */ /* 0x000ee20000300800 */
[----:B------:R-:W-:-:S02]  /*4790*/  IMAD.MOV.U32 R173, RZ, RZ, R199 ;  /* 0x000000ffffad7224 */ /* 0x000fc400078e00c7 */
[----:B------:R-:W-:Y:S01]  /*47a0*/  IMAD.MOV.U32 R216, RZ, RZ, R188 ;  /* 0x000000ffffd87224 */ /* 0x000fe200078e00bc */
[----:B------:R-:W-:Y:S01]  /*47b0*/  MOV R171, R197 ;  /* 0x000000c500ab7202 */ /* 0x000fe20000000f00 */
[----:B------:R-:W-:Y:S01]  /*47c0*/  IMAD.MOV.U32 R170, RZ, RZ, R196 ;  /* 0x000000ffffaa7224 */ /* 0x000fe200078e00c4 */
[----:B------:R-:W3:Y:S01]  /*47d0*/  LDL.LU R188, [R1+0x74c] ;  /* 0x00074c0001bc7983 */ /* 0x000ee20000300800 */
[----:B------:R-:W-:Y:S01]  /*47e0*/  IMAD.MOV.U32 R199, RZ, RZ, R189 ;  /* 0x000000ffffc77224 */ /* 0x000fe200078e00bd */
[----:B------:R-:W-:Y:S01]  /*47f0*/  MOV R196, R190 ;  /* 0x000000be00c47202 */ /* 0x000fe20000000f00 */
[----:B------:R-:W-:Y:S01]  /*4800*/  IMAD.MOV.U32 R148, RZ, RZ, R172 ;  /* 0x000000ffff947224 */ /* 0x000fe200078e00ac */
[----:B------:R-:W3:Y:S01]  /*4810*/  LDL.LU R189, [R1+0x748] ;  /* 0x0007480001bd7983 */ /* 0x000ee20000300800 */
[----:B------:R-:W-:Y:S02]  /*4820*/  IMAD.MOV.U32 R172, RZ, RZ, R198 ;  /* 0x000000ffffac7224 */ /* 0x000fe400078e00c6 */
[----:B------:R-:W-:Y:S01]  /*4830*/  IMAD.MOV.U32 R197, RZ, RZ, R191 ;  /* 0x000000ffffc57224 */ /* 0x000fe200078e00bf */
[----:B------:R-:W3:Y:S01]  /*4840*/  LDL.LU R190, [R1+0x744] ;  /* 0x0007440001be7983 */ /* 0x000ee20000300800 */
[----:B------:R-:W-:-:S03]  /*4850*/  IMAD.MOV.U32 R198, RZ, RZ, R208 ;  /* 0x000000ffffc67224 */ /* 0x000fc600078e00d0 */
[----:B------:R-:W3:Y:S04]  /*4860*/  LDL.LU R191, [R1+0x740] ;  /* 0x0007400001bf7983 */ /* 0x000ee80000300800 */
[----:B------:R-:W4:Y:S01]  /*4870*/  LDL.LU R208, [R1+0x73c] ;  /* 0x00073c0001d07983 */ /* 0x000f220000300800 */
[----:B------:R-:W-:-:S03]  /*4880*/  WARPGROUP.DEPBAR.LE gsb0, 0x0 ;  /* 0x00008000000079c5 */ /* 0x000fc60000010000 */
[----:B------:R0:W-:Y:S04]  /*4890*/  STL.64 [R1+0x60], R120 ;  /* 0x0000607801007387 */ /* 0x0001e80000100a00 */
[----:B------:R1:W-:Y:S04]  /*48a0*/  STL.64 [R1+0x68], R122 ;  /* 0x0000687a01007387 */ /* 0x0003e80000100a00 */
[----:B------:R1:W-:Y:S04]  /*48b0*/  STL.64 [R1+0x70], R124 ;  /* 0x0000707c01007387 */ /* 0x0003e80000100a00 */
[----:B------:R1:W-:Y:S01]  /*48c0*/  STL.64 [R1+0x78], R126 ;  /* 0x0000787e01007387 */ /* 0x0003e20000100a00 */
[----:B0-----:R-:W-:Y:S01]  /*48d0*/  MOV R121, R147 ;  /* 0x0000009300797202 */ /* 0x001fe20000000f00 */
[----:B------:R-:W-:-:S02]  /*48e0*/  IMAD.MOV.U32 R147, RZ, RZ, R193 ;  /* 0x000000ffff937224 */ /* 0x000fc400078e00c1 */
[----:B-1----:R-:W-:Y:S02]  /*48f0*/  IMAD.MOV.U32 R122, RZ, RZ, R148 ;  /* 0x000000ffff7a7224 */ /* 0x002fe400078e0094 */
        /* <DEDUP_REMOVED lines=8> */
[----:B------:R-:W4:Y:S01]  /*4980*/  LDL.LU R209, [R1+0x738] ;  /* 0x0007380001d17983 */ /* 0x000f220000300800 */
        /* <DEDUP_REMOVED lines=8> */
[----:B------:R-:W-:-:S02]  /*4a10*/  IMAD.MOV.U32 R195, RZ, RZ, R212 ;  /* 0x000000ffffc37224 */ /* 0x000fc400078e00d4 */
[----:B------:R-:W-:Y:S01]  /*4a20*/  IMAD.MOV.U32 R126, RZ, RZ, R168 ;  /* 0x000000ffff7e7224 */ /* 0x000fe200078e00a8 */
[----:B------:R-:W4:Y:S01]  /*4a30*/  LDL.LU R212, [R1+0x72c] ;  /* 0x00072c0001d47983 */ /* 0x000f220000300800 */
[----:B------:R-:W-:Y:S02]  /*4a40*/  IMAD.MOV.U32 R150, RZ, RZ, R172 ;  /* 0x000000ffff967224 */ /* 0x000fe400078e00ac */
[----:B------:R-:W-:Y:S01]  /*4a50*/  IMAD.MOV.U32 R168, RZ, RZ, R174 ;  /* 0x000000ffffa87224 */ /* 0x000fe200078e00ae */
[----:B------:R-:W4:Y:S01]  /*4a60*/  LDL.LU R213, [R1+0x728] ;  /* 0x0007280001d57983 */ /* 0x000f220000300800 */
[----:B------:R-:W-:Y:S02]  /*4a70*/  IMAD.MOV.U32 R172, RZ, RZ, R214 ;  /* 0x000000ffffac7224 */ /* 0x000fe400078e00d6 */
[----:B------:R-:W-:Y:S01]  /*4a80*/  IMAD.MOV.U32 R174, RZ, RZ, R215 ;  /* 0x000000ffffae7224 */ /* 0x000fe200078e00d7 */
[----:B------:R-:W4:Y:S04]  /*4a90*/  LDL.LU R214, [R1+0x724] ;  /* 0x0007240001d67983 */ /* 0x000f280000300800 */
[----:B------:R-:W4:Y:S01]  /*4aa0*/  LDL.LU R215, [R1+0x720] ;  /* 0x0007200001d77983 */ /* 0x000f220000300800 */
[----:B------:R-:W-:Y:S01]  /*4ab0*/  IMAD.MOV.U32 R120, RZ, RZ, R146 ;  /* 0x000000ffff787224 */ /* 0x000fe200078e0092 */
[----:B------:R-:W-:-:S05]  /*4ac0*/  UIADD3 UR46, UR4, 0x302, URZ ;  /* 0x00000302042e7890 */ /* 0x000fca000fffe03f */
[----:B------:R-:W-:-:S06]  /*4ad0*/  WARPGROUP.ARRIVE ;  /* 0x00000000000079c5 */ /* 0x000fcc0000000000 */
[----:B------:R-:W-:Y:S01]  /*4ae0*/  HGMMA.64x16x16.F32.BF16 R120, gdesc[UR44], R120, gsb0 ;  /* 0x002000002c7879f0 */ /* 0x000fe20008001878 */
[----:B------:R-:W-:Y:S01]  /*4af0*/  UIADD3 UR50, UR4, 0x382, URZ ;  /* 0x0000038204327890 */ /* 0x000fe2000fffe03f */
[----:B------:R-:W-:Y:S01]  /*4b00*/  UMOV UR51, 0x40000040 ;  /* 0x4000004000337882 */ /* 0x000fe20000000000 */
[----:B------:R-:W-:Y:S02]  /*4b10*/  WARPGROUP.DEPBAR.LE gsb0, 0x0 ;  /* 0x00008000000079c5 */ /* 0x000fe40000010000 */
[----:B------:R-:W-:Y:S01]  /*4b20*/  UIADD3 UR54, UR4, 0x402, URZ ;  /* 0x0000040204367890 */ /* 0x000fe2000fffe03f */
[----:B------:R-:W-:Y:S01]  /*4b30*/  UMOV UR55, 0x40000040 ;  /* 0x4000004000377882 */ /* 0x000fe20000000000 */
[----:B------:R-:W-:Y:S01]  /*4b40*/  UIADD3 UR5, UR4, 0x482, URZ ;  /* 0x0000048204057890 */ /* 0x000fe2000fffe03f */
[----:B------:R-:W-:Y:S01]  /*4b50*/  UMOV UR12, UR8 ;  /* 0x00000008000c7c82 */ /* 0x000fe20008000000 */
[----:B------:R-:W-:Y:S01]  /*4b60*/  UMOV UR13, UR9 ;  /* 0x00000009000d7c82 */ /* 0x000fe20008000000 */
[----:B------:R-:W-:-:S04]  /*4b70*/  UMOV UR15, 0x40000040 ;  /* 0x40000040000f7882 */ /* 0x000fc80000000000 */
[----:B------:R-:W-:Y:S01]  /*4b80*/  UMOV UR14, UR5 ;  /* 0x00000005000e7c82 */ /* 0x000fe20008000000 */
[----:B------:R-:W-:Y:S01]  /*4b90*/  UIADD3 UR6, UR4, 0x502, URZ ;  /* 0x0000050204067890 */ /* 0x000fe2000fffe03f */
[----:B------:R-:W-:Y:S01]  /*4ba0*/  UMOV UR56, UR8 ;  /* 0x0000000800387c82 */ /* 0x000fe20008000000 */
[----:B------:R-:W-:Y:S01]  /*4bb0*/  UMOV UR57, UR9 ;  /* 0x0000000900397c82 */ /* 0x000fe20008000000 */
[----:B------:R-:W-:-:S04]  /*4bc0*/  UMOV UR59, 0x40000040 ;  /* 0x40000040003b7882 */ /* 0x000fc80000000000 */
[----:B------:R-:W-:Y:S01]  /*4bd0*/  UMOV UR58, UR6 ;  /* 0x00000006003a7c82 */ /* 0x000fe20008000000 */
[----:B----4-:R-:W-:-:S06]  /*4be0*/  WARPGROUP.ARRIVE ;  /* 0x00000000000079c5 */ /* 0x010fcc0000000000 */
[----:B------:R-:W-:Y:S03]  /*4bf0*/  HGMMA.64x16x16.F32.BF16 R208, gdesc[UR48], R208, gsb0 ;  /* 0x0020000030d079f0 */ /* 0x000fe600080018d0 */
[----:B------:R-:W-:Y:S02]  /*4c00*/  WARPGROUP.DEPBAR.LE gsb0, 0x0 ;  /* 0x00008000000079c5 */ /* 0x000fe40000010000 */
[----:B---3--:R-:W-:-:S06]  /*4c10*/  WARPGROUP.ARRIVE ;  /* 0x00000000000079c5 */ /* 0x008fcc0000000000 */
[----:B------:R-:W-:Y:S03]  /*4c20*/  HGMMA.64x16x16.F32.BF16 R184, gdesc[UR52], R184, gsb0 ;  /* 0x0020000034b879f0 */ /* 0x000fe600080018b8 */
[----:B------:R-:W-:Y:S02]  /*4c30*/  WARPGROUP.DEPBAR.LE gsb0, 0x0 ;  /* 0x00008000000079c5 */ /* 0x000fe40000010000 */
[----:B--2---:R-:W-:-:S06]  /*4c40*/  WARPGROUP.ARRIVE ;  /* 0x00000000000079c5 */ /* 0x004fcc0000000000 */
[----:B------:R-:W-:Y:S03]  /*4c50*/  HGMMA.64x16x16.F32.BF16 R160, gdesc[UR12], R160, gsb0 ;  /* 0x002000000ca079f0 */ /* 0x000fe600080018a0 */
[----:B------:R-:W-:Y:S02]  /*4c60*/  WARPGROUP.DEPBAR.LE gsb0, 0x0 ;  /* 0x00008000000079c5 */ /* 0x000fe40000010000 */
[----:B------:R-:W-:-:S06]  /*4c70*/  WARPGROUP.ARRIVE ;  /* 0x00000000000079c5 */ /* 0x000fcc0000000000 */
[----:B------:R-:W-:Y:S01]  /*4c80*/  HGMMA.64x16x16.F32.BF16 R136, gdesc[UR56], R136, gsb0 ;  /* 0x00200000388879f0 */ /* 0x000fe20008001888 */
[----:B------:R-:W-:Y:S01]  /*4c90*/  UIADD3 UR7, UR4, 0x582, URZ ;  /* 0x0000058204077890 */ /* 0x000fe2000fffe03f */
[----:B------:R-:W-:Y:S01]  /*4ca0*/  UMOV UR24, UR14 ;  /* 0x0000000e00187c82 */ /* 0x000fe20008000000 */
[----:B------:R-:W-:Y:S01]  /*4cb0*/  UMOV UR25, UR15 ;  /* 0x0000000f00197c82 */ /* 0x000fe20008000000 */
[----:B------:R-:W-:Y:S01]  /*4cc0*/  UMOV UR12, UR8 ;  /* 0x00000008000c7c82 */ /* 0x000fe20008000000 */
[----:B------:R-:W-:Y:S01]  /*4cd0*/  UMOV UR13, UR9 ;  /* 0x00000009000d7c82 */ /* 0x000fe20008000000 */
[----:B------:R-:W-:Y:S02]  /*4ce0*/  UMOV UR15, 0x40000040 ;  /* 0x40000040000f7882 */ /* 0x000fe40000000000 */
[----:B------:R-:W-:Y:S01]  /*4cf0*/  UMOV UR14, UR7 ;  /* 0x00000007000e7c82 */ /* 0x000fe20008000000 */
        /* <DEDUP_REMOVED lines=16> */
[----:B------:R-:W-:Y:S01]  /*4e00*/  UMOV UR19, 0x40000040 ;  /* 0x4000004000137882 */ /* 0x000fe20000000000 */
[----:B------:R-:W-:Y:S02]  /*4e10*/  WARPGROUP.DEPBAR.LE gsb0, 0x0 ;  /* 0x00008000000079c5 */ /* 0x000fe40000010000 */
[----:B------:R-:W-:-:S06]  /*4e20*/  WARPGROUP.ARRIVE ;  /* 0x00000000000079c5 */ /* 0x000fcc0000000000 */
[----:B------:R-:W-:Y:S01]  /*4e30*/  HGMMA.64x16x16.F32.BF16 R64, gdesc[UR16], R64, gsb0 ;  /* 0x00200000104079f0 */ /* 0x000fe20008001840 */
[----:B------:R-:W-:Y:S01]  /*4e40*/  UMOV UR32, UR14 ;  /* 0x0000000e00207c82 */ /* 0x000fe20008000000 */
[----:B------:R-:W-:Y:S01]  /*4e50*/  UIADD3 UR14, UR4, 0x702, URZ ;  /* 0x00000702040e7890 */ /* 0x000fe2000fffe03f */
[----:B------:R-:W-:Y:S01]  /*4e60*/  UMOV UR33, UR15 ;  /* 0x0000000f00217c82 */ /* 0x000fe20008000000 */
[----:B------:R-:W-:Y:S01]  /*4e70*/  UMOV UR12, UR8 ;  /* 0x00000008000c7c82 */ /* 0x000fe20008000000 */
[----:B------:R-:W-:Y:S01]  /*4e80*/  UMOV UR13, UR9 ;  /* 0x00000009000d7c82 */ /* 0x000fe20008000000 */
[----:B------:R-:W-:Y:S01]  /*4e90*/  UMOV UR15, 0x40000040 ;  /* 0x40000040000f7882 */ /* 0x000fe20000000000 */
[----:B------:R-:W-:Y:S02]  /*4ea0*/  WARPGROUP.DEPBAR.LE gsb0, 0x0 ;  /* 0x00008000000079c5 */ /* 0x000fe40000010000 */
[----:B------:R-:W-:-:S06]  /*4eb0*/  WARPGROUP.ARRIVE ;  /* 0x00000000000079c5 */ /* 0x000fcc0000000000 */
[----:B------:R-:W-:Y:S01]  /*4ec0*/  HGMMA.64x16x16.F32.BF16 R40, gdesc[UR12], R40, gsb0 ;  /* 0x002000000c2879f0 */ /* 0x000fe20008001828 */
[----:B------:R-:W-:Y:S01]  /*4ed0*/  UIADD3 UR5, UR60, 0x402, URZ ;  /* 0x000004023c057890 */ /* 0x000fe2000fffe03f */
[----:B------:R-:W-:-:S06]  /*4ee0*/  UMOV UR13, 0x40000040 ;  /* 0x40000040000d7882 */ /* 0x000fcc0000000000 */
[----:B------:R-:W-:Y:S01]  /*4ef0*/  UMOV UR12, UR5 ;  /* 0x00000005000c7c82 */ /* 0x000fe20008000000 */
[----:B------:R-:W-:Y:S02]  /*4f00*/  WARPGROUP.DEPBAR.LE gsb0, 0x0 ;  /* 0x00008000000079c5 */ /* 0x000fe40000010000 */
[----:B------:R-:W-:-:S06]  /*4f10*/  WARPGROUP.ARRIVE ;  /* 0x00000000000079c5 */ /* 0x000fcc0000000000 */
[----:B------:R-:W-:Y:S01]  /*4f20*/  HGMMA.64x16x16.F32.BF16 R32, gdesc[UR12], R32, gsb0 ;  /* 0x002000000c2079f0 */ /* 0x000fe20008001820 */
[----:B------:R-:W-:Y:S01]  /*4f30*/  UMOV UR16, UR12 ;  /* 0x0000000c00107c82 */ /* 0x000fe20008000000 */
[----:B------:R-:W-:Y:S01]  /*4f40*/  UMOV UR17, UR13 ;  /* 0x0000000d00117c82 */ /* 0x000fe20008000000 */
[----:B------:R-:W-:Y:S02]  /*4f50*/  WARPGROUP.DEPBAR.LE gsb0, 0x0 ;  /* 0x00008000000079c5 */ /* 0x000fe40000010000 */
[----:B------:R-:W-:-:S06]  /*4f60*/  WARPGROUP.ARRIVE ;  /* 0x00000000000079c5 */ /* 0x000fcc0000000000 */
[----:B------:R-:W-:Y:S01]  /*4f70*/  HGMMA.64x16x16.F32.BF16 R56, gdesc[UR16], R56, gsb0 ;  /* 0x00200000103879f0 */ /* 0x000fe20008001838 */
[----:B------:R-:W-:Y:S01]  /*4f80*/  UMOV UR20, UR12 ;  /* 0x0000000c00147c82 */ /* 0x000fe20008000000 */
[----:B------:R-:W-:Y:S01]  /*4f90*/  UMOV UR21, UR13 ;  /* 0x0000000d00157c82 */ /* 0x000fe20008000000 */
        /* <DEDUP_REMOVED lines=12> */
[----:B------:R0:W-:Y:S04]  /*5060*/  STL.64 [R1], R120 ;  /* 0x0000007801007387 */ /* 0x0001e80000100a00 */
[----:B------:R1:W-:Y:S04]  /*5070*/  STL.64 [R1+0x8], R122 ;  /* 0x0000087a01007387 */ /* 0x0003e80000100a00 */
[----:B------:R2:W-:Y:S04]  /*5080*/  STL.64 [R1+0x10], R124 ;  /* 0x0000107c01007387 */ /* 0x0005e80000100a00 */
[----:B------:R3:W-:Y:S04]  /*5090*/  STL.64 [R1+0x18], R126 ;  /* 0x0000187e01007387 */ /* 0x0007e80000100a00 */
[----:B0-----:R-:W4:Y:S04]  /*50a0*/  LDL.LU.64 R120, [R1+0x40] ;  /* 0x0000400001787983 */ /* 0x001f280000300a00 */
[----:B-1----:R-:W4:Y:S04]  /*50b0*/  LDL.LU.64 R122, [R1+0x48] ;  /* 0x00004800017a7983 */ /* 0x002f280000300a00 */
[----:B--2---:R-:W4:Y:S04]  /*50c0*/  LDL.LU.64 R124, [R1+0x50] ;  /* 0x00005000017c7983 */ /* 0x004f280000300a00 */
[----:B---3--:R-:W4:Y:S01]  /*50d0*/  LDL.LU.64 R126, [R1+0x58] ;  /* 0x00005800017e7983 */ /* 0x008f220000300a00 */
[----:B------:R-:W-:Y:S01]  /*50e0*/  UMOV UR20, UR12 ;  /* 0x0000000c00147c82 */ /* 0x000fe20008000000 */
[----:B------:R-:W-:Y:S01]  /*50f0*/  UMOV UR21, UR13 ;  /* 0x0000000d00157c82 */ /* 0x000fe20008000000 */
[----:B------:R-:W-:Y:S01]  /*5100*/  UMOV UR22, UR28 ;  /* 0x0000001c00167c82 */ /* 0x000fe20008000000 */
[----:B------:R-:W-:Y:S01]  /*5110*/  UMOV UR23, UR29 ;  /* 0x0000001d00177c82 */ /* 0x000fe20008000000 */
[----:B------:R-:W-:-:S02]  /*5120*/  WARPGROUP.DEPBAR.LE gsb0, 0x0 ;  /* 0x00008000000079c5 */ /* 0x000fc40000010000 */
        /* <DEDUP_REMOVED lines=34> */
[----:B------:R-:W-:Y:S01]  /*5350*/  STL [R1+0x5ec], R208 ;  /* 0x0005ecd001007387 */ /* 0x000fe20000100800 */
[----:B------:R-:W-:Y:S02]  /*5360*/  WARPGROUP.DEPBAR.LE gsb0, 0x0 ;  /* 0x00008000000079c5 */ /* 0x000fe40000010000 */
[----:B----4-:R-:W-:-:S06]  /*5370*/  WARPGROUP.ARRIVE ;  /* 0x00000000000079c5 */ /* 0x010fcc0000000000 */
[----:B------:R-:W-:Y:S01]  /*5380*/  HGMMA.64x16x16.F32.BF16 R120, gdesc[UR20], R120, gsb0 ;  /* 0x00200000147879f0 */ /* 0x000fe20008001878 */
[----:B------:R-:W-:Y:S04]  /*5390*/  STL [R1+0x5e8], R209 ;  /* 0x0005e8d101007387 */ /* 0x000fe80000100800 */
        /* <DEDUP_REMOVED lines=9> */
[----:B------:R-:W-:Y:S01]  /*5430*/  STL [R1+0x600], R187 ;  /* 0x000600bb01007387 */ /* 0x000fe20000100800 */
[----:B------:R-:W-:-:S03]  /*5440*/  IMAD.MOV.U32 R146, RZ, RZ, R147 ;  /* 0x000000ffff927224 */ /* 0x000fc600078e0093 */
[----:B------:R-:W-:Y:S01]  /*5450*/  STL [R1+0x5fc], R188 ;  /* 0x0005fcbc01007387 */ /* 0x000fe20000100800 */
[----:B------:R-:W-:-:S03]  /*5460*/  MOV R147, R170 ;  /* 0x000000aa00937202 */ /* 0x000fc60000000f00 */
[----:B------:R-:W-:Y:S01]  /*5470*/  STL [R1+0x5f8], R189 ;  /* 0x0005f8bd01007387 */ /* 0x000fe20000100800 */
[----:B------:R-:W-:-:S03]  /*5480*/  IMAD.MOV.U32 R170, RZ, RZ, R171 ;  /* 0x000000ffffaa7224 */ /* 0x000fc600078e00ab */
[----:B------:R-:W-:Y:S01]  /*5490*/  STL [R1+0x5f4], R190 ;  /* 0x0005f4be01007387 */ /* 0x000fe20000100800 */
[----:B------:R-:W-:-:S03]  /*54a0*/  WARPGROUP.DEPBAR.LE gsb0, 0x0 ;  /* 0x00008000000079c5 */ /* 0x000fc60000010000 */
[----:B------:R-:W-:Y:S01]  /*54b0*/  STL [R1+0x5f0], R191 ;  /* 0x0005f0bf01007387 */ /* 0x000fe20000100800 */
[----:B------:R-:W-:-:S03]  /*54c0*/  IMAD.MOV.U32 R171, RZ, RZ, R172 ;  /* 0x000000ffffab7224 */ /* 0x000fc600078e00ac */
[----:B------:R0:W-:Y:S01]  /*54d0*/  STL.64 [R1+0x40], R120 ;  /* 0x0000407801007387 */ /* 0x0001e20000100a00 */
[----:B------:R-:W-:-:S03]  /*54e0*/  IMAD.MOV.U32 R172, RZ, RZ, R174 ;  /* 0x000000ffffac7224 */ /* 0x000fc600078e00ae */
[----:B------:R1:W-:Y:S01]  /*54f0*/  STL.64 [R1+0x48], R122 ;  /* 0x0000487a01007387 */ /* 0x0003e20000100a00 */
[----:B------:R-:W-:-:S03]  /*5500*/  MOV R174, R175 ;  /* 0x000000af00ae7202 */ /* 0x000fc60000000f00 */
[----:B------:R2:W-:Y:S01]  /*5510*/  STL.64 [R1+0x50], R124 ;  /* 0x0000507c01007387 */ /* 0x0005e20000100a00 */
[----:B------:R-:W-:-:S03]  /*5520*/  IMAD.MOV.U32 R175, RZ, RZ, R235 ;  /* 0x000000ffffaf7224 */ /* 0x000fc600078e00eb */
[----:B------:R3:W-:Y:S01]  /*5530*/  STL [R1+0x58], R126 ;  /* 0x0000587e01007387 */ /* 0x0007e20000100800 */
[----:B------:R-:W-:-:S03]  /*5540*/  IMAD.MOV.U32 R235, RZ, RZ, R127 ;  /* 0x000000ffffeb7224 */ /* 0x000fc600078e007f */
[----:B0-----:R-:W4:Y:S04]  /*5550*/  LDL.LU.64 R120, [R1+0x100] ;  /* 0x0001000001787983 */ /* 0x001f280000300a00 */
[----:B-1----:R-:W4:Y:S04]  /*5560*/  LDL.LU.64 R122, [R1+0x108] ;  /* 0x00010800017a7983 */ /* 0x002f280000300a00 */
[----:B--2---:R-:W4:Y:S04]  /*5570*/  LDL.LU.64 R124, [R1+0x110] ;  /* 0x00011000017c7983 */ /* 0x004f280000300a00 */
[----:B---3--:R-:W4:Y:S01]  /*5580*/  LDL.LU.64 R126, [R1+0x118] ;  /* 0x00011800017e7983 */ /* 0x008f220000300a00 */
[----:B------:R-:W-:Y:S01]  /*5590*/  WARPGROUP.ARRIVE ;  /* 0x00000000000079c5 */ /* 0x000fe20000000000 */
[----:B------:R-:W-:Y:S01]  /*55a0*/  UMOV UR20, UR12 ;  /* 0x0000000c00147c82 */ /* 0x000fe20008000000 */
[----:B------:R-:W-:Y:S01]  /*55b0*/  UMOV UR21, UR13 ;  /* 0x0000000d00157c82 */ /* 0x000fe20008000000 */
[----:B------:R-:W-:Y:S01]  /*55c0*/  UMOV UR22, UR38 ;  /* 0x0000002600167c82 */ /* 0x000fe20008000000 */
[----:B------:R-:W-:-:S02]  /*55d0*/  UMOV UR23, UR39 ;  /* 0x0000002700177c82 */ /* 0x000fc40008000000 */
[----:B------:R-:W-:Y:S01]  /*55e0*/  HGMMA.64x16x16.F32.BF16 R4, gdesc[UR20], R4, gsb0 ;  /* 0x00200000140479f0 */ /* 0x000fe20008001804 */
[----:B------:R-:W-:Y:S01]  /*55f0*/  UMOV UR20, UR12 ;  /* 0x0000000c00147c82 */ /* 0x000fe20008000000 */
[----:B------:R-:W-:Y:S01]  /*5600*/  UMOV UR21, UR13 ;  /* 0x0000000d00157c82 */ /* 0x000fe20008000000 */
[----:B------:R-:W-:Y:S01]  /*5610*/  UMOV UR22, UR34 ;  /* 0x0000002200167c82 */ /* 0x000fe20008000000 */
[----:B------:R-:W-:Y:S01]  /*5620*/  UMOV UR23, UR35 ;  /* 0x0000002300177c82 */ /* 0x000fe20008000000 */
[----:B------:R-:W-:Y:S02]  /*5630*/  WARPGROUP.DEPBAR.LE gsb0, 0x0 ;  /* 0x00008000000079c5 */ /* 0x000fe40000010000 */
[----:B----4-:R-:W-:-:S06]  /*5640*/  WARPGROUP.ARRIVE ;  /* 0x00000000000079c5 */ /* 0x010fcc0000000000 */
[----:B------:R-:W-:Y:S03]  /*5650*/  HGMMA.64x16x16.F32.BF16 R120, gdesc[UR20], R120, gsb0 ;  /* 0x00200000147879f0 */ /* 0x000fe60008001878 */
[----:B------:R-:W-:Y:S02]  /*5660*/  WARPGROUP.DEPBAR.LE gsb0, 0x0 ;  /* 0x00008000000079c5 */ /* 0x000fe40000010000 */
[----:B------:R-:W-:Y:S01]  /*5670*/  IMAD.MOV.U32 R208, RZ, RZ, R120 ;  /* 0x000000ffffd07224 */ /* 0x000fe200078e0078 */
[----:B------:R-:W-:Y:S01]  /*5680*/  MOV R209, R121 ;  /* 0x0000007900d17202 */ /* 0x000fe20000000f00 */
[----:B------:R-:W-:Y:S01]  /*5690*/  IMAD.MOV.U32 R210, RZ, RZ, R122 ;  /* 0x000000ffffd27224 */ /* 0x000fe200078e007a */
[----:B------:R-:W2:Y:S01]  /*56a0*/  LDL.LU.64 R120, [R1+0x160] ;  /* 0x0001600001787983 */ /* 0x000ea20000300a00 */
[----:B------:R-:W-:Y:S01]  /*56b0*/  IMAD.MOV.U32 R211, RZ, RZ, R123 ;  /* 0x000000ffffd37224 */ /* 0x000fe200078e007b */
[----:B------:R-:W-:Y:S01]  /*56c0*/  MOV R213, R125 ;  /* 0x0000007d00d57202 */ /* 0x000fe20000000f00 */
[----:B------:R-:W-:Y:S01]  /*56d0*/  IMAD.MOV.U32 R212, RZ, RZ, R124 ;  /* 0x000000ffffd47224 */ /* 0x000fe200078e007c */
[----:B------:R-:W2:Y:S01]  /*56e0*/  LDL.LU.64 R122, [R1+0x168] ;  /* 0x00016800017a7983 */ /* 0x000ea20000300a00 */
[----:B------:R-:W-:-:S02]  /*56f0*/  IMAD.MOV.U32 R214, RZ, RZ, R126 ;  /* 0x000000ffffd67224 */ /* 0x000fc400078e007e */
[----:B------:R-:W-:Y:S01]  /*5700*/  IMAD.MOV.U32 R215, RZ, RZ, R127 ;  /* 0x000000ffffd77224 */ /* 0x000fe200078e007f */
[----:B------:R-:W2:Y:S04]  /*5710*/  LDL.LU.64 R124, [R1+0x170] ;  /* 0x00017000017c7983 */ /* 0x000ea80000300a00 */
[----:B------:R-:W2:Y:S01]  /*5720*/  LDL.LU.64 R126, [R1+0x178] ;  /* 0x00017800017e7983 */ /* 0x000ea20000300a00 */
[----:B------:R-:W-:Y:S01]  /*5730*/  UMOV UR20, UR12 ;  /* 0x0000000c00147c82 */ /* 0x000fe20008000000 */
[----:B------:R-:W-:Y:S01]  /*5740*/  UMOV UR21, UR13 ;  /* 0x0000000d00157c82 */ /* 0x000fe20008000000 */
[----:B------:R-:W-:Y:S01]  /*5750*/  UMOV UR22, UR30 ;  /* 0x0000001e00167c82 */ /* 0x000fe20008000000 */
[----:B------:R-:W-:Y:S01]  /*5760*/  UMOV UR23, UR31 ;  /* 0x0000001f00177c82 */ /* 0x000fe20008000000 */
[----:B--2---:R-:W-:-:S06]  /*5770*/  WARPGROUP.ARRIVE ;  /* 0x00000000000079c5 */ /* 0x004fcc0000000000 */
[----:B------:R-:W-:Y:S03]  /*5780*/  HGMMA.64x16x16.F32.BF16 R120, gdesc[UR20], R120, gsb0 ;  /* 0x00200000147879f0 */ /* 0x000fe60008001878 */
[----:B------:R-:W-:Y:S02]  /*5790*/  WARPGROUP.DEPBAR.LE gsb0, 0x0 ;  /* 0x00008000000079c5 */ /* 0x000fe40000010000 */
        /* <DEDUP_REMOVED lines=12> */
[----:B------:R-:W-:Y:S01]  /*5860*/  IMAD.MOV.U32 R192, RZ, RZ, R196 ;  /* 0x000000ffffc07224 */ /* 0x000fe200078e00c4 */
[----:B------:R-:W-:Y:S01]  /*5870*/  MOV R197, R19 ;  /* 0x0000001300c57202 */ /* 0x000fe20000000f00 */
[----:B------:R-:W-:Y:S02]  /*5880*/  IMAD.MOV.U32 R169, RZ, RZ, R173 ;  /* 0x000000ffffa97224 */ /* 0x000fe400078e00ad */
[----:B------:R-:W-:-:S02]  /*5890*/  IMAD.MOV.U32 R172, RZ, RZ, R194 ;  /* 0x000000ffffac7224 */ /* 0x000fc400078e00c2 */
[----:B------:R-:W-:Y:S02]  /*58a0*/  IMAD.MOV.U32 R196, RZ, RZ, R18 ;  /* 0x000000ffffc47224 */ /* 0x000fe400078e0012 */
[----:B------:R-:W-:Y:S01]  /*58b0*/  IMAD.MOV.U32 R173, RZ, RZ, R195 ;  /* 0x000000ffffad7224 */ /* 0x000fe200078e00c3 */
[----:B------:R-:W2:Y:S01]  /*58c0*/  LDL.LU R18, [R1+0x71c] ;  /* 0x00071c0001127983 */ /* 0x000ea20000300800 */
[----:B------:R-:W-:Y:S02]  /*58d0*/  IMAD.MOV.U32 R194, RZ, RZ, R198 ;  /* 0x000000ffffc27224 */ /* 0x000fe400078e00c6 */
[----:B------:R-:W-:Y:S01]  /*58e0*/  IMAD.MOV.U32 R195, RZ, RZ, R199 ;  /* 0x000000ffffc37224 */ /* 0x000fe200078e00c7 */
[----:B------:R-:W3:Y:S01]  /*58f0*/  LDL.LU R19, [R1+0x718] ;  /* 0x0007180001137983 */ /* 0x000ee20000300800 */
[----:B------:R-:W-:Y:S02]  /*5900*/  IMAD.MOV.U32 R198, RZ, RZ, R20 ;  /* 0x000000ffffc67224 */ /* 0x000fe400078e0014 */
[----:B------:R-:W-:Y:S01]  /*5910*/  IMAD.MOV.U32 R199, RZ, RZ, R21 ;  /* 0x000000ffffc77224 */ /* 0x000fe200078e0015 */
[----:B------:R-:W4:Y:S04]  /*5920*/  LDL.LU R20, [R1+0x714] ;  /* 0x0007140001147983 */ /* 0x000f280000300800 */
        /* <DEDUP_REMOVED lines=9> */
[----:B------:R-:W-:Y:S01]  /*59c0*/  MOV R185, R121 ;  /* 0x0000007900b97202 */ /* 0x000fe20000000f00 */
[----:B------:R-:W-:-:S02]  /*59d0*/  IMAD.MOV.U32 R186, RZ, RZ, R122 ;  /* 0x000000ffffba7224 */ /* 0x000fc400078e007a */
[----:B------:R-:W-:Y:S02]  /*59e0*/  IMAD.MOV.U32 R121, RZ, RZ, R149 ;  /* 0x000000ffff797224 */ /* 0x000fe400078e0095 */
[----:B------:R-:W-:Y:S01]  /*59f0*/  IMAD.MOV.U32 R187, RZ, RZ, R123 ;  /* 0x000000ffffbb7224 */ /* 0x000fe200078e007b */
[----:B------:R-:W-:Y:S01]  /*5a00*/  MOV R123, R151 ;  /* 0x00000097007b7202 */ /* 0x000fe20000000f00 */
[----:B------:R-:W-:Y:S02]  /*5a10*/  IMAD.MOV.U32 R122, RZ, RZ, R150 ;  /* 0x000000ffff7a7224 */ /* 0x000fe400078e0096 */
[----:B------:R-:W-:Y:S02]  /*5a20*/  IMAD.MOV.U32 R150, RZ, RZ, R22 ;  /* 0x000000ffff967224 */ /* 0x000fe400078e0016 */
[----:B------:R-:W-:Y:S02]  /*5a30*/  IMAD.MOV.U32 R151, RZ, RZ, R23 ;  /* 0x000000ffff977224 */ /* 0x000fe400078e0017 */
[----:B--2---:R-:W-:-:S02]  /*5a40*/  IMAD.MOV.U32 R146, RZ, RZ, R18 ;  /* 0x000000ffff927224 */ /* 0x004fc400078e0012 */
[----:B------:R-:W2:Y:S01]  /*5a50*/  LDL.LU R18, [R1+0x704] ;  /* 0x0007040001127983 */ /* 0x000ea20000300800 */
[----:B---3--:R-:W-:-:S03]  /*5a60*/  IMAD.MOV.U32 R147, RZ, RZ, R19 ;  /* 0x000000ffff937224 */ /* 0x008fc600078e0013 */
[----:B------:R-:W2:Y:S01]  /*5a70*/  LDL.LU R19, [R1+0x700] ;  /* 0x0007000001137983 */ /* 0x000ea20000300800 */
[----:B----4-:R-:W-:-:S03]  /*5a80*/  IMAD.MOV.U32 R148, RZ, RZ, R20 ;  /* 0x000000ffff947224 */ /* 0x010fc600078e0014 */
[----:B------:R-:W2:Y:S01]  /*5a90*/  LDL.LU R20, [R1+0x6fc] ;  /* 0x0006fc0001147983 */ /* 0x000ea20000300800 */
[----:B------:R-:W-:-:S03]  /*5aa0*/  MOV R149, R21 ;  /* 0x0000001500957202 */ /* 0x000fc60000000f00 */
[----:B------:R-:W2:Y:S04]  /*5ab0*/  LDL.LU R21, [R1+0x6f8] ;  /* 0x0006f80001157983 */ /* 0x000ea80000300800 */
[----:B------:R-:W2:Y:S04]  /*5ac0*/  LDL.LU R22, [R1+0x6f4] ;  /* 0x0006f40001167983 */ /* 0x000ea80000300800 */
[----:B------:R-:W2:Y:S04]  /*5ad0*/  LDL.LU R23, [R1+0x6f0] ;  /* 0x0006f00001177983 */ /* 0x000ea80000300800 */
[----:B------:R-:W3:Y:S04]  /*5ae0*/  LDL.LU.64 R72, [R1+0x220] ;  /* 0x0002200001487983 */ /* 0x000ee80000300a00 */
[----:B------:R-:W3:Y:S04]  /*5af0*/  LDL.LU.64 R74, [R1+0x228] ;  /* 0x00022800014a7983 */ /* 0x000ee80000300a00 */
[----:B------:R-:W3:Y:S04]  /*5b00*/  LDL.LU.64 R76, [R1+0x230] ;  /* 0x00023000014c7983 */ /* 0x000ee80000300a00 */
[----:B------:R-:W3:Y:S01]  /*5b10*/  LDL.LU.64 R78, [R1+0x238] ;  /* 0x00023800014e7983 */ /* 0x000ee20000300a00 */
[----:B------:R-:W-:Y:S01]  /*5b20*/  UMOV UR20, UR12 ;  /* 0x0000000c00147c82 */ /* 0x000fe20008000000 */
[----:B------:R-:W-:Y:S01]  /*5b30*/  UMOV UR21, UR13 ;  /* 0x0000000d00157c82 */ /* 0x000fe20008000000 */
[----:B------:R-:W-:Y:S01]  /*5b40*/  UMOV UR22, UR26 ;  /* 0x0000001a00167c82 */ /* 0x000fe20008000000 */
[----:B------:R-:W-:Y:S01]  /*5b50*/  UMOV UR23, UR27 ;  /* 0x0000001b00177c82 */ /* 0x000fe20008000000 */
[----:B------:R-:W-:Y:S01]  /*5b60*/  UMOV UR8, UR12 ;  /* 0x0000000c00087c82 */ /* 0x000fe20008000000 */
[----:B------:R-:W-:Y:S01]  /*5b70*/  UMOV UR9, UR13 ;  /* 0x0000000d00097c82 */ /* 0x000fe20008000000 */
[----:B------:R-:W-:Y:S01]  /*5b80*/  IMAD.MOV.U32 R96, RZ, RZ, R12 ;  /* 0x000000ffff607224 */ /* 0x000fe200078e000c */
[----:B------:R-:W-:Y:S01]  /*5b90*/  MOV R97, R13 ;  /* 0x0000000d00617202 */ /* 0x000fe20000000f00 */
[----:B------:R-:W-:Y:S01]  /*5ba0*/  IMAD.MOV.U32 R98, RZ, RZ, R120 ;  /* 0x000000ffff627224 */ /* 0x000fe200078e0078 */
[----:B------:R-:W-:Y:S01]  /*5bb0*/  MOV R101, R123 ;  /* 0x0000007b00657202 */ /* 0x000fe20000000f00 */
[----:B------:R-:W-:-:S02]  /*5bc0*/  IMAD.MOV.U32 R99, RZ, RZ, R121 ;  /* 0x000000ffff637224 */ /* 0x000fc400078e0079 */
[----:B------:R-:W-:Y:S02]  /*5bd0*/  IMAD.MOV.U32 R100, RZ, RZ, R122 ;  /* 0x000000ffff647224 */ /* 0x000fe400078e007a */
[----:B------:R-:W-:Y:S02]  /*5be0*/  IMAD.MOV.U32 R102, RZ, RZ, R124 ;  /* 0x000000ffff667224 */ /* 0x000fe400078e007c */
[----:B------:R-:W-:Y:S01]  /*5bf0*/  IMAD.MOV.U32 R103, RZ, RZ, R125 ;  /* 0x000000ffff677224 */ /* 0x000fe200078e007d */
[----:B------:R-:W-:Y:S01]  /*5c00*/  UIADD3 UR5, UR60, 0x802, URZ ;  /* 0x000008023c057890 */ /* 0x000fe2000fffe03f */
        /* <DEDUP_REMOVED lines=9> */
[----:B------:R-:W-:-:S06]  /*5ca0*/  UMOV UR7, UR29 ;  /* 0x0000001d00077c82 */ /* 0x000fcc0008000000 */
[----:B------:R-:W-:Y:S01]  /*5cb0*/  UMOV UR12, UR6 ;  /* 0x00000006000c7c82 */ /* 0x000fe20008000000 */
[----:B------:R-:W-:Y:S01]  /*5cc0*/  UMOV UR6, UR28 ;  /* 0x0000001c00067c82 */ /* 0x000fe20008000000 */
[----:B--2---:R-:W-:-:S06]  /*5cd0*/  WARPGROUP.ARRIVE ;  /* 0x00000000000079c5 */ /* 0x004fcc0000000000 */
[----:B------:R-:W-:Y:S03]  /*5ce0*/  HGMMA.64x16x16.F32.BF16 R16, gdesc[UR20], R16, gsb0 ;  /* 0x00200000141079f0 */ /* 0x000fe60008001810 */
[----:B------:R-:W-:Y:S02]  /*5cf0*/  WARPGROUP.DEPBAR.LE gsb0, 0x0 ;  /* 0x00008000000079c5 */ /* 0x000fe40000010000 */
[----:B---3--:R-:W-:-:S06]  /*5d00*/  WARPGROUP.ARRIVE ;  /* 0x00000000000079c5 */ /* 0x008fcc0000000000 */
[----:B------:R-:W-:Y:S01]  /*5d10*/  HGMMA.64x16x16.F32.BF16 R72, gdesc[UR8], R72, gsb0 ;  /* 0x00200000084879f0 */ /* 0x000fe20008001848 */
[----:B------:R-:W-:Y:S01]  /*5d20*/  UMOV UR8, UR5 ;  /* 0x0000000500087c82 */ /* 0x000fe20008000000 */
[----:B------:R-:W-:Y:S01]  /*5d30*/  UMOV UR9, 0x40000040 ;  /* 0x4000004000097882 */ /* 0x000fe20000000000 */
        /* <DEDUP_REMOVED lines=15> */
[----:B------:R-:W-:Y:S01]  /*5e30*/  IMAD.MOV.U32 R168, RZ, RZ, R174 ;  /* 0x000000ffffa87224 */ /* 0x000fe200078e00ae */
[----:B------:R-:W-:Y:S01]  /*5e40*/  MOV R169, R175 ;  /* 0x000000af00a97202 */ /* 0x000fe20000000f00 */
[----:B------:R-:W-:Y:S01]  /*5e50*/  IMAD.MOV.U32 R170, RZ, RZ, R234 ;  /* 0x000000ffffaa7224 */ /* 0x000fe200078e00ea */
[----:B------:R-:W-:Y:S01]  /*5e60*/  MOV R173, R15 ;  /* 0x0000000f00ad7202 */ /* 0x000fe20000000f00 */
[----:B------:R-:W-:Y:S02]  /*5e70*/  IMAD.MOV.U32 R171, RZ, RZ, R233 ;  /* 0x000000ffffab7224 */ /* 0x000fe400078e00e9 */
[----:B------:R-:W-:Y:S02]  /*5e80*/  IMAD.MOV.U32 R172, RZ, RZ, R232 ;  /* 0x000000ffffac7224 */ /* 0x000fe400078e00e8 */
[----:B------:R-:W-:Y:S02]  /*5e90*/  IMAD.MOV.U32 R174, RZ, RZ, R14 ;  /* 0x000000ffffae7224 */ /* 0x000fe400078e000e */
[----:B------:R-:W-:Y:S01]  /*5ea0*/  IMAD.MOV.U32 R175, RZ, RZ, R2 ;  /* 0x000000ffffaf7224 */ /* 0x000fe200078e0002 */
        /* <DEDUP_REMOVED lines=14> */
[----:B------:R-:W-:Y:S01]  /*5f90*/  IMAD.MOV.U32 R12, RZ, RZ, R78 ;  /* 0x000000ffff0c7224 */ /* 0x000fe200078e004e */
[----:B------:R-:W-:Y:S01]  /*5fa0*/  MOV R13, R77 ;  /* 0x0000004d000d7202 */ /* 0x000fe20000000f00 */
[----:B------:R-:W-:Y:S02]  /*5fb0*/  IMAD.MOV.U32 R2, RZ, RZ, R79 ;  /* 0x000000ffff027224 */ /* 0x000fe400078e004f */
[----:B------:R-:W-:Y:S01]  /*5fc0*/  IMAD.MOV.U32 R14, RZ, RZ, R76 ;  /* 0x000000ffff0e7224 */ /* 0x000fe200078e004c */
[----:B------:R-:W2:Y:S01]  /*5fd0*/  LDL.LU.64 R78, [R1+0x6e8] ;  /* 0x0006e800014e7983 */ /* 0x000ea20000300a00 */
[----:B------:R-:W-:Y:S01]  /*5fe0*/  IMAD.MOV.U32 R232, RZ, RZ, R74 ;  /* 0x000000ffffe87224 */ /* 0x000fe200078e004a */
[----:B------:R-:W-:Y:S01]  /*5ff0*/  MOV R233, R73 ;  /* 0x0000004900e97202 */ /* 0x000fe20000000f00 */
[----:B------:R-:W-:Y:S01]  /*6000*/  IMAD.MOV.U32 R15, RZ, RZ, R75 ;  /* 0x000000ffff0f7224 */ /* 0x000fe200078e004b */
[----:B------:R-:W2:Y:S01]  /*6010*/  LDL.LU.64 R76, [R1+0x6e0] ;  /* 0x0006e000014c7983 */ /* 0x000ea20000300a00 */
[----:B------:R-:W-:-:S03]  /*6020*/  IMAD.MOV.U32 R234, RZ, RZ, R72 ;  /* 0x000000ffffea7224 */ /* 0x000fc600078e0048 */
[----:B------:R-:W2:Y:S04]  /*6030*/  LDL.LU.64 R74, [R1+0x6d8] ;  /* 0x0006d800014a7983 */ /* 0x000ea80000300a00 */
[----:B------:R-:W2:Y:S04]  /*6040*/  LDL.LU.64 R72, [R1+0x6d0] ;  /* 0x0006d00001487983 */ /* 0x000ea80000300a00 */
[----:B------:R-:W-:Y:S04]  /*6050*/  STL.64 [R1+0x200], R96 ;  /* 0x0002006001007387 */ /* 0x000fe80000100a00 */
[----:B------:R-:W-:Y:S01]  /*6060*/  STL.64 [R1+0x208], R98 ;  /* 0x0002086201007387 */ /* 0x000fe20000100a00 */
[----:B------:R-:W-:-:S02]  /*6070*/  WARPGROUP.DEPBAR.LE gsb0, 0x0 ;  /* 0x00008000000079c5 */ /* 0x000fc40000010000 */
[----:B------:R-:W-:-:S06]  /*6080*/  WARPGROUP.ARRIVE ;  /* 0x00000000000079c5 */ /* 0x000fcc0000000000 */
[----:B------:R-:W-:Y:S01]  /*6090*/  HGMMA.64x16x16.F32.BF16 R216, gdesc[UR40], R216, gsb0 ;  /* 0x0020000028d879f0 */ /* 0x000fe200080018d8 */
[----:B------:R-:W-:Y:S04]  /*60a0*/  STL.64 [R1+0x210], R100 ;  /* 0x0002106401007387 */ /* 0x000fe80000100a00 */
[----:B------:R0:W-:Y:S04]  /*60b0*/  STL.64 [R1+0x218], R102 ;  /* 0x0002186601007387 */ /* 0x0001e80000100a00 */
[----:B0-----:R-:W3:Y:S04]  /*60c0*/  LDL.LU.64 R102, [R1+0x6c8] ;  /* 0x0006c80001667983 */ /* 0x001ee80000300a00 */
[----:B------:R-:W3:Y:S04]  /*60d0*/  LDL.LU.64 R100, [R1+0x6c0] ;  /* 0x0006c00001647983 */ /* 0x000ee80000300a00 */
[----:B------:R-:W3:Y:S04]  /*60e0*/  LDL.LU.64 R98, [R1+0x6b8] ;  /* 0x0006b80001627983 */ /* 0x000ee80000300a00 */
[----:B------:R-:W3:Y:S04]  /*60f0*/  LDL.LU.64 R96, [R1+0x6b0] ;  /* 0x0006b00001607983 */ /* 0x000ee80000300a00 */
[----:B------:R-:W-:Y:S04]  /*6100*/  STL.64 [R1+0x1a0], R120 ;  /* 0x0001a07801007387 */ /* 0x000fe80000100a00 */
[----:B------:R-:W-:Y:S04]  /*6110*/  STL.64 [R1+0x1a8], R122 ;  /* 0x0001a87a01007387 */ /* 0x000fe80000100a00 */
[----:B------:R-:W-:Y:S04]  /*6120*/  STL.64 [R1+0x1b0], R124 ;  /* 0x0001b07c01007387 */ /* 0x000fe80000100a00 */
[----:B------:R0:W-:Y:S04]  /*6130*/  STL.64 [R1+0x1b8], R126 ;  /* 0x0001b87e01007387 */ /* 0x0001e80000100a00 */
[----:B0-----:R-:W4:Y:S04]  /*6140*/  LDL.LU.64 R126, [R1+0x6a8] ;  /* 0x0006a800017e7983 */ /* 0x001f280000300a00 */
[----:B------:R-:W4:Y:S04]  /*6150*/  LDL.LU.64 R124, [R1+0x6a0] ;  /* 0x0006a000017c7983 */ /* 0x000f280000300a00 */
[----:B------:R-:W4:Y:S04]  /*6160*/  LDL.LU.64 R122, [R1+0x698] ;  /* 0x00069800017a7983 */ /* 0x000f280000300a00 */
[----:B------:R-:W4:Y:S04]  /*6170*/  LDL.LU.64 R120, [R1+0x690] ;  /* 0x0006900001787983 */ /* 0x000f280000300a00 */
[----:B------:R-:W-:Y:S04]  /*6180*/  STL.64 [R1+0x140], R144 ;  /* 0x0001409001007387 */ /* 0x000fe80000100a00 */
[----:B------:R-:W-:Y:S04]  /*6190*/  STL.64 [R1+0x148], R146 ;  /* 0x0001489201007387 */ /* 0x000fe80000100a00 */
[----:B------:R-:W-:Y:S04]  /*61a0*/  STL.64 [R1+0x150], R148 ;  /* 0x0001509401007387 */ /* 0x000fe80000100a00 */
[----:B------:R0:W-:Y:S04]  /*61b0*/  STL.64 [R1+0x158], R150 ;  /* 0x0001589601007387 */ /* 0x0001e80000100a00 */
[----:B0-----:R-:W2:Y:S04]  /*61c0*/  LDL.LU.64 R150, [R1+0x688] ;  /* 0x0006880001967983 */ /* 0x001ea80000300a00 */
[----:B------:R-:W2:Y:S04]  /*61d0*/  LDL.LU.64 R148, [R1+0x680] ;  /* 0x0006800001947983 */ /* 0x000ea80000300a00 */
[----:B------:R-:W2:Y:S04]  /*61e0*/  LDL.LU.64 R146, [R1+0x678] ;  /* 0x0006780001927983 */ /* 0x000ea80000300a00 */
[----:B------:R-:W2:Y:S04]  /*61f0*/  LDL.LU.64 R144, [R1+0x670] ;  /* 0x0006700001907983 */ /* 0x000ea80000300a00 */
[----:B------:R-:W-:Y:S04]  /*6200*/  STL.64 [R1+0xe0], R168 ;  /* 0x0000e0a801007387 */ /* 0x000fe80000100a00 */
[----:B------:R-:W-:Y:S04]  /*6210*/  STL.64 [R1+0xe8], R170 ;  /* 0x0000e8aa01007387 */ /* 0x000fe80000100a00 */
        /* <DEDUP_REMOVED lines=9> */
[----:B------:R0:W-:Y:S01]  /*62b0*/  STL.64 [R1+0x98], R198 ;  /* 0x000098c601007387 */ /* 0x0001e20000100a00 */
[----:B------:R-:W-:-:S03]  /*62c0*/  WARPGROUP.DEPBAR.LE gsb0, 0x0 ;  /* 0x00008000000079c5 */ /* 0x000fc60000010000 */
        /* <DEDUP_REMOVED lines=24> */
[----:B--2---:R-:W-:-:S06]  /*6450*/  WARPGROUP.ARRIVE ;  /* 0x00000000000079c5 */ /* 0x004fcc0000000000 */
[----:B------:R-:W-:Y:S03]  /*6460*/  HGMMA.64x16x16.F32.BF16 R216, gdesc[UR44], R216, gsb0 ;  /* 0x002000002cd879f0 */ /* 0x000fe600080018d8 */
[----:B------:R-:W-:Y:S02]  /*6470*/  WARPGROUP.DEPBAR.LE gsb0, 0x0 ;  /* 0x00008000000079c5 */ /* 0x000fe40000010000 */
[----:B----4-:R-:W-:-:S06]  /*6480*/  WARPGROUP.ARRIVE ;  /* 0x00000000000079c5 */ /* 0x010fcc0000000000 */
[----:B------:R-:W-:Y:S03]  /*6490*/  HGMMA.64x16x16.F32.BF16 R192, gdesc[UR48], R192, gsb0 ;  /* 0x0020000030c079f0 */ /* 0x000fe600080018c0 */
[----:B------:R-:W-:Y:S02]  /*64a0*/  WARPGROUP.DEPBAR.LE gsb0, 0x0 ;  /* 0x00008000000079c5 */ /* 0x000fe40000010000 */
[----:B---3--:R-:W-:-:S06]  /*64b0*/  WARPGROUP.ARRIVE ;  /* 0x00000000000079c5 */ /* 0x008fcc0000000000 */
[----:B------:R-:W-:Y:S03]  /*64c0*/  HGMMA.64x16x16.F32.BF16 R168, gdesc[UR52], R168, gsb0 ;  /* 0x0020000034a879f0 */ /* 0x000fe600080018a8 */
[----:B------:R-:W-:Y:S02]  /*64d0*/  WARPGROUP.DEPBAR.LE gsb0, 0x0 ;  /* 0x00008000000079c5 */ /* 0x000fe40000010000 */
[----:B------:R-:W-:-:S06]  /*64e0*/  WARPGROUP.ARRIVE ;  /* 0x00000000000079c5 */ /* 0x000fcc0000000000 */
[----:B------:R-:W-:Y:S01]  /*64f0*/  HGMMA.64x16x16.F32.BF16 R144, gdesc[UR36], R144, gsb0 ;  /* 0x00200000249079f0 */ /* 0x000fe20008001890 */
        /* <DEDUP_REMOVED lines=8> */
[----:B------:R-:W-:-:S02]  /*6580*/  WARPGROUP.DEPBAR.LE gsb0, 0x0 ;  /* 0x00008000000079c5 */ /* 0x000fc40000010000 */
[----:B------:R-:W-:-:S06]  /*6590*/  WARPGROUP.ARRIVE ;  /* 0x00000000000079c5 */ /* 0x000fcc0000000000 */
        /* <DEDUP_REMOVED lines=13> */
[----:B------:R0:W-:Y:S04]  /*6670*/  STL [R1+0x518], R145 ;  /* 0x0005189101007387 */ /* 0x0001e80000100800 */
[----:B------:R-:W-:Y:S04]  /*6680*/  STL [R1+0x514], R146 ;  /* 0x0005149201007387 */ /* 0x000fe80000100800 */
[----:B------:R1:W-:Y:S04]  /*6690*/  STL [R1+0x510], R147 ;  /* 0x0005109301007387 */ /* 0x0003e80000100800 */
[----:B------:R-:W-:Y:S04]  /*66a0*/  STL [R1+0x50c], R148 ;  /* 0x00050c9401007387 */ /* 0x000fe80000100800 */
[----:B------:R3:W-:Y:S04]  /*66b0*/  STL [R1+0x508], R149 ;  /* 0x0005089501007387 */ /* 0x0007e80000100800 */
[----:B------:R-:W-:Y:S04]  /*66c0*/  STL [R1+0x504], R150 ;  /* 0x0005049601007387 */ /* 0x000fe80000100800 */
[----:B------:R4:W-:Y:S04]  /*66d0*/  STL [R1+0x500], R151 ;  /* 0x0005009701007387 */ /* 0x0009e80000100800 */
[----:B0-----:R-:W2:Y:S01]  /*66e0*/  LDL.LU.64 R144, [R1+0x1e0] ;  /* 0x0001e00001907983 */ /* 0x001ea20000300a00 */
[----:B------:R-:W-:-:S03]  /*66f0*/  WARPGROUP.DEPBAR.LE gsb0, 0x0 ;  /* 0x00008000000079c5 */ /* 0x000fc60000010000 */
[----:B-1----:R-:W2:Y:S04]  /*6700*/  LDL.LU.64 R146, [R1+0x1e8] ;  /* 0x0001e80001927983 */ /* 0x002ea80000300a00 */
[----:B---3--:R-:W2:Y:S04]  /*6710*/  LDL.LU.64 R148, [R1+0x1f0] ;  /* 0x0001f00001947983 */ /* 0x008ea80000300a00 */
[----:B----4-:R-:W2:Y:S04]  /*6720*/  LDL.LU.64 R150, [R1+0x1f8] ;  /* 0x0001f80001967983 */ /* 0x010ea80000300a00 */
[----:B------:R0:W-:Y:S04]  /*6730*/  STL [R1+0x4fc], R120 ;  /* 0x0004fc7801007387 */ /* 0x0001e80000100800 */
[----:B------:R1:W-:Y:S04]  /*6740*/  STL [R1+0x4f8], R121 ;  /* 0x0004f87901007387 */ /* 0x0003e80000100800 */
[----:B------:R3:W-:Y:S04]  /*6750*/  STL [R1+0x4f4], R122 ;  /* 0x0004f47a01007387 */ /* 0x0007e80000100800 */
[----:B------:R4:W-:Y:S04]  /*6760*/  STL [R1+0x4f0], R123 ;  /* 0x0004f07b01007387 */ /* 0x0009e80000100800 */
[----:B------:R4:W-:Y:S04]  /*6770*/  STL [R1+0x4ec], R124 ;  /* 0x0004ec7c01007387 */ /* 0x0009e80000100800 */
[----:B------:R4:W-:Y:S04]  /*6780*/  STL [R1+0x4e8], R125 ;  /* 0x0004e87d01007387 */ /* 0x0009e80000100800 */
[----:B------:R4:W-:Y:S04]  /*6790*/  STL [R1+0x4e4], R126 ;  /* 0x0004e47e01007387 */ /* 0x0009e80000100800 */
[----:B------:R4:W-:Y:S04]  /*67a0*/  STL [R1+0x4e0], R127 ;  /* 0x0004e07f01007387 */ /* 0x0009e80000100800 */
[----:B0-----:R-:W2:Y:S04]  /*67b0*/  LDL.LU R120, [R1+0x240] ;  /* 0x0002400001787983 */ /* 0x001ea80000300800 */
[----:B-1----:R-:W2:Y:S04]  /*67c0*/  LDL.LU R121, [R1+0x244] ;  /* 0x0002440001797983 */ /* 0x002ea80000300800 */
[----:B---3--:R-:W2:Y:S04]  /*67d0*/  LDL.LU R122, [R1+0x248] ;  /* 0x00024800017a7983 */ /* 0x008ea80000300800 */
[----:B----4-:R-:W2:Y:S04]  /*67e0*/  LDL.LU R123, [R1+0x24c] ;  /* 0x00024c00017b7983 */ /* 0x010ea80000300800 */
[----:B------:R-:W2:Y:S04]  /*67f0*/  LDL.LU R124, [R1+0x250] ;  /* 0x00025000017c7983 */ /* 0x000ea80000300800 */
[----:B------:R-:W2:Y:S01]  /*6800*/  LDL.LU R125, [R1+0x254] ;  /* 0x00025400017d7983 */ /* 0x000ea20000300800 */
[----:B------:R-:W-:Y:S01]  /*6810*/  WARPGROUP.ARRIVE ;  /* 0x00000000000079c5 */ /* 0x000fe20000000000 */
[----:B------:R-:W-:Y:S01]  /*6820*/  UMOV UR20, UR8 ;  /* 0x0000000800147c82 */ /* 0x000fe20008000000 */
[----:B------:R-:W-:-:S04]  /*6830*/  UMOV UR21, UR9 ;  /* 0x0000000900157c82 */ /* 0x000fc80008000000 */
        /* <DEDUP_REMOVED lines=18> */
[----:B------:R-:W-:Y:S01]  /*6960*/  IMAD.MOV.U32 R126, RZ, RZ, R3 ;  /* 0x000000ffff7e7224 */ /* 0x000fe200078e0003 */
[----:B------:R-:W-:Y:S01]  /*6970*/  MOV R127, R0 ;  /* 0x00000000007f7202 */ /* 0x000fe20000000f00 */
[----:B------:R-:W-:Y:S01]  /*6980*/  UIADD3 UR5, UR4, 0x4, URZ ;  /* 0x0000000404057890 */ /* 0x000fe2000fffe03f */
[----:B------:R-:W-:Y:S01]  /*6990*/  UMOV UR13, 0x40000040 ;  /* 0x40000040000d7882 */ /* 0x000fe20000000000 */
[----:B------:R-:W-:-:S05]  /*69a0*/  UMOV UR15, 0x40000040 ;  /* 0x40000040000f7882 */ /* 0x000fca0000000000 */
[----:B------:R-:W-:Y:S01]  /*69b0*/  UMOV UR14, UR5 ;  /* 0x00000005000e7c82 */ /* 0x000fe20008000000 */
[----:B------:R-:W-:Y:S02]  /*69c0*/  WARPGROUP.DEPBAR.LE gsb0, 0x0 ;  /* 0x00008000000079c5 */ /* 0x000fe40000010000 */
[----:B------:R-:W-:Y:S01]  /*69d0*/  UIADD3 UR50, UR4, 0x84, URZ ;  /* 0x0000008404327890 */ /* 0x000fe2000fffe03f */
[----:B--2---:R-:W-:-:S06]  /*69e0*/  WARPGROUP.ARRIVE ;  /* 0x00000000000079c5 */ /* 0x004fcc0000000000 */
[----:B------:R-:W-:Y:S01]  /*69f0*/  HGMMA.64x16x16.F32.BF16 R120, gdesc[UR12], R120, gsb0 ;  /* 0x002000000c7879f0 */ /* 0x000fe20008001878 */
[----:B------:R-:W-:Y:S01]  /*6a00*/  UMOV UR48, UR12 ;  /* 0x0000000c00307c82 */ /* 0x000fe20008000000 */
[----:B------:R-:W-:Y:S01]  /*6a10*/  UMOV UR49, UR13 ;  /* 0x0000000d00317c82 */ /* 0x000fe20008000000 */
[----:B------:R-:W-:Y:S01]  /*6a20*/  UMOV UR51, 0x40000040 ;  /* 0x4000004000337882 */ /* 0x000fe20000000000 */
[----:B------:R-:W-:Y:S04]  /*6a30*/  STL [R1+0x4dc], R96 ;  /* 0x0004dc6001007387 */ /* 0x000fe80000100800 */
[----:B------:R-:W-:Y:S01]  /*6a40*/  STL [R1+0x4d8], R97 ;  /* 0x0004d86101007387 */ /* 0x000fe20000100800 */
[----:B------:R-:W-:Y:S02]  /*6a50*/  WARPGROUP.DEPBAR.LE gsb0, 0x0 ;  /* 0x00008000000079c5 */ /* 0x000fe40000010000 */
        /* <DEDUP_REMOVED lines=13> */
[----:B------:R1:W-:Y:S04]  /*6b30*/  STL [R1+0x4a8], R77 ;  /* 0x0004a84d01007387 */ /* 0x0003e80000100800 */
[----:B------:R2:W-:Y:S01]  /*6b40*/  STL [R1+0x4a4], R78 ;  /* 0x0004a44e01007387 */ /* 0x0005e20000100800 */
[----:B------:R-:W-:-:S03]  /*6b50*/  UIADD3 UR34, UR4, 0x104, URZ ;  /* 0x0000010404227890 */ /* 0x000fc6000fffe03f */
[----:B------:R3:W-:Y:S04]  /*6b60*/  STL [R1+0x4a0], R79 ;  /* 0x0004a04f01007387 */ /* 0x0007e80000100800 */
[----:B------:R-:W-:Y:S01]  /*6b70*/  STL [R1+0x520], R51 ;  /* 0x0005203301007387 */ /* 0x000fe20000100800 */
[----:B------:R-:W-:-:S03]  /*6b80*/  WARPGROUP.DEPBAR.LE gsb0, 0x0 ;  /* 0x00008000000079c5 */ /* 0x000fc60000010000 */
[----:B------:R4:W-:Y:S01]  /*6b90*/  STL [R1+0x49c], R52 ;  /* 0x00049c3401007387 */ /* 0x0009e20000100800 */
[----:B------:R-:W-:-:S03]  /*6ba0*/  WARPGROUP.ARRIVE ;  /* 0x00000000000079c5 */ /* 0x000fc60000000000 */
[----:B------:R4:W-:Y:S04]  /*6bb0*/  STL [R1+0x498], R53 ;  /* 0x0004983501007387 */ /* 0x0009e80000100800 */
[----:B------:R-:W-:Y:S04]  /*6bc0*/  STL [R1+0x494], R54 ;  /* 0x0004943601007387 */ /* 0x000fe80000100800 */
[----:B------:R4:W-:Y:S04]  /*6bd0*/  STL [R1+0x490], R55 ;  /* 0x0004903701007387 */ /* 0x0009e80000100800 */
[----:B------:R-:W-:Y:S01]  /*6be0*/  STL.64 [R1+0x588], R30 ;  /* 0x0005881e01007387 */ /* 0x000fe20000100a00 */
[----:B------:R-:W-:-:S03]  /*6bf0*/  UMOV UR32, UR12 ;  /* 0x0000000c00207c82 */ /* 0x000fc60008000000 */
[----:B------:R-:W-:Y:S01]  /*6c00*/  STL.64 [R1+0x580], R28 ;  /* 0x0005801c01007387 */ /* 0x000fe20000100a00 */
[----:B------:R-:W-:Y:S01]  /*6c10*/  UMOV UR33, UR13 ;  /* 0x0000000d00217c82 */ /* 0x000fe20008000000 */
[----:B------:R-:W-:Y:S02]  /*6c20*/  UMOV UR35, 0x40000040 ;  /* 0x4000004000237882 */ /* 0x000fe40000000000 */
[----:B------:R-:W-:Y:S01]  /*6c30*/  STL.64 [R1+0x578], R26 ;  /* 0x0005781a01007387 */ /* 0x000fe20000100a00 */
[----:B------:R-:W-:Y:S03]  /*6c40*/  HGMMA.64x16x16.F32.BF16 R216, gdesc[UR32], R216, gsb0 ;  /* 0x0020000020d879f0 */ /* 0x000fe600080018d8 */
[----:B------:R4:W-:Y:S01]  /*6c50*/  STL.64 [R1+0x570], R24 ;  /* 0x0005701801007387 */ /* 0x0009e20000100a00 */
[----:B0-----:R-:W-:-:S03]  /*6c60*/  IMAD.MOV.U32 R76, RZ, RZ, R144 ;  /* 0x000000ffff4c7224 */ /* 0x001fc600078e0090 */
[----:B------:R-:W-:Y:S01]  /*6c70*/  STL.64 [R1+0x240], R120 ;  /* 0x0002407801007387 */ /* 0x000fe20000100a00 */
[----:B-1----:R-:W-:-:S03]  /*6c80*/  IMAD.MOV.U32 R77, RZ, RZ, R145 ;  /* 0x000000ffff4d7224 */ /* 0x002fc600078e0091 */
[----:B------:R-:W-:Y:S01]  /*6c90*/  STL.64 [R1+0x248], R122 ;  /* 0x0002487a01007387 */ /* 0x000fe20000100a00 */
[----:B--2---:R-:W-:Y:S01]  /*6ca0*/  IMAD.MOV.U32 R78, RZ, RZ, R146 ;  /* 0x000000ffff4e7224 */ /* 0x004fe200078e0092 */
[----:B---3--:R-:W-:Y:S02]  /*6cb0*/  MOV R79, R147 ;  /* 0x00000093004f7202 */ /* 0x008fe40000000f00 */
[----:B------:R-:W-:Y:S01]  /*6cc0*/  STL.64 [R1+0x250], R124 ;  /* 0x0002507c01007387 */ /* 0x000fe20000100a00 */
[----:B----4-:R-:W-:-:S03]  /*6cd0*/  IMAD.MOV.U32 R52, RZ, RZ, R148 ;  /* 0x000000ffff347224 */ /* 0x010fc600078e0094 */
[----:B------:R-:W-:Y:S01]  /*6ce0*/  STL.64 [R1+0x258], R126 ;  /* 0x0002587e01007387 */ /* 0x000fe20000100a00 */
[----:B------:R-:W-:Y:S01]  /*6cf0*/  IMAD.MOV.U32 R53, RZ, RZ, R149 ;  /* 0x000000ffff357224 */ /* 0x000fe200078e0095 */
[----:B------:R-:W-:Y:S02]  /*6d00*/  MOV R55, R151 ;  /* 0x0000009700377202 */ /* 0x000fe40000000f00 */
[----:B------:R-:W2:Y:S01]  /*6d10*/  LDL.LU.64 R144, [R1+0x120] ;  /* 0x0001200001907983 */ /* 0x000ea20000300a00 */
[----:B------:R-:W-:-:S03]  /*6d20*/  IMAD.MOV.U32 R54, RZ, RZ, R150 ;  /* 0x000000ffff367224 */ /* 0x000fc600078e0096 */
[----:B------:R-:W2:Y:S04]  /*6d30*/  LDL.LU.64 R146, [R1+0x128] ;  /* 0x0001280001927983 */ /* 0x000ea80000300a00 */
[----:B------:R-:W2:Y:S04]  /*6d40*/  LDL.LU.64 R148, [R1+0x130] ;  /* 0x0001300001947983 */ /* 0x000ea80000300a00 */
[----:B------:R-:W2:Y:S04]  /*6d50*/  LDL.LU.64 R150, [R1+0x138] ;  /* 0x0001380001967983 */ /* 0x000ea80000300a00 */
[----:B------:R-:W3:Y:S04]  /*6d60*/  LDL.LU.64 R24, [R1+0x60] ;  /* 0x0000600001187983 */ /* 0x000ee80000300a00 */
[----:B------:R-:W3:Y:S04]  /*6d70*/  LDL.LU.64 R26, [R1+0x68] ;  /* 0x00006800011a7983 */ /* 0x000ee80000300a00 */
[----:B------:R-:W3:Y:S04]  /*6d80*/  LDL.LU.64 R28, [R1+0x70] ;  /* 0x00007000011c7983 */ /* 0x000ee80000300a00 */
[----:B------:R-:W3:Y:S01]  /*6d90*/  LDL.LU.64 R30, [R1+0x78] ;  /* 0x00007800011e7983 */ /* 0x000ee20000300a00 */
[----:B------:R-:W-:-:S02]  /*6da0*/  WARPGROUP.DEPBAR.LE gsb0, 0x0 ;  /* 0x00008000000079c5 */ /* 0x000fc40000010000 */
[----:B------:R-:W-:Y:S01]  /*6db0*/  IMAD.MOV.U32 R100, RZ, RZ, R216 ;  /* 0x000000ffff647224 */ /* 0x000fe200078e00d8 */
[----:B------:R-:W-:Y:S01]  /*6dc0*/  MOV R103, R219 ;  /* 0x000000db00677202 */ /* 0x000fe20000000f00 */
[----:B------:R-:W-:Y:S01]  /*6dd0*/  IMAD.MOV.U32 R101, RZ, RZ, R217 ;  /* 0x000000ffff657224 */ /* 0x000fe200078e00d9 */
[----:B------:R-:W-:Y:S01]  /*6de0*/  MOV R75, R223 ;  /* 0x000000df004b7202 */ /* 0x000fe20000000f00 */
[----:B------:R-:W-:Y:S01]  /*6df0*/  IMAD.MOV.U32 R102, RZ, RZ, R218 ;  /* 0x000000ffff667224 */ /* 0x000fe200078e00da */
[----:B------:R-:W4:Y:S01]  /*6e00*/  LDL.LU.64 R216, [R1] ;  /* 0x0000000001d87983 */ /* 0x000f220000300a00 */
[----:B------:R-:W-:Y:S02]  /*6e10*/  IMAD.MOV.U32 R72, RZ, RZ, R220 ;  /* 0x000000ffff487224 */ /* 0x000fe400078e00dc */
[----:B------:R-:W-:Y:S01]  /*6e20*/  IMAD.MOV.U32 R73, RZ, RZ, R221 ;  /* 0x000000ffff497224 */ /* 0x000fe200078e00dd */
[----:B------:R-:W4:Y:S01]  /*6e30*/  LDL.LU.64 R218, [R1+0x8] ;  /* 0x0000080001da7983 */ /* 0x000f220000300a00 */
[----:B------:R-:W-:-:S03]  /*6e40*/  IMAD.MOV.U32 R74, RZ, RZ, R222 ;  /* 0x000000ffff4a7224 */ /* 0x000fc600078e00de */
[----:B------:R-:W4:Y:S04]  /*6e50*/  LDL.LU.64 R220, [R1+0x10] ;  /* 0x0000100001dc7983 */ /* 0x000f280000300a00 */
[----:B------:R-:W4:Y:S04]  /*6e60*/  LDL.LU.64 R222, [R1+0x18] ;  /* 0x0000180001de7983 */ /* 0x000f280000300a00 */
[----:B------:R-:W-:Y:S04]  /*6e70*/  STL.64 [R1+0x5a8], R78 ;  /* 0x0005a84e01007387 */ /* 0x000fe80000100a00 */
[----:B------:R-:W-:Y:S04]  /*6e80*/  STL.64 [R1+0x5a0], R76 ;  /* 0x0005a04c01007387 */ /* 0x000fe80000100a00 */
[----:B------:R-:W-:Y:S04]  /*6e90*/  STL.64 [R1+0x598], R74 ;  /* 0x0005984a01007387 */ /* 0x000fe80000100a00 */
[----:B------:R0:W-:Y:S04]  /*6ea0*/  STL.64 [R1+0x590], R72 ;  /* 0x0005904801007387 */ /* 0x0001e80000100a00 */
[----:B0-----:R-:W3:Y:S04]  /*6eb0*/  LDL.LU.64 R72, [R1+0xc0] ;  /* 0x0000c00001487983 */ /* 0x001ee80000300a00 */
[----:B------:R-:W3:Y:S04]  /*6ec0*/  LDL.LU.64 R74, [R1+0xc8] ;  /* 0x0000c800014a7983 */ /* 0x000ee80000300a00 */
[----:B------:R-:W3:Y:S04]  /*6ed0*/  LDL.LU.64 R76, [R1+0xd0] ;  /* 0x0000d000014c7983 */ /* 0x000ee80000300a00 */
[----:B------:R-:W3:Y:S01]  /*6ee0*/  LDL.LU.64 R78, [R1+0xd8] ;  /* 0x0000d800014e7983 */ /* 0x000ee20000300a00 */
[----:B------:R-:W-:Y:S01]  /*6ef0*/  UIADD3 UR42, UR4, 0x184, URZ ;  /* 0x00000184042a7890 */ /* 0x000fe2000fffe03f */
[----:B------:R-:W-:Y:S01]  /*6f00*/  UMOV UR40, UR12 ;  /* 0x0000000c00287c82 */ /* 0x000fe20008000000 */
[----:B------:R-:W-:Y:S01]  /*6f10*/  UMOV UR41, UR13 ;  /* 0x0000000d00297c82 */ /* 0x000fe20008000000 */
[----:B------:R-:W-:Y:S01]  /*6f20*/  UMOV UR43, 0x40000040 ;  /* 0x40000040002b7882 */ /* 0x000fe20000000000 */
        /* <DEDUP_REMOVED lines=8> */
[----:B------:R0:W-:Y:S04]  /*6fb0*/  STL.64 [R1+0x5c8], R102 ;  /* 0x0005c86601007387 */ /* 0x0001e80000100a00 */
[----:B------:R1:W-:Y:S01]  /*6fc0*/  STL.64 [R1+0x5c0], R100 ;  /* 0x0005c06401007387 */ /* 0x0003e20000100a00 */
[----:B0-----:R-:W-:Y:S01]  /*6fd0*/  IMAD.MOV.U32 R102, RZ, RZ, R214 ;  /* 0x000000ffff667224 */ /* 0x001fe200078e00d6 */
[----:B------:R-:W-:Y:S01]  /*6fe0*/  MOV R103, R215 ;  /* 0x000000d700677202 */ /* 0x000fe20000000f00 */
[----:B-1----:R-:W-:-:S02]  /*6ff0*/  IMAD.MOV.U32 R100, RZ, RZ, R212 ;  /* 0x000000ffff647224 */ /* 0x002fc400078e00d4 */
[----:B------:R-:W-:Y:S01]  /*7000*/  IMAD.MOV.U32 R101, RZ, RZ, R213 ;  /* 0x000000ffff657224 */ /* 0x000fe200078e00d5 */
[----:B--2---:R-:W-:-:S06]  /*7010*/  WARPGROUP.ARRIVE ;  /* 0x00000000000079c5 */ /* 0x004fcc0000000000 */
[----:B------:R-:W-:Y:S03]  /*7020*/  HGMMA.64x16x16.F32.BF16 R144, gdesc[UR40], R144, gsb0 ;  /* 0x00200000289079f0 */ /* 0x000fe60008001890 */
[----:B------:R-:W-:Y:S02]  /*7030*/  WARPGROUP.DEPBAR.LE gsb0, 0x0 ;  /* 0x00008000000079c5 */ /* 0x000fe40000010000 */
[----:B---3--:R-:W-:-:S06]  /*7040*/  WARPGROUP.ARRIVE ;  /* 0x00000000000079c5 */ /* 0x008fcc0000000000 */
[----:B------:R-:W-:Y:S03]  /*7050*/  HGMMA.64x16x16.F32.BF16 R72, gdesc[UR24], R72, gsb0 ;  /* 0x00200000184879f0 */ /* 0x000fe60008001848 */
[----:B------:R-:W-:Y:S02]  /*7060*/  WARPGROUP.DEPBAR.LE gsb0, 0x0 ;  /* 0x00008000000079c5 */ /* 0x000fe40000010000 */
[----:B------:R-:W-:-:S06]  /*7070*/  WARPGROUP.ARRIVE ;  /* 0x00000000000079c5 */ /* 0x000fcc0000000000 */
[----:B------:R-:W-:Y:S01]  /*7080*/  HGMMA.64x16x16.F32.BF16 R24, gdesc[UR44], R24, gsb0 ;  /* 0x002000002c1879f0 */ /* 0x000fe20008001818 */
[----:B------:R-:W-:Y:S01]  /*7090*/  IMAD.MOV.U32 R98, RZ, RZ, R150 ;  /* 0x000000ffff627224 */ /* 0x000fe200078e0096 */
[----:B------:R-:W-:Y:S01]  /*70a0*/  MOV R99, R151 ;  /* 0x0000009700637202 */ /* 0x000fe20000000f00 */
[----:B------:R-:W-:Y:S02]  /*70b0*/  IMAD.MOV.U32 R96, RZ, RZ, R148 ;  /* 0x000000ffff607224 */ /* 0x000fe400078e0094 */
[----:B------:R-:W-:Y:S02]  /*70c0*/  IMAD.MOV.U32 R97, RZ, RZ, R149 ;  /* 0x000000ffff617224 */ /* 0x000fe400078e0095 */
[----:B------:R0:W-:Y:S01]  /*70d0*/  STL.64 [R1+0x5b8], R98 ;  /* 0x0005b86201007387 */ /* 0x0001e20000100a00 */
[----:B------:R-:W-:-:S03]  /*70e0*/  IMAD.MOV.U32 R124, RZ, RZ, R144 ;  /* 0x000000ffff7c7224 */ /* 0x000fc600078e0090 */
[----:B------:R1:W-:Y:S01]  /*70f0*/  STL.64 [R1+0x5b0], R96 ;  /* 0x0005b06001007387 */ /* 0x0003e20000100a00 */
[----:B------:R-:W-:Y:S01]  /*7100*/  IMAD.MOV.U32 R125, RZ, RZ, R145 ;  /* 0x000000ffff7d7224 */ /* 0x000fe200078e0091 */
[----:B------:R-:W-:Y:S01]  /*7110*/  MOV R127, R147 ;  /* 0x00000093007f7202 */ /* 0x000fe20000000f00 */
[----:B------:R-:W-:Y:S02]  /*7120*/  IMAD.MOV.U32 R126, RZ, RZ, R146 ;  /* 0x000000ffff7e7224 */ /* 0x000fe400078e0092 */
[----:B0-----:R-:W-:Y:S01]  /*7130*/  IMAD.MOV.U32 R98, RZ, RZ, R210 ;  /* 0x000000ffff627224 */ /* 0x001fe200078e00d2 */
[----:B------:R-:W-:Y:S01]  /*7140*/  MOV R99, R211 ;  /* 0x000000d300637202 */ /* 0x000fe20000000f00 */
[----:B-1----:R-:W-:Y:S02]  /*7150*/  IMAD.MOV.U32 R96, RZ, RZ, R208 ;  /* 0x000000ffff607224 */ /* 0x002fe400078e00d0 */
[----:B------:R-:W-:Y:S01]  /*7160*/  IMAD.MOV.U32 R97, RZ, RZ, R209 ;  /* 0x000000ffff617224 */ /* 0x000fe200078e00d1 */
[----:B------:R-:W-:-:S02]  /*7170*/  WARPGROUP.DEPBAR.LE gsb0, 0x0 ;  /* 0x00008000000079c5 */ /* 0x000fc40000010000 */
[----:B------:R-:W-:Y:S02]  /*7180*/  IMAD.MOV.U32 R173, RZ, RZ, R24 ;  /* 0x000000ffffad7224 */ /* 0x000fe400078e0018 */
[----:B------:R-:W-:Y:S02]  /*7190*/  IMAD.MOV.U32 R174, RZ, RZ, R25 ;  /* 0x000000ffffae7224 */ /* 0x000fe400078e0019 */
[----:B------:R-:W-:Y:S01]  /*71a0*/  IMAD.MOV.U32 R24, RZ, RZ, R184 ;  /* 0x000000ffff187224 */ /* 0x000fe200078e00b8 */
[----:B------:R-:W-:Y:S01]  /*71b0*/  MOV R51, R27 ;  /* 0x0000001b00337202 */ /* 0x000fe20000000f00 */
[----:B------:R-:W-:Y:S01]  /*71c0*/  IMAD.MOV.U32 R175, RZ, RZ, R26 ;  /* 0x000000ffffaf7224 */ /* 0x000fe200078e001a */
[----:B------:R-:W2:Y:S01]  /*71d0*/  LDL.LU R184, [R1+0x60c] ;  /* 0x00060c0001b87983 */ /* 0x000ea20000300800 */
[----:B------:R-:W-:Y:S01]  /*71e0*/  IMAD.MOV.U32 R25, RZ, RZ, R185 ;  /* 0x000000ffff197224 */ /* 0x000fe200078e00b9 */
[----:B------:R-:W-:Y:S01]  /*71f0*/  MOV R27, R187 ;  /* 0x000000bb001b7202 */ /* 0x000fe20000000f00 */
[----:B------:R-:W-:Y:S01]  /*7200*/  IMAD.MOV.U32 R26, RZ, RZ, R186 ;  /* 0x000000ffff1a7224 */ /* 0x000fe200078e00ba */
[----:B------:R-:W2:Y:S01]  /*7210*/  LDL.LU R185, [R1+0x608] ;  /* 0x0006080001b97983 */ /* 0x000ea20000300800 */
[----:B------:R-:W-:-:S02]  /*7220*/  IMAD.MOV.U32 R144, RZ, RZ, R28 ;  /* 0x000000ffff907224 */ /* 0x000fc400078e001c */
[----:B------:R-:W-:Y:S01]  /*7230*/  IMAD.MOV.U32 R145, RZ, RZ, R29 ;  /* 0x000000ffff917224 */ /* 0x000fe200078e001d */
[----:B------:R-:W2:Y:S01]  /*7240*/  LDL.LU R186, [R1+0x604] ;  /* 0x0006040001ba7983 */ /* 0x000ea20000300800 */
[----:B------:R-:W-:Y:S01]  /*7250*/  IMAD.MOV.U32 R28, RZ, RZ, R188 ;  /* 0x000000ffff1c7224 */ /* 0x000fe200078e00bc */
[----:B------:R-:W-:Y:S01]  /*7260*/  MOV R147, R31 ;  /* 0x0000001f00937202 */ /* 0x000fe20000000f00 */
[----:B------:R-:W-:Y:S01]  /*7270*/  IMAD.MOV.U32 R146, RZ, RZ, R30 ;  /* 0x000000ffff927224 */ /* 0x000fe200078e001e */
[----:B------:R-:W2:Y:S01]  /*7280*/  LDL.LU R187, [R1+0x600] ;  /* 0x0006000001bb7983 */ /* 0x000ea20000300800 */
[----:B------:R-:W-:Y:S01]  /*7290*/  IMAD.MOV.U32 R29, RZ, RZ, R189 ;  /* 0x000000ffff1d7224 */ /* 0x000fe200078e00bd */
[----:B------:R-:W-:Y:S01]  /*72a0*/  MOV R31, R191 ;  /* 0x000000bf001f7202 */ /* 0x000fe20000000f00 */
[----:B------:R-:W-:Y:S01]  /*72b0*/  IMAD.MOV.U32 R30, RZ, RZ, R190 ;  /* 0x000000ffff1e7224 */ /* 0x000fe200078e00be */
[----:B------:R-:W2:Y:S04]  /*72c0*/  LDL.LU R188, [R1+0x5fc] ;  /* 0x0005fc0001bc7983 */ /* 0x000ea80000300800 */
[----:B------:R-:W2:Y:S04]  /*72d0*/  LDL.LU R189, [R1+0x5f8] ;  /* 0x0005f80001bd7983 */ /* 0x000ea80000300800 */
[----:B------:R-:W2:Y:S04]  /*72e0*/  LDL.LU R190, [R1+0x5f4] ;  /* 0x0005f40001be7983 */ /* 0x000ea80000300800 */
[----:B------:R-:W2:Y:S04]  /*72f0*/  LDL.LU R191, [R1+0x5f0] ;  /* 0x0005f00001bf7983 */ /* 0x000ea80000300800 */
[----:B------:R-:W3:Y:S04]  /*7300*/  LDL.LU R208, [R1+0x5ec] ;  /* 0x0005ec0001d07983 */ /* 0x000ee80000300800 */
[----:B------:R-:W3:Y:S04]  /*7310*/  LDL.LU R209, [R1+0x5e8] ;  /* 0x0005e80001d17983 */ /* 0x000ee80000300800 */
[----:B------:R-:W3:Y:S04]  /*7320*/  LDL.LU R210, [R1+0x5e4] ;  /* 0x0005e40001d27983 */ /* 0x000ee80000300800 */
[----:B------:R-:W3:Y:S04]  /*7330*/  LDL.LU R211, [R1+0x5e0] ;  /* 0x0005e00001d37983 */ /* 0x000ee80000300800 */
[----:B------:R-:W3:Y:S04]  /*7340*/  LDL.LU R212, [R1+0x5dc] ;  /* 0x0005dc0001d47983 */ /* 0x000ee80000300800 */
[----:B------:R-:W3:Y:S04]  /*7350*/  LDL.LU R213, [R1+0x5d8] ;  /* 0x0005d80001d57983 */ /* 0x000ee80000300800 */
[----:B------:R-:W3:Y:S04]  /*7360*/  LDL.LU R214, [R1+0x5d4] ;  /* 0x0005d40001d67983 */ /* 0x000ee80000300800 */
[----:B------:R-:W3:Y:S01]  /*7370*/  LDL.LU R215, [R1+0x5d0] ;  /* 0x0005d00001d77983 */ /* 0x000ee20000300800 */
[----:B------:R-:W-:Y:S01]  /*7380*/  UIADD3 UR38, UR4, 0x304, URZ ;  /* 0x0000030404267890 */ /* 0x000fe2000fffe03f */
[----:B----4-:R-:W-:Y:S01]  /*7390*/  WARPGROUP.ARRIVE ;  /* 0x00000000000079c5 */ /* 0x010fe20000000000 */
[----:B------:R-:W-:Y:S01]  /*73a0*/  UMOV UR36, UR12 ;  /* 0x0000000c00247c82 */ /* 0x000fe20008000000 */
[----:B------:R-:W-:Y:S01]  /*73b0*/  UMOV UR37, UR13 ;  /* 0x0000000d00257c82 */ /* 0x000fe20008000000 */
[----:B------:R-:W-:-:S05]  /*73c0*/  UMOV UR39, 0x40000040 ;  /* 0x4000004000277882 */ /* 0x000fca0000000000 */
[----:B------:R-:W-:Y:S01]  /*73d0*/  HGMMA.64x16x16.F32.BF16 R216, gdesc[UR36], R216, gsb0 ;  /* 0x0020000024d879f0 */ /* 0x000fe200080018d8 */
[----:B------:R-:W-:Y:S01]  /*73e0*/  UIADD3 UR10, UR4, 0x384, URZ ;  /* 0x00000384040a7890 */ /* 0x000fe2000fffe03f */
[----:B------:R-:W-:Y:S01]  /*73f0*/  UMOV UR8, UR12 ;  /* 0x0000000c00087c82 */ /* 0x000fe20008000000 */
[----:B------:R-:W-:Y:S01]  /*7400*/  UMOV UR9, UR13 ;  /* 0x0000000d00097c82 */ /* 0x000fe20008000000 */
[----:B------:R-:W-:Y:S01]  /*7410*/  UMOV UR11, 0x40000040 ;  /* 0x40000040000b7882 */ /* 0x000fe20000000000 */
[----:B------:R-:W-:Y:S02]  /*7420*/  WARPGROUP.DEPBAR.LE gsb0, 0x0 ;  /* 0x00008000000079c5 */ /* 0x000fe40000010000 */
        /* <DEDUP_REMOVED lines=11> */
[----:B------:R-:W-:-:S04]  /*74e0*/  UMOV UR19, 0x40000040 ;  /* 0x4000004000137882 */ /* 0x000fc80000000000 */
[----:B------:R-:W-:Y:S01]  /*74f0*/  UMOV UR18, UR5 ;  /* 0x0000000500127c82 */ /* 0x000fe20008000000 */
[----:B---3--:R-:W-:-:S06]  /*7500*/  WARPGROUP.ARRIVE ;  /* 0x00000000000079c5 */ /* 0x008fcc0000000000 */
[----:B------:R-:W-:Y:S03]  /*7510*/  HGMMA.64x16x16.F32.BF16 R208, gdesc[UR8], R208, gsb0 ;  /* 0x0020000008d079f0 */ /* 0x000fe600080018d0 */
[----:B------:R-:W-:Y:S02]  /*7520*/  WARPGROUP.DEPBAR.LE gsb0, 0x0 ;  /* 0x00008000000079c5 */ /* 0x000fe40000010000 */
[----:B--2---:R-:W-:-:S06]  /*7530*/  WARPGROUP.ARRIVE ;  /* 0x00000000000079c5 */ /* 0x004fcc0000000000 */
[----:B------:R-:W-:Y:S03]  /*7540*/  HGMMA.64x16x16.F32.BF16 R184, gdesc[UR52], R184, gsb0 ;  /* 0x0020000034b879f0 */ /* 0x000fe600080018b8 */
[----:B------:R-:W-:Y:S02]  /*7550*/  WARPGROUP.DEPBAR.LE gsb0, 0x0 ;  /* 0x00008000000079c5 */ /* 0x000fe40000010000 */
[----:B------:R-:W-:-:S06]  /*7560*/  WARPGROUP.ARRIVE ;  /* 0x00000000000079c5 */ /* 0x000fcc0000000000 */
[----:B------:R-:W-:Y:S03]  /*7570*/  HGMMA.64x16x16.F32.BF16 R160, gdesc[UR20], R160, gsb0 ;  /* 0x0020000014a079f0 */ /* 0x000fe600080018a0 */
[----:B------:R-:W-:Y:S02]  /*7580*/  WARPGROUP.DEPBAR.LE gsb0, 0x0 ;  /* 0x00008000000079c5 */ /* 0x000fe40000010000 */
[----:B------:R-:W-:-:S06]  /*7590*/  WARPGROUP.ARRIVE ;  /* 0x00000000000079c5 */ /* 0x000fcc0000000000 */
[----:B------:R-:W-:Y:S01]  /*75a0*/  HGMMA.64x16x16.F32.BF16 R136, gdesc[UR16], R136, gsb0 ;  /* 0x00200000108879f0 */ /* 0x000fe20008001888 */
[----:B------:R-:W-:Y:S01]  /*75b0*/  UIADD3 UR6, UR4, 0x584, URZ ;  /* 0x0000058404067890 */ /* 0x000fe2000fffe03f */
[----:B------:R-:W-:Y:S01]  /*75c0*/  UMOV UR28, UR12 ;  /* 0x0000000c001c7c82 */ /* 0x000fe20008000000 */
[----:B------:R-:W-:Y:S01]  /*75d0*/  UMOV UR29, UR13 ;  /* 0x0000000d001d7c82 */ /* 0x000fe20008000000 */
[----:B------:R-:W-:-:S04]  /*75e0*/  UMOV UR31, 0x40000040 ;  /* 0x40000040001f7882 */ /* 0x000fc80000000000 */
        /* <DEDUP_REMOVED lines=21> */
[----:B------:R-:W-:Y:S01]  /*7740*/  MOV R3, UR51 ;  /* 0x0000003300037c02 */ /* 0x000fe20008000f00 */
[----:B------:R-:W-:Y:S01]  /*7750*/  UMOV UR48, UR12 ;  /* 0x0000000c00307c82 */ /* 0x000fe20008000000 */
[----:B------:R-:W-:Y:S01]  /*7760*/  MOV R0, UR50 ;  /* 0x0000003200007c02 */ /* 0x000fe20008000f00 */
        /* <DEDUP_REMOVED lines=11> */
[----:B------:R-:W-:Y:S01]  /*7820*/  UMOV UR30, UR6 ;  /* 0x00000006001e7c82 */ /* 0x000fe20008000000 */
[----:B------:R-:W-:Y:S01]  /*7830*/  UMOV UR31, UR7 ;  /* 0x00000007001f7c82 */ /* 0x000fe20008000000 */
[----:B------:R-:W-:Y:S01]  /*7840*/  UMOV UR29, 0x40000040 ;  /* 0x40000040001d7882 */ /* 0x000fe20000000000 */
        /* <DEDUP_REMOVED lines=20> */
[----:B------:R-:W-:Y:S02]  /*7990*/  IMAD.MOV.U32 R196, RZ, RZ, R216 ;  /* 0x000000ffffc47224 */ /* 0x000fe400078e00d8 */
[----:B------:R-:W-:Y:S01]  /*79a0*/  IMAD.MOV.U32 R197, RZ, RZ, R217 ;  /* 0x000000ffffc57224 */ /* 0x000fe200078e00d9 */
[----:B------:R-:W2:Y:S01]  /*79b0*/  LDL.LU R216, [R1+0x40] ;  /* 0x0000400001d87983 */ /* 0x000ea20000300800 */
[----:B------:R-:W-:Y:S01]  /*79c0*/  IMAD.MOV.U32 R198, RZ, RZ, R218 ;  /* 0x000000ffffc67224 */ /* 0x000fe200078e00da */
[----:B------:R-:W-:Y:S02]  /*79d0*/  MOV R199, R219 ;  /* 0x000000db00c77202 */ /* 0x000fe40000000f00 */
[----:B------:R-:W2:Y:S01]  /*79e0*/  LDL.LU R217, [R1+0x44] ;  /* 0x0000440001d97983 */ /* 0x000ea20000300800 */
[----:B------:R-:W-:-:S03]  /*79f0*/  IMAD.MOV.U32 R169, RZ, RZ, R220 ;  /* 0x000000ffffa97224 */ /* 0x000fc600078e00dc */
[----:B------:R-:W2:Y:S01]  /*7a00*/  LDL.LU R218, [R1+0x48] ;  /* 0x0000480001da7983 */ /* 0x000ea20000300800 */
[----:B------:R-:W-:-:S03]  /*7a10*/  IMAD.MOV.U32 R170, RZ, RZ, R221 ;  /* 0x000000ffffaa7224 */ /* 0x000fc600078e00dd */
[----:B------:R-:W2:Y:S01]  /*7a20*/  LDL.LU R219, [R1+0x4c] ;  /* 0x00004c0001db7983 */ /* 0x000ea20000300800 */
[----:B------:R-:W-:-:S03]  /*7a30*/  IMAD.MOV.U32 R171, RZ, RZ, R222 ;  /* 0x000000ffffab7224 */ /* 0x000fc600078e00de */
[----:B------:R-:W2:Y:S04]  /*7a40*/  LDL.LU R220, [R1+0x50] ;  /* 0x0000500001dc7983 */ /* 0x000ea80000300800 */
[----:B------:R-:W2:Y:S04]  /*7a50*/  LDL.LU R221, [R1+0x54] ;  /* 0x0000540001dd7983 */ /* 0x000ea80000300800 */
[----:B------:R-:W2:Y:S01]  /*7a60*/  LDL.LU R222, [R1+0x58] ;  /* 0x0000580001de7983 */ /* 0x000ea20000300800 */
        /* <DEDUP_REMOVED lines=25> */
[----:B------:R-:W-:Y:S01]  /*7c00*/  MOV R172, R223 ;  /* 0x000000df00ac7202 */ /* 0x000fe20000000f00 */
[----:B------:R-:W-:Y:S01]  /*7c10*/  IMAD.MOV.U32 R223, RZ, RZ, R235 ;  /* 0x000000ffffdf7224 */ /* 0x000fe200078e00eb */
[----:B------:R-:W-:Y:S01]  /*7c20*/  UMOV UR30, UR46 ;  /* 0x0000002e001e7c82 */ /* 0x000fe20008000000 */
[----:B------:R-:W-:Y:S01]  /*7c30*/  UMOV UR31, UR47 ;  /* 0x0000002f001f7c82 */ /* 0x000fe20008000000 */
[----:B------:R-:W-:-:S03]  /*7c40*/  WARPGROUP.DEPBAR.LE gsb0, 0x0 ;  /* 0x00008000000079c5 */ /* 0x000fc60000010000 */
[----:B--2---:R-:W-:-:S06]  /*7c50*/  WARPGROUP.ARRIVE ;  /* 0x00000000000079c5 */ /* 0x004fcc0000000000 */
        /* <DEDUP_REMOVED lines=16> */
[----:B------:R-:W-:Y:S01]  /*7d60*/  STL [R1+0x48c], R208 ;  /* 0x00048cd001007387 */ /* 0x000fe20000100800 */
[----:B------:R-:W-:Y:S02]  /*7d70*/  R2UR UR51, R3 ;  /* 0x00000000033372ca */ /* 0x000fe400000e0000 */
[----:B------:R-:W-:Y:S01]  /*7d80*/  R2UR UR50, R0 ;  /* 0x00000000003272ca */ /* 0x000fe200000e0000 */
        /* <DEDUP_REMOVED lines=8> */
[----:B------:R0:W-:Y:S01]  /*7e10*/  STL.64 [R1+0x40], R216 ;  /* 0x000040d801007387 */ /* 0x0001e20000100a00 */
[----:B------:R-:W-:-:S03]  /*7e20*/  IMAD.MOV.U32 R149, RZ, RZ, R73 ;  /* 0x000000ffff957224 */ /* 0x000fc600078e0049 */
[----:B------:R1:W-:Y:S01]  /*7e30*/  STL.64 [R1+0x48], R218 ;  /* 0x000048da01007387 */ /* 0x0003e20000100a00 */
[----:B------:R-:W-:Y:S01]  /*7e40*/  IMAD.MOV.U32 R150, RZ, RZ, R74 ;  /* 0x000000ffff967224 */ /* 0x000fe200078e004a */
[----:B------:R-:W-:Y:S02]  /*7e50*/  MOV R151, R75 ;  /* 0x0000004b00977202 */ /* 0x000fe40000000f00 */
[----:B------:R-:W-:Y:S01]  /*7e60*/  STL.64 [R1+0x50], R220 ;  /* 0x000050dc01007387 */ /* 0x000fe20000100a00 */
[----:B------:R-:W-:Y:S01]  /*7e70*/  IMAD.MOV.U32 R120, RZ, RZ, R76 ;  /* 0x000000ffff787224 */ /* 0x000fe200078e004c */
[----:B------:R-:W-:Y:S02]  /*7e80*/  UMOV UR30, UR50 ;  /* 0x00000032001e7c82 */ /* 0x000fe40008000000 */
[----:B------:R2:W-:Y:S01]  /*7e90*/  STL.64 [R1+0x58], R222 ;  /* 0x000058de01007387 */ /* 0x0005e20000100a00 */
[----:B------:R-:W-:Y:S01]  /*7ea0*/  IMAD.MOV.U32 R121, RZ, RZ, R77 ;  /* 0x000000ffff797224 */ /* 0x000fe200078e004d */
[----:B------:R-:W-:-:S02]  /*7eb0*/  UMOV UR31, UR51 ;  /* 0x00000033001f7c82 */ /* 0x000fc40008000000 */
[----:B------:R-:W3:Y:S01]  /*7ec0*/  LDL.LU.64 R72, [R1+0x200] ;  /* 0x0002000001487983 */ /* 0x000ee20000300a00 */
[----:B------:R-:W-:Y:S02]  /*7ed0*/  WARPGROUP.DEPBAR.LE gsb0, 0x0 ;  /* 0x00008000000079c5 */ /* 0x000fe40000010000 */
[----:B------:R-:W-:Y:S01]  /*7ee0*/  WARPGROUP.ARRIVE ;  /* 0x00000000000079c5 */ /* 0x000fe20000000000 */
[----:B------:R-:W3:Y:S01]  /*7ef0*/  LDL.LU.64 R74, [R1+0x208] ;  /* 0x00020800014a7983 */ /* 0x000ee20000300a00 */
[----:B------:R-:W-:Y:S01]  /*7f00*/  IMAD.MOV.U32 R122, RZ, RZ, R78 ;  /* 0x000000ffff7a7224 */ /* 0x000fe200078e004e */
[----:B------:R-:W-:Y:S02]  /*7f10*/  MOV R123, R79 ;  /* 0x0000004f007b7202 */ /* 0x000fe40000000f00 */
[----:B------:R-:W3:Y:S01]  /*7f20*/  LDL.LU.64 R76, [R1+0x210] ;  /* 0x00021000014c7983 */ /* 0x000ee20000300a00 */
[----:B------:R-:W-:Y:S03]  /*7f30*/  HGMMA.64x16x16.F32.BF16 R16, gdesc[UR28], R16, gsb0 ;  /* 0x002000001c1079f0 */ /* 0x000fe60008001810 */
[----:B------:R-:W3:Y:S04]  /*7f40*/  LDL.LU.64 R78, [R1+0x218] ;  /* 0x00021800014e7983 */ /* 0x000ee80000300a00 */
[----:B------:R-:W-:Y:S04]  /*7f50*/  STL.64 [R1+0x100], R96 ;  /* 0x0001006001007387 */ /* 0x000fe80000100a00 */
[----:B------:R-:W-:Y:S04]  /*7f60*/  STL.64 [R1+0x108], R98 ;  /* 0x0001086201007387 */ /* 0x000fe80000100a00 */
[----:B------:R-:W-:Y:S01]  /*7f70*/  STL.64 [R1+0x110], R100 ;  /* 0x0001106401007387 */ /* 0x000fe20000100a00 */
[----:B0-----:R-:W-:-:S03]  /*7f80*/  IMAD.MOV.U32 R216, RZ, RZ, R234 ;  /* 0x000000ffffd87224 */ /* 0x001fc600078e00ea */
[----:B------:R0:W-:Y:S01]  /*7f90*/  STL.64 [R1+0x118], R102 ;  /* 0x0001186601007387 */ /* 0x0001e20000100a00 */
[----:B------:R-:W-:Y:S01]  /*7fa0*/  IMAD.MOV.U32 R217, RZ, RZ, R233 ;  /* 0x000000ffffd97224 */ /* 0x000fe200078e00e9 */
[----:B-1----:R-:W-:Y:S01]  /*7fb0*/  MOV R218, R232 ;  /* 0x000000e800da7202 */ /* 0x002fe20000000f00 */
[----:B------:R-:W-:Y:S01]  /*7fc0*/  IMAD.MOV.U32 R219, RZ, RZ, R15 ;  /* 0x000000ffffdb7224 */ /* 0x000fe200078e000f */
[----:B--2---:R-:W-:Y:S01]  /*7fd0*/  MOV R222, R12 ;  /* 0x0000000c00de7202 */ /* 0x004fe20000000f00 */
[----:B------:R-:W-:Y:S02]  /*7fe0*/  IMAD.MOV.U32 R220, RZ, RZ, R14 ;  /* 0x000000ffffdc7224 */ /* 0x000fe400078e000e */
[----:B------:R-:W-:Y:S02]  /*7ff0*/  IMAD.MOV.U32 R221, RZ, RZ, R13 ;  /* 0x000000ffffdd7224 */ /* 0x000fe400078e000d */
[----:B------:R-:W-:Y:S01]  /*8000*/  IMAD.MOV.U32 R223, RZ, RZ, R2 ;  /* 0x000000ffffdf7224 */ /* 0x000fe200078e0002 */
[----:B0-----:R-:W2:Y:S04]  /*8010*/  LDL.LU.64 R102, [R1+0x5c8] ;  /* 0x0005c80001667983 */ /* 0x001ea80000300a00 */
[----:B------:R-:W4:Y:S04]  /*8020*/  LDL.LU.64 R100, [R1+0x5c0] ;  /* 0x0005c00001647983 */ /* 0x000f280000300a00 */
[----:B------:R-:W2:Y:S04]  /*8030*/  LDL.LU.64 R98, [R1+0x5b8] ;  /* 0x0005b80001627983 */ /* 0x000ea80000300a00 */
[----:B------:R-:W4:Y:S04]  /*8040*/  LDL.LU.64 R96, [R1+0x5b0] ;  /* 0x0005b00001607983 */ /* 0x000f280000300a00 */
[----:B------:R-:W-:Y:S04]  /*8050*/  STL.64 [R1+0x160], R24 ;  /* 0x0001601801007387 */ /* 0x000fe80000100a00 */
[----:B------:R-:W-:Y:S01]  /*8060*/  STL.64 [R1+0x168], R26 ;  /* 0x0001681a01007387 */ /* 0x000fe20000100a00 */
[----:B------:R-:W-:-:S03]  /*8070*/  WARPGROUP.DEPBAR.LE gsb0, 0x0 ;  /* 0x00008000000079c5 */ /* 0x000fc60000010000 */
[----:B------:R-:W-:Y:S01]  /*8080*/  STL.64 [R1+0x170], R28 ;  /* 0x0001701c01007387 */ /* 0x000fe20000100a00 */
[----:B------:R-:W-:Y:S01]  /*8090*/  WARPGROUP.ARRIVE ;  /* 0x00000000000079c5 */ /* 0x000fe20000000000 */
[----:B------:R-:W-:Y:S02]  /*80a0*/  IMAD.MOV.U32 R212, RZ, RZ, R8 ;  /* 0x000000ffffd47224 */ /* 0x000fe400078e0008 */
[----:B------:R-:W-:Y:S01]  /*80b0*/  STL.64 [R1+0x178], R30 ;  /* 0x0001781e01007387 */ /* 0x000fe20000100a00 */
[----:B------:R-:W-:-:S03]  /*80c0*/  IMAD.MOV.U32 R211, RZ, RZ, R7 ;  /* 0x000000ffffd37224 */ /* 0x000fc600078e0007 */
[----:B------:R-:W-:Y:S01]  /*80d0*/  STL.64 [R1+0x1c0], R16 ;  /* 0x0001c01001007387 */ /* 0x000fe20000100a00 */
[----:B------:R-:W-:Y:S01]  /*80e0*/  IMAD.MOV.U32 R8, RZ, RZ, R21 ;  /* 0x000000ffff087224 */ /* 0x000fe200078e0015 */
[----:B------:R-:W-:Y:S02]  /*80f0*/  MOV R14, R23 ;  /* 0x00000017000e7202 */ /* 0x000fe40000000f00 */
[----:B------:R-:W-:Y:S01]  /*8100*/  STL.64 [R1+0x1c8], R18 ;  /* 0x0001c81201007387 */ /* 0x000fe20000100a00 */
[----:B------:R-:W-:Y:S01]  /*8110*/  IMAD.MOV.U32 R7, RZ, RZ, R22 ;  /* 0x000000ffff077224 */ /* 0x000fe200078e0016 */
[----:B------:R-:W-:Y:S02]  /*8120*/  UMOV UR30, UR14 ;  /* 0x0000000e001e7c82 */ /* 0x000fe40008000000 */
[----:B------:R0:W-:Y:S01]  /*8130*/  STL [R1+0x1d0], R20 ;  /* 0x0001d01401007387 */ /* 0x0001e20000100800 */
[----:B------:R-:W-:Y:S02]  /*8140*/  UMOV UR31, UR15 ;  /* 0x0000000f001f7c82 */ /* 0x000fe40008000000 */
[----:B------:R-:W-:Y:S01]  /*8150*/  HGMMA.64x16x16.F32.BF16 R216, gdesc[UR28], R216, gsb0 ;  /* 0x002000001cd879f0 */ /* 0x000fe200080018d8 */
[----:B0-----:R-:W2:Y:S04]  /*8160*/  LDL.LU.64 R20, [R1+0x1a0] ;  /* 0x0001a00001147983 */ /* 0x001ea80000300a00 */
[----:B------:R-:W2:Y:S04]  /*8170*/  LDL.LU.64 R22, [R1+0x1a8] ;  /* 0x0001a80001167983 */ /* 0x000ea80000300a00 */
[----:B------:R-:W2:Y:S04]  /*8180*/  LDL.LU.64 R24, [R1+0x1b0] ;  /* 0x0001b00001187983 */ /* 0x000ea80000300a00 */
[----:B------:R-:W2:Y:S04]  /*8190*/  LDL.LU.64 R26, [R1+0x1b8] ;  /* 0x0001b800011a7983 */ /* 0x000ea80000300a00 */
[----:B------:R-:W-:Y:S04]  /*81a0*/  STL [R1+0x42c], R14 ;  /* 0x00042c0e01007387 */ /* 0x000fe80000100800 */
[----:B------:R-:W-:Y:S04]  /*81b0*/  STL [R1+0x428], R7 ;  /* 0x0004280701007387 */ /* 0x000fe80000100800 */
[----:B------:R-:W-:Y:S01]  /*81c0*/  STL [R1+0x424], R8 ;  /* 0x0004240801007387 */ /* 0x000fe20000100800 */
[----:B------:R-:W-:-:S03]  /*81d0*/  WARPGROUP.DEPBAR.LE gsb0, 0x0 ;  /* 0x00008000000079c5 */ /* 0x000fc60000010000 */
[----:B------:R0:W-:Y:S04]  /*81e0*/  STL.64 [R1+0x220], R216 ;  /* 0x000220d801007387 */ /* 0x0001e80000100a00 */
[----:B------:R1:W-:Y:S04]  /*81f0*/  STL.64 [R1+0x228], R218 ;  /* 0x000228da01007387 */ /* 0x0003e80000100a00 */
[----:B------:R1:W-:Y:S04]  /*8200*/  STL.64 [R1+0x230], R220 ;  /* 0x000230dc01007387 */ /* 0x0003e80000100a00 */
[----:B------:R1:W-:Y:S04]  /*8210*/  STL.64 [R1+0x238], R222 ;  /* 0x000238de01007387 */ /* 0x0003e80000100a00 */
[----:B0-----:R-:W4:Y:S04]  /*8220*/  LDL.LU.64 R216, [R1+0x140] ;  /* 0x0001400001d87983 */ /* 0x001f280000300a00 */
[----:B-1----:R-:W4:Y:S04]  /*8230*/  LDL.LU.64 R218, [R1+0x148] ;  /* 0x0001480001da7983 */ /* 0x002f280000300a00 */
[----:B------:R-:W4:Y:S04]  /*8240*/  LDL.LU.64 R220, [R1+0x150] ;  /* 0x0001500001dc7983 */ /* 0x000f280000300a00 */
[----:B------:R-:W4:Y:S01]  /*8250*/  LDL.LU.64 R222, [R1+0x158] ;  /* 0x0001580001de7983 */ /* 0x000f220000300a00 */
[----:B------:R-:W-:Y:S01]  /*8260*/  UIADD3 UR12, UR60, 0x804, URZ ;  /* 0x000008043c0c7890 */ /* 0x000fe2000fffe03f */
[----:B------:R-:W-:-:S02]  /*8270*/  UMOV UR13, 0x40000040 ;  /* 0x40000040000d7882 */ /* 0x000fc40000000000 */
[----:B------:R-:W-:-:S04]  /*8280*/  UMOV UR49, UR13 ;  /* 0x0000000d00317c82 */ /* 0x000fc80008000000 */
[----:B------:R-:W-:Y:S01]  /*8290*/  UMOV UR48, UR12 ;  /* 0x0000000c00307c82 */ /* 0x000fe20008000000 */
[----:B---3--:R-:W-:-:S06]  /*82a0*/  WARPGROUP.ARRIVE ;  /* 0x00000000000079c5 */ /* 0x008fcc0000000000 */
[----:B------:R-:W-:Y:S03]  /*82b0*/  HGMMA.64x16x16.F32.BF16 R72, gdesc[UR12], R72, gsb0 ;  /* 0x002000000c4879f0 */ /* 0x000fe60008001848 */
[----:B------:R-:W-:Y:S02]  /*82c0*/  WARPGROUP.DEPBAR.LE gsb0, 0x0 ;  /* 0x00008000000079c5 */ /* 0x000fe40000010000 */
[----:B--2---:R-:W-:-:S06]  /*82d0*/  WARPGROUP.ARRIVE ;  /* 0x00000000000079c5 */ /* 0x004fcc0000000000 */
[----:B------:R-:W-:Y:S01]  /*82e0*/  HGMMA.64x16x16.F32.BF16 R20, gdesc[UR48], R20, gsb0 ;  /* 0x00200000301479f0 */ /* 0x000fe20008001814 */
        /* <DEDUP_REMOVED lines=8> */
[----:B------:R-:W-:Y:S01]  /*8370*/  IMAD.MOV.U32 R9, RZ, RZ, R76 ;  /* 0x000000ffff097224 */ /* 0x000fe200078e004c */
[----:B------:R-:W2:Y:S01]  /*8380*/  LDL.LU.64 R78, [R1+0x5a8] ;  /* 0x0005a800014e7983 */ /* 0x000ea20000300a00 */
[----:B------:R-:W-:-:S02]  /*8390*/  IMAD.MOV.U32 R2, RZ, RZ, R77 ;  /* 0x000000ffff027224 */ /* 0x000fc400078e004d */
[----:B------:R-:W-:Y:S01]  /*83a0*/  IMAD.MOV.U32 R18, RZ, RZ, R74 ;  /* 0x000000ffff127224 */ /* 0x000fe200078e004a */
[----:B------:R-:W3:Y:S01]  /*83b0*/  LDL.LU.64 R76, [R1+0x5a0] ;  /* 0x0005a000014c7983 */ /* 0x000ee20000300a00 */
[----:B------:R-:W-:Y:S02]  /*83c0*/  IMAD.MOV.U32 R17, RZ, RZ, R72 ;  /* 0x000000ffff117224 */ /* 0x000fe400078e0048 */
[----:B------:R-:W-:Y:S01]  /*83d0*/  IMAD.MOV.U32 R19, RZ, RZ, R73 ;  /* 0x000000ffff137224 */ /* 0x000fe200078e0049 */
[----:B------:R-:W2:Y:S04]  /*83e0*/  LDL.LU.64 R74, [R1+0x598] ;  /* 0x00059800014a7983 */ /* 0x000ea80000300a00 */
[----:B------:R-:W3:Y:S01]  /*83f0*/  LDL.LU.64 R72, [R1+0x590] ;  /* 0x0005900001487983 */ /* 0x000ee20000300a00 */
[----:B------:R-:W-:-:S02]  /*8400*/  WARPGROUP.DEPBAR.LE gsb0, 0x0 ;  /* 0x00008000000079c5 */ /* 0x000fc40000010000 */
        /* <DEDUP_REMOVED lines=11> */
[----:B------:R-:W-:-:S03]  /*84c0*/  IMAD.MOV.U32 R8, RZ, RZ, R27 ;  /* 0x000000ffff087224 */ /* 0x000fc600078e001b */
[----:B------:R-:W-:Y:S01]  /*84d0*/  STL.64 [R1+0x1a0], R20 ;  /* 0x0001a01401007387 */ /* 0x000fe20000100a00 */
[----:B------:R-:W-:-:S03]  /*84e0*/  IMAD.MOV.U32 R7, RZ, RZ, R26 ;  /* 0x000000ffff077224 */ /* 0x000fc600078e001a */
[----:B------:R-:W-:Y:S04]  /*84f0*/  STL.64 [R1+0x1a8], R22 ;  /* 0x0001a81601007387 */ /* 0x000fe80000100a00 */
[----:B------:R0:W-:Y:S04]  /*8500*/  STL [R1+0x1b0], R24 ;  /* 0x0001b01801007387 */ /* 0x0001e80000100800 */
[----:B0-----:R-:W4:Y:S04]  /*8510*/  LDL.LU.64 R24, [R1+0x80] ;  /* 0x0000800001187983 */ /* 0x001f280000300a00 */
[----:B------:R-:W4:Y:S04]  /*8520*/  LDL.LU.64 R26, [R1+0x88] ;  /* 0x00008800011a7983 */ /* 0x000f280000300a00 */
[----:B------:R-:W4:Y:S01]  /*8530*/  LDL.LU.64 R28, [R1+0x90] ;  /* 0x00009000011c7983 */ /* 0x000f220000300a00 */
[----:B------:R-:W-:-:S03]  /*8540*/  WARPGROUP.DEPBAR.LE gsb0, 0x0 ;  /* 0x00008000000079c5 */ /* 0x000fc60000010000 */
[----:B------:R-:W4:Y:S01]  /*8550*/  LDL.LU.64 R30, [R1+0x98] ;  /* 0x00009800011e7983 */ /* 0x000f220000300a00 */
[----:B------:R-:W-:Y:S01]  /*8560*/  MOV R234, R216 ;  /* 0x000000d800ea7202 */ /* 0x000fe20000000f00 */
[----:B------:R-:W-:Y:S02]  /*8570*/  IMAD.MOV.U32 R235, RZ, RZ, R217 ;  /* 0x000000ffffeb7224 */ /* 0x000fe400078e00d9 */
[----:B------:R-:W-:Y:S01]  /*8580*/  STL [R1+0x458], R8 ;  /* 0x0004580801007387 */ /* 0x000fe20000100800 */
[----:B------:R-:W-:Y:S01]  /*8590*/  MOV R16, R220 ;  /* 0x000000dc00107202 */ /* 0x000fe20000000f00 */
[----:B------:R-:W-:Y:S02]  /*85a0*/  IMAD.MOV.U32 R2, RZ, RZ, R218 ;  /* 0x000000ffff027224 */ /* 0x000fe400078e00da */
[----:B------:R0:W-:Y:S01]  /*85b0*/  STL [R1+0x454], R7 ;  /* 0x0004540701007387 */ /* 0x0001e20000100800 */
[----:B------:R-:W-:-:S03]  /*85c0*/  IMAD.MOV.U32 R9, RZ, RZ, R219 ;  /* 0x000000ffff097224 */ /* 0x000fc600078e00db */
[----:B------:R-:W-:Y:S01]  /*85d0*/  STL [R1+0x450], R14 ;  /* 0x0004500e01007387 */ /* 0x000fe20000100800 */
[----:B------:R-:W-:-:S03]  /*85e0*/  IMAD.MOV.U32 R18, RZ, RZ, R221 ;  /* 0x000000ffff127224 */ /* 0x000fc600078e00dd */
[----:B------:R-:W2:Y:S01]  /*85f0*/  LDL.LU.64 R216, [R1+0x20] ;  /* 0x0000200001d87983 */ /* 0x000ea20000300a00 */
[----:B------:R-:W-:Y:S02]  /*8600*/  IMAD.MOV.U32 R19, RZ, RZ, R222 ;  /* 0x000000ffff137224 */ /* 0x000fe400078e00de */
[----:B------:R-:W-:Y:S01]  /*8610*/  IMAD.MOV.U32 R17, RZ, RZ, R223 ;  /* 0x000000ffff117224 */ /* 0x000fe200078e00df */
[----:B------:R-:W2:Y:S01]  /*8620*/  LDL.LU.64 R218, [R1+0x28] ;  /* 0x0000280001da7983 */ /* 0x000ea20000300a00 */
[----:B------:R-:W-:-:S03]  /*8630*/  IMAD.MOV.U32 R208, RZ, RZ, R4 ;  /* 0x000000ffffd07224 */ /* 0x000fc600078e0004 */
[----:B------:R-:W2:Y:S01]  /*8640*/  LDL.LU.64 R220, [R1+0x30] ;  /* 0x0000300001dc7983 */ /* 0x000ea20000300a00 */
[----:B------:R-:W-:-:S03]  /*8650*/  IMAD.MOV.U32 R209, RZ, RZ, R5 ;  /* 0x000000ffffd17224 */ /* 0x000fc600078e0005 */
[----:B------:R-:W2:Y:S01]  /*8660*/  LDL.LU.64 R222, [R1+0x38] ;  /* 0x0000380001de7983 */ /* 0x000ea20000300a00 */
[----:B------:R-:W-:-:S03]  /*8670*/  MOV R210, R6 ;  /* 0x0000000600d27202 */ /* 0x000fc60000000f00 */
[----:B------:R-:W-:Y:S01]  /*8680*/  STL [R1+0x46c], R16 ;  /* 0x00046c1001007387 */ /* 0x000fe20000100800 */
[----:B------:R-:W-:-:S03]  /*8690*/  MOV R214, R10 ;  /* 0x0000000a00d67202 */ /* 0x000fc60000000f00 */
[----:B------:R1:W-:Y:S01]  /*86a0*/  STL [R1+0x468], R9 ;  /* 0x0004680901007387 */ /* 0x0003e20000100800 */
[----:B------:R-:W-:-:S03]  /*86b0*/  IMAD.MOV.U32 R215, RZ, RZ, R11 ;  /* 0x000000ffffd77224 */ /* 0x000fc600078e000b */
[----:B------:R-:W3:Y:S04]  /*86c0*/  LDL.LU.64 R4, [R1+0xe0] ;  /* 0x0000e00001047983 */ /* 0x000ee80000300a00 */
[----:B0-----:R-:W3:Y:S04]  /*86d0*/  LDL.LU.64 R6, [R1+0xe8] ;  /* 0x0000e80001067983 */ /* 0x001ee80000300a00 */
[----:B-1----:R-:W3:Y:S04]  /*86e0*/  LDL.LU.64 R8, [R1+0xf0] ;  /* 0x0000f00001087983 */ /* 0x002ee80000300a00 */
[----:B------:R-:W3:Y:S01]  /*86f0*/  LDL.LU.64 R10, [R1+0xf8] ;  /* 0x0000f800010a7983 */ /* 0x000ee20000300a00 */
[----:B------:R-:W-:Y:S01]  /*8700*/  UMOV UR40, UR12 ;  /* 0x0000000c00287c82 */ /* 0x000fe20008000000 */
[----:B------:R-:W-:Y:S01]  /*8710*/  UMOV UR41, UR13 ;  /* 0x0000000d00297c82 */ /* 0x000fe20008000000 */
[----:B------:R-:W-:Y:S01]  /*8720*/  UMOV UR24, UR12 ;  /* 0x0000000c00187c82 */ /* 0x000fe20008000000 */
[----:B------:R-:W-:Y:S01]  /*8730*/  UMOV UR25, UR13 ;  /* 0x0000000d00197c82 */ /* 0x000fe20008000000 */
[----:B------:R-:W-:Y:S01]  /*8740*/  UMOV UR44, UR12 ;  /* 0x0000000c002c7c82 */ /* 0x000fe20008000000 */
[----:B------:R-:W-:Y:S01]  /*8750*/  UMOV UR45, UR13 ;  /* 0x0000000d002d7c82 */ /* 0x000fe20008000000 */
[----:B------:R-:W-:Y:S04]  /*8760*/  STL [R1+0x464], R234 ;  /* 0x000464ea01007387 */ /* 0x000fe80000100800 */
[----:B------:R-:W-:Y:S04]  /*8770*/  STL [R1+0x460], R235 ;  /* 0x000460eb01007387 */ /* 0x000fe80000100800 */
[----:B------:R0:W-:Y:S01]  /*8780*/  STL [R1+0x45c], R2 ;  /* 0x00045c0201007387 */ /* 0x0001e20000100800 */
[----:B---3--:R-:W-:-:S06]  /*8790*/  WARPGROUP.ARRIVE ;  /* 0x00000000000079c5 */ /* 0x008fcc0000000000 */
[----:B------:R-:W-:Y:S03]  /*87a0*/  HGMMA.64x16x16.F32.BF16 R4, gdesc[UR40], R4, gsb0 ;  /* 0x00200000280479f0 */ /* 0x000fe60008001804 */
[----:B------:R-:W-:Y:S02]  /*87b0*/  WARPGROUP.DEPBAR.LE gsb0, 0x0 ;  /* 0x00008000000079c5 */ /* 0x000fe40000010000 */
[----:B----4-:R-:W-:-:S06]  /*87c0*/  WARPGROUP.ARRIVE ;  /* 0x00000000000079c5 */ /* 0x010fcc0000000000 */
[----:B------:R-:W-:Y:S03]  /*87d0*/  HGMMA.64x16x16.F32.BF16 R24, gdesc[UR24], R24, gsb0 ;  /* 0x00200000181879f0 */ /* 0x000fe60008001818 */
[----:B------:R-:W-:Y:S02]  /*87e0*/  WARPGROUP.DEPBAR.LE gsb0, 0x0 ;  /* 0x00008000000079c5 */ /* 0x000fe40000010000 */
[----:B--2---:R-:W-:-:S06]  /*87f0*/  WARPGROUP.ARRIVE ;  /* 0x00000000000079c5 */ /* 0x004fcc0000000000 */
[----:B------:R-:W-:Y:S01]  /*8800*/  HGMMA.64x16x16.F32.BF16 R216, gdesc[UR44], R216, gsb0 ;  /* 0x002000002cd879f0 */ /* 0x000fe200080018d8 */
[----:B------:R-:W-:Y:S01]  /*8810*/  IMAD.MOV.U32 R22, RZ, RZ, R7 ;  /* 0x000000ffff167224 */ /* 0x000fe200078e0007 */
[----:B------:R-:W-:Y:S01]  /*8820*/  MOV R21, R8 ;  /* 0x0000000800157202 */ /* 0x000fe20000000f00 */
[----:B------:R-:W-:Y:S01]  /*8830*/  IMAD.MOV.U32 R7, RZ, RZ, R30 ;  /* 0x000000ffff077224 */ /* 0x000fe200078e001e */
[----:B0-----:R-:W-:Y:S01]  /*8840*/  MOV R2, R28 ;  /* 0x0000001c00027202 */ /* 0x001fe20000000f00 */
[----:B------:R-:W-:Y:S02]  /*8850*/  IMAD.MOV.U32 R14, RZ, RZ, R31 ;  /* 0x000000ffff0e7224 */ /* 0x000fe400078e001f */
[----:B------:R-:W-:Y:S01]  /*8860*/  IMAD.MOV.U32 R8, RZ, RZ, R29 ;  /* 0x000000ffff087224 */ /* 0x000fe200078e001d */
[----:B------:R-:W2:Y:S01]  /*8870*/  LDL.LU.64 R30, [R1+0x588] ;  /* 0x00058800011e7983 */ /* 0x000ea20000300a00 */
        /* <DEDUP_REMOVED lines=10> */
[----:B------:R-:W2:Y:S01]  /*8920*/  LDL.LU.64 R24, [R1+0x570] ;  /* 0x0005700001187983 */ /* 0x000ea20000300a00 */
[----:B------:R-:W-:Y:S02]  /*8930*/  IMAD.MOV.U32 R15, RZ, RZ, R10 ;  /* 0x000000ffff0f7224 */ /* 0x000fe400078e000a */
[----:B------:R-:W-:Y:S01]  /*8940*/  IMAD.MOV.U32 R13, RZ, RZ, R11 ;  /* 0x000000ffff0d7224 */ /* 0x000fe200078e000b */
[----:B------:R-:W-:Y:S02]  /*8950*/  WARPGROUP.DEPBAR.LE gsb0, 0x0 ;  /* 0x00008000000079c5 */ /* 0x000fe40000010000 */
[----:B------:R-:W-:Y:S01]  /*8960*/  IMAD.MOV.U32 R3, RZ, RZ, R222 ;  /* 0x000000ffff037224 */ /* 0x000fe200078e00de */
[----:B------:R-:W-:Y:S01]  /*8970*/  MOV R5, R220 ;  /* 0x000000dc00057202 */ /* 0x000fe20000000f00 */
[----:B------:R-:W-:Y:S02]  /*8980*/  IMAD.MOV.U32 R0, RZ, RZ, R223 ;  /* 0x000000ffff007224 */ /* 0x000fe400078e00df */
[----:B------:R-:W-:Y:S01]  /*8990*/  IMAD.MOV.U32 R4, RZ, RZ, R221 ;  /* 0x000000ffff047224 */ /* 0x000fe200078e00dd */
[----:B------:R-:W3:Y:S01]  /*89a0*/  LDL.LU.64 R222, [R1+0x568] ;  /* 0x0005680001de7983 */ /* 0x000ee20000300a00 */
[----:B------:R-:W-:Y:S01]  /*89b0*/  IMAD.MOV.U32 R10, RZ, RZ, R218 ;  /* 0x000000ffff0a7224 */ /* 0x000fe200078e00da */
[----:B------:R-:W-:Y:S01]  /*89c0*/  MOV R12, R216 ;  /* 0x000000d8000c7202 */ /* 0x000fe20000000f00 */
[----:B------:R-:W-:Y:S01]  /*89d0*/  IMAD.MOV.U32 R6, RZ, RZ, R219 ;  /* 0x000000ffff067224 */ /* 0x000fe200078e00db */
[----:B------:R-:W3:Y:S01]  /*89e0*/  LDL.LU.64 R220, [R1+0x560] ;  /* 0x0005600001dc7983 */ /* 0x000ee20000300a00 */
[----:B------:R-:W-:-:S03]  /*89f0*/  IMAD.MOV.U32 R11, RZ, RZ, R217 ;  /* 0x000000ffff0b7224 */ /* 0x000fc600078e00d9 */
[----:B------:R-:W3:Y:S04]  /*8a00*/  LDL.LU.64 R218, [R1+0x558] ;  /* 0x0005580001da7983 */ /* 0x000ee80000300a00 */
[----:B------:R-:W3:Y:S01]  /*8a10*/  LDL.LU.64 R216, [R1+0x550] ;  /* 0x0005500001d87983 */ /* 0x000ee20000300a00 */
[----:B------:R-:W-:Y:S01]  /*8a20*/  UMOV UR36, UR12 ;  /* 0x0000000c00247c82 */ /* 0x000fe20008000000 */
[----:B------:R-:W-:Y:S01]  /*8a30*/  UMOV UR37, UR13 ;  /* 0x0000000d00257c82 */ /* 0x000fe20008000000 */
[----:B---3--:R-:W-:-:S06]  /*8a40*/  WARPGROUP.ARRIVE ;  /* 0x00000000000079c5 */ /* 0x008fcc0000000000 */
[----:B------:R-:W-:Y:S03]  /*8a50*/  HGMMA.64x16x16.F32.BF16 R216, gdesc[UR36], R216, gsb0 ;  /* 0x0020000024d879f0 */ /* 0x000fe600080018d8 */
[----:B------:R-:W-:Y:S02]  /*8a60*/  WARPGROUP.DEPBAR.LE gsb0, 0x0 ;  /* 0x00008000000079c5 */ /* 0x000fe40000010000 */
[----:B------:R-:W-:Y:S04]  /*8a70*/  STL.64 [R1+0x2d8], R222 ;  /* 0x0002d8de01007387 */ /* 0x000fe80000100a00 */
[----:B------:R-:W-:Y:S04]  /*8a80*/  STL.64 [R1+0x2d0], R220 ;  /* 0x0002d0dc01007387 */ /* 0x000fe80000100a00 */
[----:B------:R0:W-:Y:S04]  /*8a90*/  STL.64 [R1+0x2c8], R218 ;  /* 0x0002c8da01007387 */ /* 0x0001e80000100a00 */
[----:B------:R1:W-:Y:S01]  /*8aa0*/  STL.64 [R1+0x2c0], R216 ;  /* 0x0002c0d801007387 */ /* 0x0003e20000100a00 */
[----:B0-----:R-:W-:Y:S01]  /*8ab0*/  IMAD.MOV.U32 R218, RZ, RZ, R198 ;  /* 0x000000ffffda7224 */ /* 0x001fe200078e00c6 */
[----:B-1----:R-:W-:Y:S01]  /*8ac0*/  MOV R216, R196 ;  /* 0x000000c400d87202 */ /* 0x002fe20000000f00 */
[----:B------:R-:W-:Y:S01]  /*8ad0*/  IMAD.MOV.U32 R217, RZ, RZ, R197 ;  /* 0x000000ffffd97224 */ /* 0x000fe200078e00c5 */
[----:B------:R-:W3:Y:S01]  /*8ae0*/  LDL.LU R196, [R1+0x54c] ;  /* 0x00054c0001c47983 */ /* 0x000ee20000300800 */
[----:B------:R-:W-:-:S03]  /*8af0*/  IMAD.MOV.U32 R219, RZ, RZ, R199 ;  /* 0x000000ffffdb7224 */ /* 0x000fc600078e00c7 */
[----:B------:R-:W3:Y:S04]  /*8b00*/  LDL.LU R197, [R1+0x548] ;  /* 0x0005480001c57983 */ /* 0x000ee80000300800 */
[----:B------:R-:W3:Y:S04]  /*8b10*/  LDL.LU R198, [R1+0x544] ;  /* 0x0005440001c67983 */ /* 0x000ee80000300800 */
[----:B------:R-:W3:Y:S01]  /*8b20*/  LDL.LU R199, [R1+0x540] ;  /* 0x0005400001c77983 */ /* 0x000ee20000300800 */
[----:B------:R-:W-:Y:S01]  /*8b30*/  UMOV UR28, UR12 ;  /* 0x0000000c001c7c82 */ /* 0x000fe20008000000 */
[----:B------:R-:W-:Y:S01]  /*8b40*/  UMOV UR29, UR13 ;  /* 0x0000000d001d7c82 */ /* 0x000fe20008000000 */
[----:B------:R-:W-:Y:S01]  /*8b50*/  UMOV UR30, UR10 ;  /* 0x0000000a001e7c82 */ /* 0x000fe20008000000 */
[----:B------:R-:W-:Y:S01]  /*8b60*/  UMOV UR31, UR11 ;  /* 0x0000000b001f7c82 */ /* 0x000fe20008000000 */
[----:B------:R-:W-:Y:S01]  /*8b70*/  MOV R220, R169 ;  /* 0x000000a900dc7202 */ /* 0x000fe20000000f00 */
[----:B------:R-:W-:Y:S01]  /*8b80*/  IMAD.MOV.U32 R221, RZ, RZ, R170 ;  /* 0x000000ffffdd7224 */ /* 0x000fe200078e00aa */
[----:B------:R-:W4:Y:S01]  /*8b90*/  LDL.LU R169, [R1+0x53c] ;  /* 0x00053c0001a97983 */ /* 0x000f220000300800 */
[----:B------:R-:W-:-:S02]  /*8ba0*/  IMAD.MOV.U32 R222, RZ, RZ, R171 ;  /* 0x000000ffffde7224 */ /* 0x000fc400078e00ab */
[----:B------:R-:W-:Y:S01]  /*8bb0*/  IMAD.MOV.U32 R223, RZ, RZ, R172 ;  /* 0x000000ffffdf7224 */ /* 0x000fe200078e00ac */
[----:B------:R-:W4:Y:S04]  /*8bc0*/  LDL.LU R170, [R1+0x538] ;  /* 0x0005380001aa7983 */ /* 0x000f280000300800 */
[----:B------:R-:W4:Y:S04]  /*8bd0*/  LDL.LU R171, [R1+0x534] ;  /* 0x0005340001ab7983 */ /* 0x000f280000300800 */
[----:B------:R-:W4:Y:S01]  /*8be0*/  LDL.LU R172, [R1+0x530] ;  /* 0x0005300001ac7983 */ /* 0x000f220000300800 */
        /* <DEDUP_REMOVED lines=10> */
[----:B------:R-:W4:Y:S04]  /*8c90*/  LDL.LU R173, [R1+0x52c] ;  /* 0x00052c0001ad7983 */ /* 0x000f280000300800 */
[----:B------:R-:W4:Y:S04]  /*8ca0*/  LDL.LU R174, [R1+0x528] ;  /* 0x0005280001ae7983 */ /* 0x000f280000300800 */
[----:B------:R-:W4:Y:S01]  /*8cb0*/  LDL.LU R175, [R1+0x524] ;  /* 0x0005240001af7983 */ /* 0x000f220000300800 */
[----:B------:R-:W-:Y:S01]  /*8cc0*/  UMOV UR40, UR12 ;  /* 0x0000000c00287c82 */ /* 0x000fe20008000000 */
[----:B------:R-:W-:Y:S01]  /*8cd0*/  UMOV UR41, UR13 ;  /* 0x0000000d00297c82 */ /* 0x000fe20008000000 */
[----:B------:R-:W-:Y:S01]  /*8ce0*/  UMOV UR42, UR54 ;  /* 0x00000036002a7c82 */ /* 0x000fe20008000000 */
[----:B------:R-:W-:Y:S01]  /*8cf0*/  UMOV UR43, UR55 ;  /* 0x00000037002b7c82 */ /* 0x000fe20008000000 */
[----:B------:R-:W-:Y:S01]  /*8d00*/  IMAD.MOV.U32 R195, RZ, RZ, R51 ;  /* 0x000000ffffc37224 */ /* 0x000fe200078e0033 */
[----:B------:R-:W-:Y:S01]  /*8d10*/  MOV R196, R144 ;  /* 0x0000009000c47202 */ /* 0x000fe20000000f00 */
[----:B------:R-:W3:Y:S01]  /*8d20*/  LDL.LU R51, [R1+0x520] ;  /* 0x0005200001337983 */ /* 0x000ee20000300800 */
[----:B------:R-:W-:-:S02]  /*8d30*/  IMAD.MOV.U32 R197, RZ, RZ, R145 ;  /* 0x000000ffffc57224 */ /* 0x000fc400078e0091 */
[----:B------:R-:W-:Y:S01]  /*8d40*/  IMAD.MOV.U32 R198, RZ, RZ, R146 ;  /* 0x000000ffffc67224 */ /* 0x000fe200078e0092 */
[----:B------:R-:W2:Y:S01]  /*8d50*/  LDL.LU R144, [R1+0x51c] ;  /* 0x00051c0001907983 */ /* 0x000ea20000300800 */
[----:B------:R-:W-:-:S03]  /*8d60*/  IMAD.MOV.U32 R199, RZ, RZ, R147 ;  /* 0x000000ffffc77224 */ /* 0x000fc600078e0093 */
[----:B------:R-:W2:Y:S04]  /*8d70*/  LDL.LU R145, [R1+0x518] ;  /* 0x0005180001917983 */ /* 0x000ea80000300800 */
[----:B------:R-:W2:Y:S04]  /*8d80*/  LDL.LU R146, [R1+0x514] ;  /* 0x0005140001927983 */ /* 0x000ea80000300800 */
[----:B------:R-:W2:Y:S01]  /*8d90*/  LDL.LU R147, [R1+0x510] ;  /* 0x0005100001937983 */ /* 0x000ea20000300800 */
[----:B----4-:R-:W-:-:S06]  /*8da0*/  WARPGROUP.ARRIVE ;  /* 0x00000000000079c5 */ /* 0x010fcc0000000000 */
        /* <DEDUP_REMOVED lines=9> */
[----:B------:R-:W2:Y:S01]  /*8e40*/  LDL.LU R148, [R1+0x50c] ;  /* 0x00050c0001947983 */ /* 0x000ea20000300800 */
[----:B------:R-:W-:-:S03]  /*8e50*/  IMAD.MOV.U32 R171, RZ, RZ, R151 ;  /* 0x000000ffffab7224 */ /* 0x000fc600078e0097 */
[----:B------:R-:W2:Y:S04]  /*8e60*/  LDL.LU R149, [R1+0x508] ;  /* 0x0005080001957983 */ /* 0x000ea80000300800 */
[----:B------:R-:W2:Y:S04]  /*8e70*/  LDL.LU R150, [R1+0x504] ;  /* 0x0005040001967983 */ /* 0x000ea80000300800 */
[----:B------:R-:W2:Y:S01]  /*8e80*/  LDL.LU R151, [R1+0x500] ;  /* 0x0005000001977983 */ /* 0x000ea20000300800 */
        /* <DEDUP_REMOVED lines=12> */
[----:B--2---:R-:W-:-:S06]  /*8f50*/  WARPGROUP.ARRIVE ;  /* 0x00000000000079c5 */ /* 0x004fcc0000000000 */
        /* <DEDUP_REMOVED lines=9> */
[----:B------:R-:W4:Y:S01]  /*8ff0*/  LDL.LU R124, [R1+0x4ec] ;  /* 0x0004ec00017c7983 */ /* 0x000f220000300800 */
[----:B------:R-:W-:-:S03]  /*9000*/  IMAD.MOV.U32 R147, RZ, RZ, R127 ;  /* 0x000000ffff937224 */ /* 0x000fc600078e007f */
[----:B------:R-:W4:Y:S04]  /*9010*/  LDL.LU R125, [R1+0x4e8] ;  /* 0x0004e800017d7983 */ /* 0x000f280000300800 */
[----:B------:R-:W4:Y:S04]  /*9020*/  LDL.LU R126, [R1+0x4e4] ;  /* 0x0004e400017e7983 */ /* 0x000f280000300800 */
[----:B------:R-:W4:Y:S01]  /*9030*/  LDL.LU R127, [R1+0x4e0] ;  /* 0x0004e000017f7983 */ /* 0x000f220000300800 */
[----:B------:R-:W-:Y:S01]  /*9040*/  UMOV UR24, UR12 ;  /* 0x0000000c00187c82 */ /* 0x000fe20008000000 */
[----:B------:R-:W-:Y:S01]  /*9050*/  UMOV UR25, UR13 ;  /* 0x0000000d00197c82 */ /* 0x000fe20008000000 */
[----:B------:R-:W-:Y:S01]  /*9060*/  UMOV UR26, UR14 ;  /* 0x0000000e001a7c82 */ /* 0x000fe20008000000 */
[----:B------:R-:W-:Y:S01]  /*9070*/  UMOV UR27, UR15 ;  /* 0x0000000f001b7c82 */ /* 0x000fe20008000000 */
[----:B------:R-:W-:Y:S01]  /*9080*/  MOV R148, R96 ;  /* 0x0000006000947202 */ /* 0x000fe20000000f00 */
[----:B------:R-:W-:Y:S01]  /*9090*/  IMAD.MOV.U32 R149, RZ, RZ, R97 ;  /* 0x000000ffff957224 */ /* 0x000fe200078e0061 */
[----:B------:R-:W2:Y:S01]  /*90a0*/  LDL.LU R96, [R1+0x4dc] ;  /* 0x0004dc0001607983 */ /* 0x000ea20000300800 */
[----:B------:R-:W-:-:S02]  /*90b0*/  IMAD.MOV.U32 R150, RZ, RZ, R98 ;  /* 0x000000ffff967224 */ /* 0x000fc400078e0062 */
[----:B------:R-:W-:Y:S01]  /*90c0*/  IMAD.MOV.U32 R151, RZ, RZ, R99 ;  /* 0x000000ffff977224 */ /* 0x000fe200078e0063 */
        /* <DEDUP_REMOVED lines=45> */
[----:B------:R-:W-:Y:S01]  /*93a0*/  MOV R100, R52 ;  /* 0x0000003400647202 */ /* 0x000fe20000000f00 */
[----:B------:R-:W-:-:S02]  /*93b0*/  IMAD.MOV.U32 R101, RZ, RZ, R53 ;  /* 0x000000ffff657224 */ /* 0x000fc400078e0035 */
[----:B------:R-:W3:Y:S01]  /*93c0*/  LDL.LU R52, [R1+0x49c] ;  /* 0x00049c0001347983 */ /* 0x000ee20000300800 */
[----:B------:R-:W-:Y:S02]  /*93d0*/  IMAD.MOV.U32 R102, RZ, RZ, R54 ;  /* 0x000000ffff667224 */ /* 0x000fe400078e0036 */
[----:B------:R-:W-:Y:S01]  /*93e0*/  IMAD.MOV.U32 R103, RZ, RZ, R55 ;  /* 0x000000ffff677224 */ /* 0x000fe200078e0037 */
[----:B------:R-:W3:Y:S04]  /*93f0*/  LDL.LU R53, [R1+0x498] ;  /* 0x0004980001357983 */ /* 0x000ee80000300800 */
[----:B------:R-:W3:Y:S04]  /*9400*/  LDL.LU R54, [R1+0x494] ;  /* 0x0004940001367983 */ /* 0x000ee80000300800 */
[----:B------:R-:W3:Y:S01]  /*9410*/  LDL.LU R55, [R1+0x490] ;  /* 0x0004900001377983 */ /* 0x000ee20000300800 */
[----:B------:R-:W-:Y:S01]  /*9420*/  UMOV UR56, UR12 ;  /* 0x0000000c00387c82 */ /* 0x000fe20008000000 */
[----:B------:R-:W-:Y:S01]  /*9430*/  UMOV UR57, UR13 ;  /* 0x0000000d00397c82 */ /* 0x000fe20008000000 */
[----:B------:R-:W-:Y:S01]  /*9440*/  UMOV UR14, UR18 ;  /* 0x00000012000e7c82 */ /* 0x000fe20008000000 */
[----:B------:R-:W-:Y:S01]  /*9450*/  UMOV UR15, UR19 ;  /* 0x00000013000f7c82 */ /* 0x000fe20008000000 */
[----:B----4-:R-:W-:-:S06]  /*9460*/  WARPGROUP.ARRIVE ;  /* 0x00000000000079c5 */ /* 0x010fcc0000000000 */
[----:B------:R-:W-:Y:S03]  /*9470*/  HGMMA.64x16x16.F32.BF16 R72, gdesc[UR56], R72, gsb0 ;  /* 0x00200000384879f0 */ /* 0x000fe60008001848 */
[----:B------:R-:W-:Y:S02]  /*9480*/  WARPGROUP.DEPBAR.LE gsb0, 0x0 ;  /* 0x00008000000079c5 */ /* 0x000fe40000010000 */
[----:B------:R-:W-:Y:S04]  /*9490*/  STL.64 [R1+0x398], R78 ;  /* 0x0003984e01007387 */ /* 0x000fe80000100a00 */
[----:B------:R-:W-:Y:S04]  /*94a0*/  STL.64 [R1+0x390], R76 ;  /* 0x0003904c01007387 */ /* 0x000fe80000100a00 */
[----:B------:R-:W-:Y:S04]  /*94b0*/  STL.64 [R1+0x388], R74 ;  /* 0x0003884a01007387 */ /* 0x000fe80000100a00 */
[----:B------:R0:W-:Y:S04]  /*94c0*/  STL.64 [R1+0x380], R72 ;  /* 0x0003804801007387 */ /* 0x0001e80000100a00 */
[----:B0-----:R-:W2:Y:S04]  /*94d0*/  LDL.LU R72, [R1+0x240] ;  /* 0x0002400001487983 */ /* 0x001ea80000300800 */
[----:B------:R-:W2:Y:S04]  /*94e0*/  LDL.LU R73, [R1+0x244] ;  /* 0x0002440001497983 */ /* 0x000ea80000300800 */
[----:B------:R-:W2:Y:S04]  /*94f0*/  LDL.LU R74, [R1+0x248] ;  /* 0x00024800014a7983 */ /* 0x000ea80000300800 */
[----:B------:R-:W2:Y:S04]  /*9500*/  LDL.LU R75, [R1+0x24c] ;  /* 0x00024c00014b7983 */ /* 0x000ea80000300800 */
[----:B------:R-:W2:Y:S04]  /*9510*/  LDL.LU R76, [R1+0x250] ;  /* 0x00025000014c7983 */ /* 0x000ea80000300800 */
[----:B------:R-:W2:Y:S04]  /*9520*/  LDL.LU R77, [R1+0x254] ;  /* 0x00025400014d7983 */ /* 0x000ea80000300800 */
[----:B------:R-:W2:Y:S04]  /*9530*/  LDL.LU R78, [R1+0x258] ;  /* 0x00025800014e7983 */ /* 0x000ea80000300800 */
[----:B------:R-:W2:Y:S01]  /*9540*/  LDL.LU R79, [R1+0x25c] ;  /* 0x00025c00014f7983 */ /* 0x000ea20000300800 */
[----:B---3--:R-:W-:-:S06]  /*9550*/  WARPGROUP.ARRIVE ;  /* 0x00000000000079c5 */ /* 0x008fcc0000000000 */
        /* <DEDUP_REMOVED lines=8> */
[----:B------:R-:W-:Y:S02]  /*95e0*/  UIADD3 UR52, UR60, 0x6, URZ ;  /* 0x000000063c347890 */ /* 0x000fe4000fffe03f */
[----:B------:R-:W-:Y:S01]  /*95f0*/  UIADD3 UR54, UR4, 0x6, URZ ;  /* 0x0000000604367890 */ /* 0x000fe2000fffe03f */
[----:B------:R-:W-:Y:S01]  /*9600*/  UMOV UR53, 0x40000040 ;  /* 0x4000004000357882 */ /* 0x000fe20000000000 */
[----:B------:R-:W-:Y:S01]  /*9610*/  UMOV UR55, 0x40000040 ;  /* 0x4000004000377882 */ /* 0x000fe20000000000 */
[----:B------:R-:W-:Y:S02]  /*9620*/  WARPGROUP.DEPBAR.LE gsb0, 0x0 ;  /* 0x00008000000079c5 */ /* 0x000fe40000010000 */
        /* <DEDUP_REMOVED lines=43> */
[----:B------:R-:W-:Y:S04]  /*98e0*/  STL.64 [R1+0x3b8], R54 ;  /* 0x0003b83601007387 */ /* 0x000fe80000100a00 */
[----:B------:R-:W-:Y:S04]  /*98f0*/  STL.64 [R1+0x3b0], R52 ;  /* 0x0003b03401007387 */ /* 0x000fe80000100a00 */
[----:B------:R-:W-:Y:S04]  /*9900*/  STL.64 [R1+0x3a8], R50 ;  /* 0x0003a83201007387 */ /* 0x000fe80000100a00 */
[----:B------:R-:W-:Y:S01]  /*9910*/  STL.64 [R1+0x3a0], R48 ;  /* 0x0003a03001007387 */ /* 0x000fe20000100a00 */
[----:B------:R-:W-:-:S02]  /*9920*/  WARPGROUP.DEPBAR.LE gsb0, 0x0 ;  /* 0x00008000000079c5 */ /* 0x000fc40000010000 */
[----:B------:R-:W-:-:S06]  /*9930*/  WARPGROUP.ARRIVE ;  /* 0x00000000000079c5 */ /* 0x000fcc0000000000 */
[----:B------:R-:W-:Y:S01]  /*9940*/  HGMMA.64x16x16.F32.BF16 R216, gdesc[UR36], R216, gsb0 ;  /* 0x0020000024d879f0 */ /* 0x000fe200080018d8 */
[----:B------:R-:W-:Y:S04]  /*9950*/  STL.64 [R1+0x3d8], R30 ;  /* 0x0003d81e01007387 */ /* 0x000fe80000100a00 */
        /* <DEDUP_REMOVED lines=23> */
[----:B------:R-:W-:Y:S01]  /*9ad0*/  STL.64 [R1+0x60], R192 ;  /* 0x000060c001007387 */ /* 0x000fe20000100a00 */
[----:B------:R-:W-:-:S03]  /*9ae0*/  WARPGROUP.DEPBAR.LE gsb0, 0x0 ;  /* 0x00008000000079c5 */ /* 0x000fc60000010000 */
[----:B------:R-:W-:Y:S04]  /*9af0*/  STL.64 [R1+0x68], R194 ;  /* 0x000068c201007387 */ /* 0x000fe80000100a00 */
[----:B------:R-:W-:Y:S04]  /*9b00*/  STL.64 [R1+0x70], R196 ;  /* 0x000070c401007387 */ /* 0x000fe80000100a00 */
[----:B------:R-:W-:Y:S04]  /*9b10*/  STL.64 [R1+0x78], R198 ;  /* 0x000078c601007387 */ /* 0x000fe80000100a00 */
[----:B------:R0:W-:Y:S04]  /*9b20*/  STL.64 [R1], R216 ;  /* 0x000000d801007387 */ /* 0x0001e80000100a00 */
[----:B------:R1:W-:Y:S04]  /*9b30*/  STL.64 [R1+0x8], R218 ;  /* 0x000008da01007387 */ /* 0x0003e80000100a00 */
[----:B------:R2:W-:Y:S04]  /*9b40*/  STL.64 [R1+0x10], R220 ;  /* 0x000010dc01007387 */ /* 0x0005e80000100a00 */
[----:B------:R3:W-:Y:S01]  /*9b50*/  STL.64 [R1+0x18], R222 ;  /* 0x000018de01007387 */ /* 0x0007e20000100a00 */
[----:B0-----:R-:W-:Y:S01]  /*9b60*/  MOV R216, R208 ;  /* 0x000000d000d87202 */ /* 0x001fe20000000f00 */
[----:B------:R-:W-:-:S02]  /*9b70*/  IMAD.MOV.U32 R217, RZ, RZ, R209 ;  /* 0x000000ffffd97224 */ /* 0x000fc400078e00d1 */
[----:B------:R-:W4:Y:S01]  /*9b80*/  LDL.LU R208, [R1+0x48c] ;  /* 0x00048c0001d07983 */ /* 0x000f220000300800 */
[----:B-1----:R-:W-:Y:S02]  /*9b90*/  IMAD.MOV.U32 R218, RZ, RZ, R210 ;  /* 0x000000ffffda7224 */ /* 0x002fe400078e00d2 */
[----:B------:R-:W-:Y:S01]  /*9ba0*/  IMAD.MOV.U32 R219, RZ, RZ, R211 ;  /* 0x000000ffffdb7224 */ /* 0x000fe200078e00d3 */
[----:B------:R-:W4:Y:S01]  /*9bb0*/  LDL.LU R209, [R1+0x488] ;  /* 0x0004880001d17983 */ /* 0x000f220000300800 */
[----:B--2---:R-:W-:Y:S01]  /*9bc0*/  MOV R220, R212 ;  /* 0x000000d400dc7202 */ /* 0x004fe20000000f00 */
[----:B------:R-:W-:Y:S02]  /*9bd0*/  IMAD.MOV.U32 R221, RZ, RZ, R213 ;  /* 0x000000ffffdd7224 */ /* 0x000fe400078e00d5 */
[----:B------:R-:W4:Y:S01]  /*9be0*/  LDL.LU R210, [R1+0x484] ;  /* 0x0004840001d27983 */ /* 0x000f220000300800 */
[----:B---3--:R-:W-:-:S03]  /*9bf0*/  IMAD.MOV.U32 R222, RZ, RZ, R214 ;  /* 0x000000ffffde7224 */ /* 0x008fc600078e00d6 */
[----:B------:R-:W4:Y:S01]  /*9c00*/  LDL.LU R211, [R1+0x480] ;  /* 0x0004800001d37983 */ /* 0x000f220000300800 */
[----:B------:R-:W-:-:S03]  /*9c10*/  IMAD.MOV.U32 R223, RZ, RZ, R215 ;  /* 0x000000ffffdf7224 */ /* 0x000fc600078e00d7 */
[----:B------:R-:W4:Y:S04]  /*9c20*/  LDL.LU R212, [R1+0x47c] ;  /* 0x00047c0001d47983 */ /* 0x000f280000300800 */
[----:B------:R-:W4:Y:S04]  /*9c30*/  LDL.LU R213, [R1+0x478] ;  /* 0x0004780001d57983 */ /* 0x000f280000300800 */
[----:B------:R-:W4:Y:S04]  /*9c40*/  LDL.LU R214, [R1+0x474] ;  /* 0x0004740001d67983 */ /* 0x000f280000300800 */
[----:B------:R-:W4:Y:S01]  /*9c50*/  LDL.LU R215, [R1+0x470] ;  /* 0x0004700001d77983 */ /* 0x000f220000300800 */
[----:B------:R-:W-:Y:S01]  /*9c60*/  UIADD3 UR34, UR4, 0x386, URZ ;  /* 0x0000038604227890 */ /* 0x000fe2000fffe03f */
[----:B------:R-:W-:Y:S01]  /*9c70*/  UMOV UR32, UR52 ;  /* 0x0000003400207c82 */ /* 0x000fe20008000000 */
[----:B------:R-:W-:Y:S01]  /*9c80*/  UMOV UR33, UR53 ;  /* 0x0000003500217c82 */ /* 0x000fe20008000000 */
[----:B------:R-:W-:Y:S01]  /*9c90*/  UMOV UR35, 0x40000040 ;  /* 0x4000004000237882 */ /* 0x000fe20000000000 */
[----:B------:R-:W-:Y:S01]  /*9ca0*/  UIADD3 UR30, UR4, 0x406, URZ ;  /* 0x00000406041e7890 */ /* 0x000fe2000fffe03f */
[----:B------:R-:W2:Y:S01]  /*9cb0*/  LDL.LU R192, [R1+0x40] ;  /* 0x0000400001c07983 */ /* 0x000ea20000300800 */
        /* <DEDUP_REMOVED lines=23> */
[----:B------:R-:W-:Y:S01]  /*9e30*/  UMOV UR56, UR58 ;  /* 0x0000003a00387c82 */ /* 0x000fe20008000000 */
[----:B----4-:R-:W-:Y:S01]  /*9e40*/  WARPGROUP.ARRIVE ;  /* 0x00000000000079c5 */ /* 0x010fe20000000000 */
[----:B------:R-:W-:Y:S01]  /*9e50*/  UMOV UR57, UR59 ;  /* 0x0000003b00397c82 */ /* 0x000fe20008000000 */
[----:B------:R-:W-:Y:S01]  /*9e60*/  UMOV UR8, UR52 ;  /* 0x0000003400087c82 */ /* 0x000fe20008000000 */
[----:B------:R-:W-:Y:S01]  /*9e70*/  UMOV UR9, UR53 ;  /* 0x0000003500097c82 */ /* 0x000fe20008000000 */
[----:B------:R-:W-:Y:S01]  /*9e80*/  UIADD3 UR6, UR4, 0x706, URZ ;  /* 0x0000070604067890 */ /* 0x000fe2000fffe03f */
[----:B------:R-:W2:Y:S01]  /*9e90*/  LDL.LU R197, [R1+0x54] ;  /* 0x0000540001c57983 */ /* 0x000ea20000300800 */
[----:B------:R-:W-:Y:S01]  /*9ea0*/  HGMMA.64x16x16.F32.BF16 R208, gdesc[UR32], R208, gsb0 ;  /* 0x0020000020d079f0 */ /* 0x000fe200080018d0 */
[----:B------:R-:W-:Y:S01]  /*9eb0*/  UMOV UR58, UR10 ;  /* 0x0000000a003a7c82 */ /* 0x000fe20008000000 */
[----:B------:R-:W-:Y:S01]  /*9ec0*/  UMOV UR59, UR11 ;  /* 0x0000000b003b7c82 */ /* 0x000fe20008000000 */
[----:B------:R-:W-:Y:S01]  /*9ed0*/  UMOV UR5, UR53 ;  /* 0x0000003500057c82 */ /* 0x000fe20008000000 */
[----:B------:R-:W-:Y:S01]  /*9ee0*/  UMOV UR7, 0x40000040 ;  /* 0x4000004000077882 */ /* 0x000fe20000000000 */
[----:B------:R-:W2:Y:S01]  /*9ef0*/  LDL.LU R198, [R1+0x58] ;  /* 0x0000580001c67983 */ /* 0x000ea20000300800 */
[----:B------:R-:W-:-:S02]  /*9f00*/  WARPGROUP.DEPBAR.LE gsb0, 0x0 ;  /* 0x00008000000079c5 */ /* 0x000fc40000010000 */
[----:B------:R-:W-:Y:S01]  /*9f10*/  WARPGROUP.ARRIVE ;  /* 0x00000000000079c5 */ /* 0x000fe20000000000 */
[----:B------:R-:W-:Y:S01]  /*9f20*/  UIADD3 UR10, UR4, 0x686, URZ ;  /* 0x00000686040a7890 */ /* 0x000fe2000fffe03f */
[----:B------:R-:W2:Y:S04]  /*9f30*/  LDL.LU R199, [R1+0x5c] ;  /* 0x00005c0001c77983 */ /* 0x000ea80000300800 */
[----:B------:R-:W-:Y:S03]  /*9f40*/  HGMMA.64x16x16.F32.BF16 R184, gdesc[UR28], R184, gsb0 ;  /* 0x002000001cb879f0 */ /* 0x000fe600080018b8 */
[----:B------:R-:W-:Y:S02]  /*9f50*/  WARPGROUP.DEPBAR.LE gsb0, 0x0 ;  /* 0x00008000000079c5 */ /* 0x000fe40000010000 */
[----:B------:R-:W-:-:S06]  /*9f60*/  WARPGROUP.ARRIVE ;  /* 0x00000000000079c5 */ /* 0x000fcc0000000000 */
        /* <DEDUP_REMOVED lines=9> */
[----:B------:R-:W-:Y:S01]  /*a000*/  HGMMA.64x16x16.F32.BF16 R88, gdesc[UR12], R88, gsb0 ;  /* 0x002000000c5879f0 */ /* 0x000fe20008001858 */
[----:B------:R-:W-:Y:S02]  /*a010*/  UMOV UR11, 0x40000040 ;  /* 0x40000040000b7882 */ /* 0x000fe40000000000 */
[----:B------:R-:W-:Y:S02]  /*a020*/  WARPGROUP.DEPBAR.LE gsb0, 0x0 ;  /* 0x00008000000079c5 */ /* 0x000fe40000010000 */
[----:B------:R-:W-:-:S06]  /*a030*/  WARPGROUP.ARRIVE ;  /* 0x00000000000079c5 */ /* 0x000fcc0000000000 */
[----:B------:R-:W-:Y:S01]  /*a040*/  HGMMA.64x16x16.F32.BF16 R64, gdesc[UR8], R64, gsb0 ;  /* 0x00200000084079f0 */ /* 0x000fe20008001840 */
[----:B------:R-:W-:Y:S02]  /*a050*/  UMOV UR4, UR52 ;  /* 0x0000003400047c82 */ /* 0x000fe40008000000 */
        /* <DEDUP_REMOVED lines=52> */
[----:B--2---:R-:W-:-:S06]  /*a3a0*/  WARPGROUP.ARRIVE ;  /* 0x00000000000079c5 */ /* 0x004fcc0000000000 */
[----:B------:R-:W-:Y:S01]  /*a3b0*/  HGMMA.64x16x16.F32.BF16 R192, gdesc[UR40], R192, gsb0 ;  /* 0x0020000028c079f0 */ /* 0x000fe200080018c0 */
[----:B------:R-:W-:Y:S01]  /*a3c0*/  UMOV UR44, UR4 ;  /* 0x00000004002c7c82 */ /* 0x000fe20008000000 */
[----:B------:R-:W-:Y:S01]  /*a3d0*/  UMOV UR45, UR5 ;  /* 0x00000005002d7c82 */ /* 0x000fe20008000000 */
[----:B------:R-:W-:Y:S02]  /*a3e0*/  WARPGROUP.DEPBAR.LE gsb0, 0x0 ;  /* 0x00008000000079c5 */ /* 0x000fe40000010000 */
[----:B------:R-:W-:-:S06]  /*a3f0*/  WARPGROUP.ARRIVE ;  /* 0x00000000000079c5 */ /* 0x000fcc0000000000 */
[----:B------:R-:W-:Y:S01]  /*a400*/  HGMMA.64x16x16.F32.BF16 R216, gdesc[UR44], R216, gsb0 ;  /* 0x002000002cd879f0 */ /* 0x000fe200080018d8 */
[----:B------:R-:W-:Y:S04]  /*a410*/  STL.64 [R1+0x3f8], R214 ;  /* 0x0003f8d601007387 */ /* 0x000fe80000100a00 */
[----:B------:R-:W-:Y:S04]  /*a420*/  STL.64 [R1+0x3f0], R212 ;  /* 0x0003f0d401007387 */ /* 0x000fe80000100a00 */
[----:B------:R-:W-:Y:S04]  /*a430*/  STL.64 [R1+0x3e8], R210 ;  /* 0x0003e8d201007387 */ /* 0x000fe80000100a00 */
[----:B------:R-:W-:Y:S04]  /*a440*/  STL.64 [R1+0x3e0], R208 ;  /* 0x0003e0d001007387 */ /* 0x000fe80000100a00 */
[----:B------:R0:W-:Y:S04]  /*a450*/  STL.64 [R1+0x40], R192 ;  /* 0x000040c001007387 */ /* 0x0001e80000100a00 */
[----:B------:R1:W-:Y:S04]  /*a460*/  STL.64 [R1+0x48], R194 ;  /* 0x000048c201007387 */ /* 0x0003e80000100a00 */
[----:B------:R2:W-:Y:S04]  /*a470*/  STL.64 [R1+0x50], R196 ;  /* 0x000050c401007387 */ /* 0x0005e80000100a00 */
[----:B------:R3:W-:Y:S01]  /*a480*/  STL.64 [R1+0x58], R198 ;  /* 0x000058c601007387 */ /* 0x0007e20000100a00 */
[----:B0-----:R-:W-:-:S03]  /*a490*/  MOV R192, R16 ;  /* 0x0000001000c07202 */ /* 0x001fc60000000f00 */
[----:B------:R-:W4:Y:S01]  /*a4a0*/  LDL.LU R16, [R1+0x46c] ;  /* 0x00046c0001107983 */ /* 0x000f220000300800 */
[----:B------:R-:W-:Y:S02]  /*a4b0*/  IMAD.MOV.U32 R193, RZ, RZ, R9 ;  /* 0x000000ffffc17224 */ /* 0x000fe400078e0009 */
[----:B-1----:R-:W-:Y:S01]  /*a4c0*/  IMAD.MOV.U32 R194, RZ, RZ, R234 ;  /* 0x000000ffffc27224 */ /* 0x002fe200078e00ea */
[----:B--2---:R-:W-:Y:S01]  /*a4d0*/  MOV R196, R2 ;  /* 0x0000000200c47202 */ /* 0x004fe20000000f00 */
[----:B------:R-:W-:Y:S01]  /*a4e0*/  IMAD.MOV.U32 R195, RZ, RZ, R235 ;  /* 0x000000ffffc37224 */ /* 0x000fe200078e00eb */
[----:B------:R-:W-:Y:S02]  /*a4f0*/  WARPGROUP.DEPBAR.LE gsb0, 0x0 ;  /* 0x00008000000079c5 */ /* 0x000fe40000010000 */
[----:B------:R0:W-:Y:S04]  /*a500*/  STL.64 [R1+0xa0], R216 ;  /* 0x0000a0d801007387 */ /* 0x0001e80000100a00 */
[----:B------:R1:W-:Y:S04]  /*a510*/  STL.64 [R1+0xa8], R218 ;  /* 0x0000a8da01007387 */ /* 0x0003e80000100a00 */
[----:B------:R-:W-:Y:S04]  /*a520*/  STL.64 [R1+0xb0], R220 ;  /* 0x0000b0dc01007387 */ /* 0x000fe80000100a00 */
[----:B------:R2:W-:Y:S04]  /*a530*/  STL.64 [R1+0xb8], R222 ;  /* 0x0000b8de01007387 */ /* 0x0005e80000100a00 */
[----:B------:R-:W2:Y:S04]  /*a540*/  LDL.LU R9, [R1+0x468] ;  /* 0x0004680001097983 */ /* 0x000ea80000300800 */
[----:B------:R-:W2:Y:S04]  /*a550*/  LDL.LU R234, [R1+0x464] ;  /* 0x0004640001ea7983 */ /* 0x000ea80000300800 */
[----:B------:R-:W2:Y:S04]  /*a560*/  LDL.LU R235, [R1+0x460] ;  /* 0x0004600001eb7983 */ /* 0x000ea80000300800 */
[----:B------:R-:W2:Y:S01]  /*a570*/  LDL.LU R2, [R1+0x45c] ;  /* 0x00045c0001027983 */ /* 0x000ea20000300800 */
[----:B------:R-:W-:-:S02]  /*a580*/  IMAD.MOV.U32 R197, RZ, RZ, R8 ;  /* 0x000000ffffc57224 */ /* 0x000fc400078e0008 */
[----:B---3--:R-:W-:Y:S01]  /*a590*/  IMAD.MOV.U32 R198, RZ, RZ, R7 ;  /* 0x000000ffffc67224 */ /* 0x008fe200078e0007 */
[----:B------:R-:W3:Y:S01]  /*a5a0*/  LDL.LU R8, [R1+0x458] ;  /* 0x0004580001087983 */ /* 0x000ee20000300800 */
[----:B------:R-:W-:-:S03]  /*a5b0*/  IMAD.MOV.U32 R199, RZ, RZ, R14 ;  /* 0x000000ffffc77224 */ /* 0x000fc600078e000e */
[----:B------:R-:W3:Y:S04]  /*a5c0*/  LDL.LU R7, [R1+0x454] ;  /* 0x0004540001077983 */ /* 0x000ee80000300800 */
[----:B------:R-:W3:Y:S01]  /*a5d0*/  LDL.LU R14, [R1+0x450] ;  /* 0x00045000010e7983 */ /* 0x000ee20000300800 */
[----:B------:R-:W-:Y:S02]  /*a5e0*/  IMAD.MOV.U32 R149, RZ, RZ, R18 ;  /* 0x000000ffff957224 */ /* 0x000fe400078e0012 */
[----:B------:R-:W-:Y:S02]  /*a5f0*/  IMAD.MOV.U32 R150, RZ, RZ, R19 ;  /* 0x000000ffff967224 */ /* 0x000fe400078e0013 */
[----:B------:R-:W-:Y:S01]  /*a600*/  IMAD.MOV.U32 R151, RZ, RZ, R17 ;  /* 0x000000ffff977224 */ /* 0x000fe200078e0011 */
[----:B----4-:R-:W-:Y:S01]  /*a610*/  MOV R148, R16 ;  /* 0x0000001000947202 */ /* 0x010fe20000000f00 */
[----:B--2---:R-:W-:Y:S01]  /*a620*/  IMAD.MOV.U32 R147, RZ, RZ, R9 ;  /* 0x000000ffff937224 */ /* 0x004fe200078e0009 */
[----:B------:R-:W-:-:S02]  /*a630*/  MOV R144, R234 ;  /* 0x000000ea00907202 */ /* 0x000fc40000000f00 */
[----:B------:R-:W2:Y:S01]  /*a640*/  LDL.LU R234, [R1+0x44c] ;  /* 0x00044c0001ea7983 */ /* 0x000ea20000300800 */
[----:B------:R-:W-:-:S03]  /*a650*/  IMAD.MOV.U32 R145, RZ, RZ, R235 ;  /* 0x000000ffff917224 */ /* 0x000fc600078e00eb */
[----:B------:R-:W4:Y:S01]  /*a660*/  LDL.LU R235, [R1+0x448] ;  /* 0x0004480001eb7983 */ /* 0x000f220000300800 */
[----:B------:R-:W-:-:S03]  /*a670*/  IMAD.MOV.U32 R146, RZ, RZ, R2 ;  /* 0x000000ffff927224 */ /* 0x000fc600078e0002 */
[----:B------:R-:W2:Y:S04]  /*a680*/  LDL.LU R2, [R1+0x444] ;  /* 0x0004440001027983 */ /* 0x000ea80000300800 */
[----:B------:R-:W2:Y:S04]  /*a690*/  LDL.LU R9, [R1+0x440] ;  /* 0x0004400001097983 */ /* 0x000ea80000300800 */
[----:B------:R-:W2:Y:S04]  /*a6a0*/  LDL.LU R16, [R1+0x43c] ;  /* 0x00043c0001107983 */ /* 0x000ea80000300800 */
[----:B------:R-:W4:Y:S04]  /*a6b0*/  LDL.LU R18, [R1+0x438] ;  /* 0x0004380001127983 */ /* 0x000f280000300800 */
[----:B------:R-:W2:Y:S04]  /*a6c0*/  LDL.LU R19, [R1+0x434] ;  /* 0x0004340001137983 */ /* 0x000ea80000300800 */
[----:B------:R-:W4:Y:S04]  /*a6d0*/  LDL.LU R17, [R1+0x430] ;  /* 0x0004300001117983 */ /* 0x000f280000300800 */
[----:B------:R-:W2:Y:S01]  /*a6e0*/  LDL.LU R120, [R1+0x1a0] ;  /* 0x0001a00001787983 */ /* 0x000ea20000300800 */
[----:B---3--:R-:W-:-:S03]  /*a6f0*/  MOV R125, R14 ;  /* 0x0000000e007d7202 */ /* 0x008fc60000000f00 */
[----:B------:R-:W3:Y:S01]  /*a700*/  LDL.LU R121, [R1+0x1a4] ;  /* 0x0001a40001797983 */ /* 0x000ee20000300800 */
[----:B------:R-:W-:-:S03]  /*a710*/  IMAD.MOV.U32 R126, RZ, RZ, R7 ;  /* 0x000000ffff7e7224 */ /* 0x000fc600078e0007 */
[----:B------:R-:W3:Y:S01]  /*a720*/  LDL.LU R122, [R1+0x1a8] ;  /* 0x0001a800017a7983 */ /* 0x000ee20000300800 */
[----:B------:R-:W-:-:S03]  /*a730*/  IMAD.MOV.U32 R127, RZ, RZ, R8 ;  /* 0x000000ffff7f7224 */ /* 0x000fc600078e0008 */
[----:B------:R-:W3:Y:S04]  /*a740*/  LDL.LU R123, [R1+0x1ac] ;  /* 0x0001ac00017b7983 */ /* 0x000ee80000300800 */
[----:B------:R-:W3:Y:S04]  /*a750*/  LDL.LU R124, [R1+0x1b0] ;  /* 0x0001b000017c7983 */ /* 0x000ee80000300800 */
[----:B------:R-:W4:Y:S04]  /*a760*/  LDL.LU R14, [R1+0x42c] ;  /* 0x00042c00010e7983 */ /* 0x000f280000300800 */
[----:B------:R-:W2:Y:S04]  /*a770*/  LDL.LU R7, [R1+0x428] ;  /* 0x0004280001077983 */ /* 0x000ea80000300800 */
[----:B------:R-:W3:Y:S04]  /*a780*/  LDL.LU R8, [R1+0x424] ;  /* 0x0004240001087983 */ /* 0x000ee80000300800 */
[----:B------:R-:W4:Y:S04]  /*a790*/  LDL.LU R72, [R1+0x220] ;  /* 0x0002200001487983 */ /* 0x000f280000300800 */
[----:B------:R-:W4:Y:S04]  /*a7a0*/  LDL.LU R73, [R1+0x224] ;  /* 0x0002240001497983 */ /* 0x000f280000300800 */
[----:B------:R-:W4:Y:S04]  /*a7b0*/  LDL.LU R74, [R1+0x228] ;  /* 0x00022800014a7983 */ /* 0x000f280000300800 */
[----:B------:R-:W4:Y:S04]  /*a7c0*/  LDL.LU R75, [R1+0x22c] ;  /* 0x00022c00014b7983 */ /* 0x000f280000300800 */
[----:B------:R-:W4:Y:S04]  /*a7d0*/  LDL.LU R76, [R1+0x230] ;  /* 0x00023000014c7983 */ /* 0x000f280000300800 */
[----:B------:R-:W4:Y:S04]  /*a7e0*/  LDL.LU R77, [R1+0x234] ;  /* 0x00023400014d7983 */ /* 0x000f280000300800 */
[----:B------:R-:W4:Y:S04]  /*a7f0*/  LDL.LU R78, [R1+0x238] ;  /* 0x00023800014e7983 */ /* 0x000f280000300800 */
[----:B------:R-:W4:Y:S04]  /*a800*/  LDL.LU R79, [R1+0x23c] ;  /* 0x00023c00014f7983 */ /* 0x000f280000300800 */
[----:B------:R-:W2:Y:S04]  /*a810*/  LDL.LU R24, [R1+0x160] ;  /* 0x0001600001187983 */ /* 0x000ea80000300800 */
[----:B------:R-:W2:Y:S04]  /*a820*/  LDL.LU R25, [R1+0x164] ;  /* 0x0001640001197983 */ /* 0x000ea80000300800 */
[----:B------:R-:W2:Y:S04]  /*a830*/  LDL.LU R26, [R1+0x168] ;  /* 0x00016800011a7983 */ /* 0x000ea80000300800 */
[----:B------:R-:W2:Y:S04]  /*a840*/  LDL.LU R27, [R1+0x16c] ;  /* 0x00016c00011b7983 */ /* 0x000ea80000300800 */
        /* <DEDUP_REMOVED lines=11> */
[----:B------:R-:W3:Y:S04]  /*a900*/  LDL.LU R215, [R1+0x11c] ;  /* 0x00011c0001d77983 */ /* 0x000ee80000300800 */
[----:B------:R-:W4:Y:S04]  /*a910*/  LDL.LU R48, [R1+0x1c0] ;  /* 0x0001c00001307983 */ /* 0x000f280000300800 */
[----:B------:R-:W4:Y:S04]  /*a920*/  LDL.LU R49, [R1+0x1c4] ;  /* 0x0001c40001317983 */ /* 0x000f280000300800 */
[----:B------:R-:W4:Y:S04]  /*a930*/  LDL.LU R50, [R1+0x1c8] ;  /* 0x0001c80001327983 */ /* 0x000f280000300800 */
[----:B------:R-:W4:Y:S04]  /*a940*/  LDL.LU R51, [R1+0x1cc] ;  /* 0x0001cc0001337983 */ /* 0x000f280000300800 */
[----:B------:R-:W4:Y:S01]  /*a950*/  LDL.LU R52, [R1+0x1d0] ;  /* 0x0001d00001347983 */ /* 0x000f220000300800 */
        /* <DEDUP_REMOVED lines=12> */
[----:B------:R-:W-:Y:S01]  /*aa20*/  UIADD3 UR60, UR60, 0x806, URZ ;  /* 0x000008063c3c7890 */ /* 0x000fe2000fffe03f */
[----:B---3--:R-:W-:-:S06]  /*aa30*/  WARPGROUP.ARRIVE ;  /* 0x00000000000079c5 */ /* 0x008fcc0000000000 */
[----:B------:R-:W-:Y:S03]  /*aa40*/  HGMMA.64x16x16.F32.BF16 R208, gdesc[UR48], R208, gsb0 ;  /* 0x0020000030d079f0 */ /* 0x000fe600080018d0 */
[----:B------:R-:W-:Y:S02]  /*aa50*/  WARPGROUP.DEPBAR.LE gsb0, 0x0 ;  /* 0x00008000000079c5 */ /* 0x000fe40000010000 */
[----:B--2---:R-:W-:-:S06]  /*aa60*/  WARPGROUP.ARRIVE ;  /* 0x00000000000079c5 */ /* 0x004fcc0000000000 */
[----:B------:R-:W-:Y:S01]  /*aa70*/  HGMMA.64x16x16.F32.BF16 R24, gdesc[UR56], R24, gsb0 ;  /* 0x00200000381879f0 */ /* 0x000fe20008001818 */
[----:B------:R-:W-:Y:S01]  /*aa80*/  IMAD.MOV.U32 R53, RZ, RZ, R8 ;  /* 0x000000ffff357224 */ /* 0x000fe200078e0008 */
[----:B------:R-:W-:Y:S01]  /*aa90*/  MOV R54, R7 ;  /* 0x0000000700367202 */ /* 0x000fe20000000f00 */
[----:B----4-:R-:W-:Y:S01]  /*aaa0*/  IMAD.MOV.U32 R55, RZ, RZ, R14 ;  /* 0x000000ffff377224 */ /* 0x010fe200078e000e */
        /* <DEDUP_REMOVED lines=9> */
[----:B------:R-:W-:Y:S01]  /*ab40*/  MOV R170, R23 ;  /* 0x0000001700aa7202 */ /* 0x000fe20000000f00 */
[----:B------:R-:W-:Y:S01]  /*ab50*/  IMAD.MOV.U32 R100, RZ, RZ, R9 ;  /* 0x000000ffff647224 */ /* 0x000fe200078e0009 */
[----:B------:R-:W-:Y:S01]  /*ab60*/  MOV R174, R15 ;  /* 0x0000000f00ae7202 */ /* 0x000fe20000000f00 */
[----:B------:R-:W-:Y:S01]  /*ab70*/  IMAD.MOV.U32 R101, RZ, RZ, R2 ;  /* 0x000000ffff657224 */ /* 0x000fe200078e0002 */
[----:B------:R2:W5:Y:S01]  /*ab80*/  LDL.LU R8, [R1+0x420] ;  /* 0x0004200001087983 */ /* 0x0005620000300800 */
[----:B------:R-:W-:-:S02]  /*ab90*/  IMAD.MOV.U32 R103, RZ, RZ, R234 ;  /* 0x000000ffff677224 */ /* 0x000fc400078e00ea */
[----:B------:R-:W-:Y:S01]  /*aba0*/  IMAD.MOV.U32 R168, RZ, RZ, R233 ;  /* 0x000000ffffa87224 */ /* 0x000fe200078e00e9 */
[----:B------:R2:W5:Y:S01]  /*abb0*/  LDL.LU R7, [R1+0x41c] ;  /* 0x00041c0001077983 */ /* 0x0005620000300800 */
[----:B------:R-:W-:Y:S02]  /*abc0*/  IMAD.MOV.U32 R169, RZ, RZ, R232 ;  /* 0x000000ffffa97224 */ /* 0x000fe400078e00e8 */
[----:B------:R-:W-:Y:S01]  /*abd0*/  IMAD.MOV.U32 R171, RZ, RZ, R22 ;  /* 0x000000ffffab7224 */ /* 0x000fe200078e0016 */
[----:B------:R2:W5:Y:S01]  /*abe0*/  LDL.LU R14, [R1+0x418] ;  /* 0x00041800010e7983 */ /* 0x0005620000300800 */
[----:B------:R-:W-:Y:S02]  /*abf0*/  IMAD.MOV.U32 R172, RZ, RZ, R21 ;  /* 0x000000ffffac7224 */ /* 0x000fe400078e0015 */
[----:B------:R-:W-:Y:S01]  /*ac00*/  IMAD.MOV.U32 R173, RZ, RZ, R20 ;  /* 0x000000ffffad7224 */ /* 0x000fe200078e0014 */
[----:B------:R2:W5:Y:S01]  /*ac10*/  LDL.LU R17, [R1+0x414] ;  /* 0x0004140001117983 */ /* 0x0005620000300800 */
[----:B------:R-:W-:-:S03]  /*ac20*/  IMAD.MOV.U32 R175, RZ, RZ, R13 ;  /* 0x000000ffffaf7224 */ /* 0x000fc600078e000d */
[----:B------:R2:W5:Y:S04]  /*ac30*/  LDL.LU R19, [R1+0x410] ;  /* 0x0004100001137983 */ /* 0x0005680000300800 */
[----:B------:R2:W5:Y:S04]  /*ac40*/  LDL.LU R18, [R1+0x40c] ;  /* 0x00040c0001127983 */ /* 0x0005680000300800 */
[----:B------:R2:W5:Y:S04]  /*ac50*/  LDL.LU R16, [R1+0x408] ;  /* 0x0004080001107983 */ /* 0x0005680000300800 */
[----:B------:R2:W5:Y:S04]  /*ac60*/  LDL.LU R9, [R1+0x404] ;  /* 0x0004040001097983 */ /* 0x0005680000300800 */
[----:B------:R2:W5:Y:S01]  /*ac70*/  LDL.LU R2, [R1+0x400] ;  /* 0x0004000001027983 */ /* 0x0005620000300800 */
[----:B------:R-:W-:-:S02]  /*ac80*/  WARPGROUP.DEPBAR.LE gsb0, 0x0 ;  /* 0x00008000000079c5 */ /* 0x000fc40000010000 */
[----:B------:R-:W-:-:S06]  /*ac90*/  WARPGROUP.ARRIVE ;  /* 0x00000000000079c5 */ /* 0x000fcc0000000000 */
[----:B------:R-:W-:Y:S03]  /*aca0*/  HGMMA.64x16x16.F32.BF16 R48, gdesc[UR56], R48, gsb0 ;  /* 0x00200000383079f0 */ /* 0x000fe60008001830 */
[----:B------:R-:W-:Y:S02]  /*acb0*/  WARPGROUP.DEPBAR.LE gsb0, 0x0 ;  /* 0x00008000000079c5 */ /* 0x000fe40000010000 */
[----:B------:R-:W-:-:S06]  /*acc0*/  WARPGROUP.ARRIVE ;  /* 0x00000000000079c5 */ /* 0x000fcc0000000000 */
        /* <DEDUP_REMOVED lines=23> */
[----:B------:R-:W-:Y:S01]  /*ae40*/  STL.64 [R1+0x100], R208 ;  /* 0x000100d001007387 */ /* 0x000fe20000100a00 */
[----:B------:R-:W-:Y:S02]  /*ae50*/  WARPGROUP.DEPBAR.LE gsb0, 0x0 ;  /* 0x00008000000079c5 */ /* 0x000fe40000010000 */
[----:B------:R-:W-:-:S06]  /*ae60*/  WARPGROUP.ARRIVE ;  /* 0x00000000000079c5 */ /* 0x000fcc0000000000 */
[----:B------:R-:W-:Y:S01]  /*ae70*/  HGMMA.64x16x16.F32.BF16 R192, gdesc[UR44], R192, gsb0 ;  /* 0x002000002cc079f0 */ /* 0x000fe200080018c0 */
[----:B------:R-:W-:Y:S04]  /*ae80*/  STL.64 [R1+0x108], R210 ;  /* 0x000108d201007387 */ /* 0x000fe80000100a00 */
[----:B------:R-:W-:Y:S04]  /*ae90*/  STL.64 [R1+0x110], R212 ;  /* 0x000110d401007387 */ /* 0x000fe80000100a00 */
[----:B------:R3:W-:Y:S01]  /*aea0*/  STL.64 [R1+0x118], R214 ;  /* 0x000118d601007387 */ /* 0x0007e20000100a00 */
[----:B0-----:R-:W-:Y:S01]  /*aeb0*/  IMAD.MOV.U32 R216, RZ, RZ, R12 ;  /* 0x000000ffffd87224 */ /* 0x001fe200078e000c */
[----:B-1----:R-:W-:Y:S01]  /*aec0*/  MOV R218, R10 ;  /* 0x0000000a00da7202 */ /* 0x002fe20000000f00 */
[----:B------:R-:W-:Y:S01]  /*aed0*/  IMAD.MOV.U32 R217, RZ, RZ, R11 ;  /* 0x000000ffffd97224 */ /* 0x000fe200078e000b */
[----:B------:R-:W-:Y:S01]  /*aee0*/  MOV R222, R3 ;  /* 0x0000000300de7202 */ /* 0x000fe20000000f00 */
[----:B------:R-:W-:-:S02]  /*aef0*/  IMAD.MOV.U32 R219, RZ, RZ, R6 ;  /* 0x000000ffffdb7224 */ /* 0x000fc400078e0006 */
[----:B------:R-:W-:Y:S01]  /*af00*/  IMAD.MOV.U32 R220, RZ, RZ, R5 ;  /* 0x000000ffffdc7224 */ /* 0x000fe200078e0005 */
[----:B---3--:R2:W5:Y:S01]  /*af10*/  LDL.LU.64 R214, [R1+0x3f8] ;  /* 0x0003f80001d67983 */ /* 0x0085620000300a00 */
[----:B------:R-:W-:-:S03]  /*af20*/  IMAD.MOV.U32 R221, RZ, RZ, R4 ;  /* 0x000000ffffdd7224 */ /* 0x000fc600078e0004 */
[----:B------:R2:W5:Y:S01]  /*af30*/  LDL.LU.64 R212, [R1+0x3f0] ;  /* 0x0003f00001d47983 */ /* 0x0005620000300a00 */
[----:B------:R-:W-:-:S03]  /*af40*/  IMAD.MOV.U32 R223, RZ, RZ, R0 ;  /* 0x000000ffffdf7224 */ /* 0x000fc600078e0000 */
[----:B------:R2:W5:Y:S04]  /*af50*/  LDL.LU.64 R210, [R1+0x3e8] ;  /* 0x0003e80001d27983 */ /* 0x0005680000300a00 */
[----:B------:R2:W5:Y:S04]  /*af60*/  LDL.LU.64 R208, [R1+0x3e0] ;  /* 0x0003e00001d07983 */ /* 0x0005680000300a00 */
[----:B------:R-:W-:Y:S04]  /*af70*/  STL.64 [R1+0x160], R24 ;  /* 0x0001601801007387 */ /* 0x000fe80000100a00 */
[----:B------:R-:W-:Y:S04]  /*af80*/  STL.64 [R1+0x168], R26 ;  /* 0x0001681a01007387 */ /* 0x000fe80000100a00 */
[----:B------:R-:W-:Y:S04]  /*af90*/  STL.64 [R1+0x170], R28 ;  /* 0x0001701c01007387 */ /* 0x000fe80000100a00 */
[----:B------:R0:W-:Y:S01]  /*afa0*/  STL.64 [R1+0x178], R30 ;  /* 0x0001781e01007387 */ /* 0x0001e20000100a00 */
[----:B------:R-:W-:-:S02]  /*afb0*/  WARPGROUP.DEPBAR.LE gsb0, 0x0 ;  /* 0x00008000000079c5 */ /* 0x000fc40000010000 */
[----:B------:R-:W-:Y:S01]  /*afc0*/  WARPGROUP.ARRIVE ;  /* 0x00000000000079c5 */ /* 0x000fe20000000000 */
[----:B------:R-:W-:Y:S01]  /*afd0*/  UMOV UR40, UR52 ;  /* 0x0000003400287c82 */ /* 0x000fe20008000000 */
[----:B0-----:R-:W3:Y:S04]  /*afe0*/  LDL.LU.64 R30, [R1+0x3d8] ;  /* 0x0003d800011e7983 */ /* 0x001ee80000300a00 */
[----:B------:R-:W3:Y:S04]  /*aff0*/  LDL.LU.64 R28, [R1+0x3d0] ;  /* 0x0003d000011c7983 */ /* 0x000ee80000300a00 */
[----:B------:R-:W3:Y:S01]  /*b000*/  LDL.LU.64 R26, [R1+0x3c8] ;  /* 0x0003c800011a7983 */ /* 0x000ee20000300a00 */
[----:B------:R-:W-:-:S02]  /*b010*/  UMOV UR41, UR53 ;  /* 0x0000003500297c82 */ /* 0x000fc40008000000 */
[----:B------:R-:W-:Y:S01]  /*b020*/  HGMMA.64x16x16.F32.BF16 R216, gdesc[UR40], R216, gsb0 ;  /* 0x0020000028d879f0 */ /* 0x000fe200080018d8 */
        /* <DEDUP_REMOVED lines=86> */
[----:B------:R-:W-:Y:S03]  /*b590*/  HGMMA.64x16x16.F32.BF16 R144, gdesc[UR24], R144, gsb0 ;  /* 0x00200000189079f0 */ /* 0x000fe60008001890 */
        /* <DEDUP_REMOVED lines=22> */
[----:B------:R-:W-:Y:S03]  /*b700*/  HGMMA.64x16x16.F32.BF16 R24, gdesc[UR4], R24, gsb0 ;  /* 0x00200000041879f0 */ /* 0x000fe60008001818 */
[----:B------:R-:W-:Y:S02]  /*b710*/  WARPGROUP.DEPBAR.LE gsb0, 0x0 ;  /* 0x00008000000079c5 */ /* 0x000fe40000010000 */
[----:B------:R-:W-:Y:S05]  /*b720*/  @!P1 BRA `(.L_x_18) ;  /* 0x0000009c00709947 */ /* 0x000fea0003800000 */
[----:B------:R-:W2:Y:S01]  /*b730*/  LDL R0, [R1+0x2b4] ;  /* 0x0002b40001007983 */ /* 0x000ea20000100800 */
[----:B-----5:R-:W-:Y:S02]  /*b740*/  R2UR UR5, R14 ;  /* 0x000000000e0572ca */ /* 0x020fe400000e0000 */
[----:B------:R-:W-:-:S11]  /*b750*/  R2UR UR7, R9 ;  /* 0x00000000090772ca */ /* 0x000fd600000e0000 */
[----:B------:R-:W-:Y:S02]  /*b760*/  UIADD3 UR61, UR5, 0x1, URZ ;  /* 0x00000001053d7890 */ /* 0x000fe4000fffe03f */
[----:B------:R-:W-:Y:S02]  /*b770*/  IMAD.U32 R5, RZ, RZ, UR7 ;  /* 0x00000007ff057e24 */ /* 0x000fe4000f8e00ff */
[----:B------:R-:W-:-:S04]  /*b780*/  UISETP.NE.AND UP0, UPT, UR61, 0x2, UPT ;  /* 0x000000023d00788c */ /* 0x000fc8000bf05270 */
[----:B------:R-:W-:Y:S02]  /*b790*/  USEL UR4, URZ, 0x1, UP0 ;  /* 0x000000013f047887 */ /* 0x000fe40008000000 */
[----:B------:R-:W-:Y:S01]  /*b7a0*/  USEL UR61, UR61, URZ, UP0 ;  /* 0x0000003f3d3d7287 */ /* 0x000fe20008000000 */
[----:B--2---:R-:W-:-:S13]  /*b7b0*/  R2UR UR6, R0 ;  /* 0x00000000000672ca */ /* 0x004fda00000e0000 */
[----:B------:R-:W-:-:S03]  /*b7c0*/  ULOP3.LUT UR6, UR6, UR4, URZ, 0x3c, !UPT ;  /* 0x0000000406067292 */ /* 0x000fc6000f8e3c3f */
[----:B------:R-:W-:Y:S02]  /*b7d0*/  UMOV UR4, UR5 ;  /* 0x0000000500047c82 */ /* 0x000fe40008000000 */
[----:B------:R-:W-:Y:S01]  /*b7e0*/  IMAD.U32 R0, RZ, RZ, UR4 ;  /* 0x00000004ff007e24 */ /* 0x000fe2000f8e00ff */
[----:B------:R-:W-:-:S07]  /*b7f0*/  MOV R3, UR6 ;  /* 0x0000000600037c02 */ /* 0x000fce0008000f00 */
.L_x_25:
[----:B------:R-:W-:Y:S05]  /*b800*/  @!P0 BRA `(.L_x_19) ;  /* 0x0000000000048947 */ /* 0x000fea0003800000 */
[----:B------:R-:W-:Y:S01]  /*b810*/  BPT.TRAP 0x1 ;  /* 0x000000040000795c */ /* 0x000fe20000300000 */
.L_x_19:
[----:B------:R-:W-:Y:S02]  /*b820*/  R2UR UR4, R17 ;  /* 0x00000000110472ca */ /* 0x000fe400000e0000 */
[----:B------:R-:W-:-:S11]  /*b830*/  R2UR UR5, R3 ;  /* 0x00000000030572ca */ /* 0x000fd600000e0000 */
[----:B------:R-:W-:Y:S02]  /*b840*/  ULEA UR4, UR61, UR4, 0x3 ;  /* 0x000000043d047291 */ /* 0x000fe4000f8e183f */
[----:B------:R-:W-:-:S05]  /*b850*/  IMAD.U32 R4, RZ, RZ, UR5 ;  /* 0x00000005ff047e24 */ /* 0x000fca000f8e00ff */
[----:B------:R-:W-:-:S04]  /*b860*/  SHF.L.U32 R4, R4, 0x1f, RZ ;  /* 0x0000001f04047819 */ /* 0x000fc800000006ff */
[----:B------:R0:W1:Y:S01]  /*b870*/  SYNCS.PHASECHK.TRANS64.TRYWAIT P1, [UR4], R4 ;  /* 0x00000004ff0075a7 */ /* 0x0000620008020144 */
[----:B------:R-:W-:Y:S05]  /*b880*/  @!P0 BRA `(.L_x_20) ;  /* 0x0000000000048947 */ /* 0x000fea0003800000 */
[----:B------:R-:W-:Y:S01]  /*b890*/  BPT.TRAP 0x1 ;  /* 0x000000040000795c */ /* 0x000fe20000300000 */
.L_x_20:
[----:B-1----:R-:W-:Y:S05]  /*b8a0*/  @P1 BRA `(.L_x_21) ;  /* 0x0000000000081947 */ /* 0x002fea0003800000 */
[----:B------:R-:W1:Y:S02]  /*b8b0*/  SYNCS.PHASECHK.TRANS64.TRYWAIT P1, [UR4], R4 ;  /* 0x00000004ff0075a7 */ /* 0x000e640008020144 */
[----:B-1----:R-:W-:Y:S05]  /*b8c0*/  @!P1 BRA `(.L_x_22) ;  /* 0x0000027800e49947 */ /* 0x002fea0003800000 */
.L_x_21:
[----:B------:R-:W-:Y:S04]  /*b8d0*/  STL.64 [R1+0x840], R222 ;  /* 0x000840de01007387 */ /* 0x000fe80000100a00 */
[----:B------:R-:W-:Y:S04]  /*b8e0*/  STL.64 [R1+0x838], R220 ;  /* 0x000838dc01007387 */ /* 0x000fe80000100a00 */
[----:B------:R-:W-:Y:S04]  /*b8f0*/  STL.64 [R1+0x830], R218 ;  /* 0x000830da01007387 */ /* 0x000fe80000100a00 */
[----:B------:R2:W-:Y:S04]  /*b900*/  STL.64 [R1+0x828], R216 ;  /* 0x000828d801007387 */ /* 0x0005e80000100a00 */
[----:B--2---:R-:W2:Y:S04]  /*b910*/  LDL.LU.64 R216, [R1+0x180] ;  /* 0x0001800001d87983 */ /* 0x004ea80000300a00 */
[----:B------:R-:W2:Y:S04]  /*b920*/  LDL.LU.64 R218, [R1+0x188] ;  /* 0x0001880001da7983 */ /* 0x000ea80000300a00 */
[----:B------:R-:W2:Y:S04]  /*b930*/  LDL.LU.64 R220, [R1+0x190] ;  /* 0x0001900001dc7983 */ /* 0x000ea80000300a00 */
[----:B------:R-:W2:Y:S04]  /*b940*/  LDL.LU.64 R222, [R1+0x198] ;  /* 0x0001980001de7983 */ /* 0x000ea80000300a00 */
[----:B------:R-:W-:Y:S04]  /*b950*/  STL.64 [R1+0x820], R198 ;  /* 0x000820c601007387 */ /* 0x000fe80000100a00 */
[----:B------:R-:W-:Y:S04]  /*b960*/  STL.64 [R1+0x818], R196 ;  /* 0x000818c401007387 */ /* 0x000fe80000100a00 */
[----:B------:R-:W-:Y:S04]  /*b970*/  STL.64 [R1+0x810], R194 ;  /* 0x000810c201007387 */ /* 0x000fe80000100a00 */
[----:B------:R3:W-:Y:S04]  /*b980*/  STL.64 [R1+0x808], R192 ;  /* 0x000808c001007387 */ /* 0x0007e80000100a00 */
[----:B---3--:R-:W3:Y:S04]  /*b990*/  LDL.LU.64 R192, [R1+0x1e0] ;  /* 0x0001e00001c07983 */ /* 0x008ee80000300a00 */
[----:B------:R-:W3:Y:S04]  /*b9a0*/  LDL.LU.64 R194, [R1+0x1e8] ;  /* 0x0001e80001c27983 */ /* 0x000ee80000300a00 */
[----:B------:R-:W3:Y:S04]  /*b9b0*/  LDL.LU.64 R196, [R1+0x1f0] ;  /* 0x0001f00001c47983 */ /* 0x000ee80000300a00 */
[----:B------:R-:W3:Y:S04]  /*b9c0*/  LDL.LU.64 R198, [R1+0x1f8] ;  /* 0x0001f80001c67983 */ /* 0x000ee80000300a00 */
[----:B------:R-:W-:Y:S04]  /*b9d0*/  STL.64 [R1+0x800], R174 ;  /* 0x000800ae01007387 */ /* 0x000fe80000100a00 */
[----:B------:R-:W-:Y:S04]  /*b9e0*/  STL.64 [R1+0x7f8], R172 ;  /* 0x0007f8ac01007387 */ /* 0x000fe80000100a00 */
[----:B------:R-:W-:Y:S04]  /*b9f0*/  STL.64 [R1+0x7f0], R170 ;  /* 0x0007f0aa01007387 */ /* 0x000fe80000100a00 */
[----:B------:R4:W-:Y:S04]  /*ba00*/  STL.64 [R1+0x7e8], R168 ;  /* 0x0007e8a801007387 */ /* 0x0009e80000100a00 */
[----:B----4-:R-:W4:Y:S04]  /*ba10*/  LDL.LU.64 R168, [R1+0x240] ;  /* 0x0002400001a87983 */ /* 0x010f280000300a00 */
[----:B------:R-:W4:Y:S04]  /*ba20*/  LDL.LU.64 R170, [R1+0x248] ;  /* 0x0002480001aa7983 */ /* 0x000f280000300a00 */
[----:B------:R-:W4:Y:S04]  /*ba30*/  LDL.LU.64 R172, [R1+0x250] ;  /* 0x0002500001ac7983 */ /* 0x000f280000300a00 */
[----:B------:R-:W4:Y:S04]  /*ba40*/  LDL.LU.64 R174, [R1+0x258] ;  /* 0x0002580001ae7983 */ /* 0x000f280000300a00 */
        /* <DEDUP_REMOVED lines=36> */
[----:B------:R-:W-:-:S03]  /*bc90*/  R2UR UR5, R7 ;  /* 0x00000000070572ca */ /* 0x000fc600000e0000 */
[----:B------:R-:W-:Y:S01]  /*bca0*/  STL [R1+0x750], R52 ;  /* 0x0007503401007387 */ /* 0x000fe20000100800 */
[----:B------:R-:W-:-:S03]  /*bcb0*/  R2UR UR4, R8 ;  /* 0x00000000080472ca */ /* 0x000fc600000e0000 */
        /* <DEDUP_REMOVED lines=12> */
[----:B------:R-:W-:-:S03]  /*bd80*/  UIMAD UR5, UR61, 0xc00, UR5 ;  /* 0x00000c003d0578a4 */ /* 0x000fc6000f8e0205 */
[----:B------:R-:W-:Y:S01]  /*bd90*/  STL [R1+0x41c], R18 ;  /* 0x00041c1201007387 */ /* 0x000fe20000100800 */
[----:B------:R-:W-:-:S03]  /*bda0*/  UIMAD UR60, UR61, 0x780, UR4 ;  /* 0x000007803d3c78a4 */ /* 0x000fc6000f8e0204 */
[----:B------:R-:W-:Y:S04]  /*bdb0*/  STL [R1+0x418], R17 ;  /* 0x0004181101007387 */ /* 0x000fe80000100800 */
[----:B------:R0:W-:Y:S04]  /*bdc0*/  STL [R1+0x414], R16 ;  /* 0x0004141001007387 */ /* 0x0001e80000100800 */
[----:B------:R-:W2:Y:S04]  /*bdd0*/  LDL.LU.64 R12, [R1+0x1c0] ;  /* 0x0001c000010c7983 */ /* 0x000ea80000300a00 */
[----:B------:R-:W2:Y:S04]  /*bde0*/  LDL.LU.64 R14, [R1+0x1c8] ;  /* 0x0001c800010e7983 */ /* 0x000ea80000300a00 */
[----:B0-----:R-:W2:Y:S04]  /*bdf0*/  LDL.LU.64 R16, [R1+0x1d0] ;  /* 0x0001d00001107983 */ /* 0x001ea80000300a00 */
[----:B------:R-:W2:Y:S01]  /*be00*/  LDL.LU.64 R18, [R1+0x1d8] ;  /* 0x0001d80001127983 */ /* 0x000ea20000300a00 */
[----:B------:R-:W-:Y:S01]  /*be10*/  UMOV UR56, UR5 ;  /* 0x0000000500387c82 */ /* 0x000fe20008000000 */
[----:B------:R-:W-:Y:S01]  /*be20*/  UMOV UR57, 0x40000040 ;  /* 0x4000004000397882 */ /* 0x000fe20000000000 */
[----:B------:R-:W-:Y:S01]  /*be30*/  UMOV UR58, UR60 ;  /* 0x0000003c003a7c82 */ /* 0x000fe20008000000 */
[----:B------:R-:W-:Y:S01]  /*be40*/  STL [R1+0x410], R9 ;  /* 0x0004100901007387 */ /* 0x000fe20000100800 */
[----:B------:R-:W-:Y:S01]  /*be50*/  UMOV UR59, 0x40000040 ;  /* 0x40000040003b7882 */ /* 0x000fe20000000000 */
[----:B------:R-:W-:-:S02]  /*be60*/  UIADD3 UR4, UR60, 0x80, URZ ;  /* 0x000000803c047890 */ /* 0x000fc4000fffe03f */
[----:B------:R-:W-:Y:S01]  /*be70*/  STL [R1+0x40c], R5 ;  /* 0x00040c0501007387 */ /* 0x000fe20000100800 */
[----:B------:R-:W-:Y:S01]  /*be80*/  UMOV UR8, UR56 ;  /* 0x0000003800087c82 */ /* 0x000fe20008000000 */
[----:B------:R-:W-:Y:S01]  /*be90*/  UMOV UR9, UR57 ;  /* 0x0000003900097c82 */ /* 0x000fe20008000000 */
[----:B------:R-:W-:Y:S01]  /*bea0*/  UMOV UR11, 0x40000040 ;  /* 0x40000040000b7882 */ /* 0x000fe20000000000 */
[----:B------:R-:W-:Y:S01]  /*beb0*/  STL [R1+0x408], R3 ;  /* 0x0004080301007387 */ /* 0x000fe20000100800 */
[----:B------:R-:W-:Y:S01]  /*bec0*/  UMOV UR10, UR4 ;  /* 0x00000004000a7c82 */ /* 0x000fe20008000000 */
[----:B------:R-:W-:Y:S02]  /*bed0*/  UIADD3 UR54, UR60, 0x100, URZ ;  /* 0x000001003c367890 */ /* 0x000fe4000fffe03f */
[----:B------:R-:W-:Y:S01]  /*bee0*/  STL [R1+0x404], R2 ;  /* 0x0004040201007387 */ /* 0x000fe20000100800 */
[----:B------:R-:W-:Y:S01]  /*bef0*/  UMOV UR55, 0x40000040 ;  /* 0x4000004000377882 */ /* 0x000fe20000000000 */
[----:B------:R-:W-:-:S02]  /*bf00*/  UIADD3 UR50, UR60, 0x180, URZ ;  /* 0x000001803c327890 */ /* 0x000fc4000fffe03f */
[----:B------:R-:W-:Y:S04]  /*bf10*/  STL [R1+0x400], R0 ;  /* 0x0004000001007387 */ /* 0x000fe80000100800 */
[----:B------:R-:W-:Y:S04]  /*bf20*/  STL [R1+0x424], R7 ;  /* 0x0004240701007387 */ /* 0x000fe80000100800 */
[----:B------:R-:W-:Y:S04]  /*bf30*/  STL [R1+0x428], R8 ;  /* 0x0004280801007387 */ /* 0x000fe80000100800 */
[----:B------:R-:W2:Y:S04]  /*bf40*/  LDL.LU.64 R96, [R1+0x120] ;  /* 0x0001200001607983 */ /* 0x000ea80000300a00 */
[----:B------:R-:W2:Y:S04]  /*bf50*/  LDL.LU.64 R98, [R1+0x128] ;  /* 0x0001280001627983 */ /* 0x000ea80000300a00 */
[----:B------:R-:W2:Y:S04]  /*bf60*/  LDL.LU.64 R100, [R1+0x130] ;  /* 0x0001300001647983 */ /* 0x000ea80000300a00 */
[----:B------:R-:W2:Y:S04]  /*bf70*/  LDL.LU.64 R102, [R1+0x138] ;  /* 0x0001380001667983 */ /* 0x000ea80000300a00 */
[----:B------:R-:W2:Y:S04]  /*bf80*/  LDL.LU.64 R120, [R1+0xc0] ;  /* 0x0000c00001787983 */ /* 0x000ea80000300a00 */
[----:B------:R-:W2:Y:S04]  /*bf90*/  LDL.LU.64 R122, [R1+0xc8] ;  /* 0x0000c800017a7983 */ /* 0x000ea80000300a00 */
[----:B------:R-:W2:Y:S04]  /*bfa0*/  LDL.LU.64 R124, [R1+0xd0] ;  /* 0x0000d000017c7983 */ /* 0x000ea80000300a00 */
[----:B------:R-:W2:Y:S01]  /*bfb0*/  LDL.LU.64 R126, [R1+0xd8] ;  /* 0x0000d800017e7983 */ /* 0x000ea20000300a00 */
[----:B----4-:R-:W-:-:S06]  /*bfc0*/  WARPGROUP.ARRIVE ;  /* 0x00000000000079c5 */ /* 0x010fcc0000000000 */
[----:B------:R-:W-:Y:S03]  /*bfd0*/  HGMMA.64x16x16.F32.BF16 R168, gdesc[UR56], R168, gsb0 ;  /* 0x0020000038a879f0 */ /* 0x000fe600080018a8 */
[----:B------:R-:W-:Y:S02]  /*bfe0*/  WARPGROUP.DEPBAR.LE gsb0, 0x0 ;  /* 0x00008000000079c5 */ /* 0x000fe40000010000 */
[----:B---3--:R-:W-:Y:S01]  /*bff0*/  WARPGROUP.ARRIVE ;  /* 0x00000000000079c5 */ /* 0x008fe20000000000 */
[----:B------:R-:W-:Y:S01]  /*c000*/  UMOV UR52, UR56 ;  /* 0x0000003800347c82 */ /* 0x000fe20008000000 */
[----:B------:R-:W-:Y:S01]  /*c010*/  UMOV UR53, UR57 ;  /* 0x0000003900357c82 */ /* 0x000fe20008000000 */
[----:B------:R-:W-:Y:S01]  /*c020*/  UMOV UR48, UR56 ;  /* 0x0000003800307c82 */ /* 0x000fe20008000000 */
[----:B------:R-:W-:Y:S01]  /*c030*/  UMOV UR49, UR57 ;  /* 0x0000003900317c82 */ /* 0x000fe20008000000 */
[----:B------:R-:W-:Y:S01]  /*c040*/  UMOV UR51, 0x40000040 ;  /* 0x4000004000337882 */ /* 0x000fe20000000000 */
[----:B------:R-:W-:Y:S01]  /*c050*/  HGMMA.64x16x16.F32.BF16 R192, gdesc[UR8], R192, gsb0 ;  /* 0x0020000008c079f0 */ /* 0x000fe200080018c0 */
[----:B------:R-:W-:Y:S01]  /*c060*/  UIADD3 UR46, UR60, 0x200, URZ ;  /* 0x000002003c2e7890 */ /* 0x000fe2000fffe03f */
[----:B------:R-:W-:Y:S01]  /*c070*/  IMAD.MOV.U32 R234, RZ, RZ, R168 ;  /* 0x000000ffffea7224 */ /* 0x000fe200078e00a8 */
[----:B------:R-:W-:Y:S01]  /*c080*/  UMOV UR44, UR56 ;  /* 0x00000038002c7c82 */ /* 0x000fe20008000000 */
[----:B------:R-:W-:Y:S01]  /*c090*/  UMOV UR45, UR57 ;  /* 0x00000039002d7c82 */ /* 0x000fe20008000000 */
[----:B------:R-:W-:Y:S01]  /*c0a0*/  UMOV UR47, 0x40000040 ;  /* 0x40000040002f7882 */ /* 0x000fe20000000000 */
[----:B------:R-:W-:Y:S01]  /*c0b0*/  UIADD3 UR42, UR60, 0x280, URZ ;  /* 0x000002803c2a7890 */ /* 0x000fe2000fffe03f */
[----:B------:R-:W-:Y:S01]  /*c0c0*/  IMAD.MOV.U32 R233, RZ, RZ, R169 ;  /* 0x000000ffffe97224 */ /* 0x000fe200078e00a9 */
[----:B------:R-:W-:Y:S01]  /*c0d0*/  UMOV UR40, UR56 ;  /* 0x0000003800287c82 */ /* 0x000fe20008000000 */
[----:B------:R-:W-:Y:S01]  /*c0e0*/  UMOV UR41, UR57 ;  /* 0x0000003900297c82 */ /* 0x000fe20008000000 */
[----:B------:R-:W-:Y:S01]  /*c0f0*/  UMOV UR43, 0x40000040 ;  /* 0x40000040002b7882 */ /* 0x000fe20000000000 */
[----:B------:R-:W-:Y:S01]  /*c100*/  UIADD3 UR38, UR60, 0x300, URZ ;  /* 0x000003003c267890 */ /* 0x000fe2000fffe03f */
[----:B------:R-:W-:Y:S01]  /*c110*/  MOV R232, R170 ;  /* 0x000000aa00e87202 */ /* 0x000fe20000000f00 */
        /* <DEDUP_REMOVED lines=25> */
[----:B------:R-:W-:-:S02]  /*c2b0*/  WARPGROUP.DEPBAR.LE gsb0, 0x0 ;  /* 0x00008000000079c5 */ /* 0x000fc40000010000 */
[----:B------:R-:W-:Y:S01]  /*c2c0*/  MOV R30, R198 ;  /* 0x000000c6001e7202 */ /* 0x000fe20000000f00 */
[----:B------:R-:W-:Y:S01]  /*c2d0*/  IMAD.MOV.U32 R31, RZ, RZ, R199 ;  /* 0x000000ffff1f7224 */ /* 0x000fe200078e00c7 */
[----:B------:R-:W-:Y:S01]  /*c2e0*/  MOV R26, R194 ;  /* 0x000000c2001a7202 */ /* 0x000fe20000000f00 */
[----:B------:R-:W-:Y:S02]  /*c2f0*/  IMAD.MOV.U32 R28, RZ, RZ, R196 ;  /* 0x000000ffff1c7224 */ /* 0x000fe400078e00c4 */
[----:B------:R-:W-:Y:S02]  /*c300*/  IMAD.MOV.U32 R29, RZ, RZ, R197 ;  /* 0x000000ffff1d7224 */ /* 0x000fe400078e00c5 */
[----:B------:R-:W-:Y:S02]  /*c310*/  IMAD.MOV.U32 R27, RZ, RZ, R195 ;  /* 0x000000ffff1b7224 */ /* 0x000fe400078e00c3 */
[----:B------:R-:W-:Y:S02]  /*c320*/  IMAD.MOV.U32 R24, RZ, RZ, R192 ;  /* 0x000000ffff187224 */ /* 0x000fe400078e00c0 */
[----:B------:R-:W-:Y:S01]  /*c330*/  IMAD.MOV.U32 R25, RZ, RZ, R193 ;  /* 0x000000ffff197224 */ /* 0x000fe200078e00c1 */
[----:B------:R-:W-:Y:S04]  /*c340*/  STL.64 [R1+0x860], R30 ;  /* 0x0008601e01007387 */ /* 0x000fe80000100a00 */
[----:B------:R-:W-:Y:S04]  /*c350*/  STL.64 [R1+0x858], R28 ;  /* 0x0008581c01007387 */ /* 0x000fe80000100a00 */
[----:B------:R-:W-:Y:S04]  /*c360*/  STL.64 [R1+0x850], R26 ;  /* 0x0008501a01007387 */ /* 0x000fe80000100a00 */
[----:B------:R0:W-:Y:S04]  /*c370*/  STL.64 [R1+0x848], R24 ;  /* 0x0008481801007387 */ /* 0x0001e80000100a00 */
[----:B------:R-:W3:Y:S04]  /*c380*/  LDL.LU.64 R144, [R1+0x60] ;  /* 0x0000600001907983 */ /* 0x000ee80000300a00 */
[----:B------:R-:W3:Y:S04]  /*c390*/  LDL.LU.64 R146, [R1+0x68] ;  /* 0x0000680001927983 */ /* 0x000ee80000300a00 */
[----:B------:R-:W3:Y:S04]  /*c3a0*/  LDL.LU.64 R148, [R1+0x70] ;  /* 0x0000700001947983 */ /* 0x000ee80000300a00 */
[----:B------:R-:W3:Y:S04]  /*c3b0*/  LDL.LU.64 R150, [R1+0x78] ;  /* 0x0000780001967983 */ /* 0x000ee80000300a00 */
[----:B0-----:R-:W4:Y:S04]  /*c3c0*/  LDL.LU.64 R24, [R1] ;  /* 0x0000000001187983 */ /* 0x001f280000300a00 */
[----:B------:R-:W4:Y:S04]  /*c3d0*/  LDL.LU.64 R26, [R1+0x8] ;  /* 0x00000800011a7983 */ /* 0x000f280000300a00 */
[----:B------:R-:W4:Y:S04]  /*c3e0*/  LDL.LU.64 R28, [R1+0x10] ;  /* 0x00001000011c7983 */ /* 0x000f280000300a00 */
[----:B------:R-:W4:Y:S01]  /*c3f0*/  LDL.LU.64 R30, [R1+0x18] ;  /* 0x00001800011e7983 */ /* 0x000f220000300a00 */
[----:B--2---:R-:W-:-:S06]  /*c400*/  WARPGROUP.ARRIVE ;  /* 0x00000000000079c5 */ /* 0x004fcc0000000000 */
        /* <DEDUP_REMOVED lines=8> */
[----:B---3--:R-:W-:-:S06]  /*c490*/  WARPGROUP.ARRIVE ;  /* 0x00000000000079c5 */ /* 0x008fcc0000000000 */
[----:B------:R-:W-:Y:S03]  /*c4a0*/  HGMMA.64x16x16.F32.BF16 R144, gdesc[UR40], R144, gsb0 ;  /* 0x00200000289079f0 */ /* 0x000fe60008001890 */
[----:B------:R-:W-:Y:S02]  /*c4b0*/  WARPGROUP.DEPBAR.LE gsb0, 0x0 ;  /* 0x00008000000079c5 */ /* 0x000fe40000010000 */
[----:B----4-:R-:W-:-:S06]  /*c4c0*/  WARPGROUP.ARRIVE ;  /* 0x00000000000079c5 */ /* 0x010fcc0000000000 */
        /* <DEDUP_REMOVED lines=26> */
[----:B------:R-:W-:Y:S02]  /*c670*/  UMOV UR6, UR10 ;  /* 0x0000000a00067c82 */ /* 0x000fe40008000000 */
[----:B------:R-:W-:Y:S01]  /*c680*/  UMOV UR52, UR6 ;  /* 0x0000000600347c82 */ /* 0x000fe20008000000 */
[----:B------:R-:W-:Y:S01]  /*c690*/  UIADD3 UR6, UR60, 0x680, URZ ;  /* 0x000006803c067890 */ /* 0x000fe2000fffe03f */
[----:B------:R-:W-:Y:S01]  /*c6a0*/  UMOV UR7, UR11 ;  /* 0x0000000b00077c82 */ /* 0x000fe20008000000 */
[----:B------:R-:W-:Y:S01]  /*c6b0*/  UMOV UR49, UR5 ;  /* 0x0000000500317c82 */ /* 0x000fe20008000000 */
[----:B------:R-:W-:Y:S01]  /*c6c0*/  UMOV UR53, UR7 ;  /* 0x0000000700357c82 */ /* 0x000fe20008000000 */
[----:B------:R-:W-:Y:S01]  /*c6d0*/  UMOV UR4, UR56 ;  /* 0x0000003800047c82 */ /* 0x000fe20008000000 */
[----:B------:R-:W-:Y:S01]  /*c6e0*/  UMOV UR5, UR57 ;  /* 0x0000003900057c82 */ /* 0x000fe20008000000 */
[----:B------:R-:W-:Y:S01]  /*c6f0*/  UMOV UR7, 0x40000040 ;  /* 0x4000004000077882 */ /* 0x000fe20000000000 */
[----:B------:R-:W-:-:S02]  /*c700*/  WARPGROUP.DEPBAR.LE gsb0, 0x0 ;  /* 0x00008000000079c5 */ /* 0x000fc40000010000 */
        /* <DEDUP_REMOVED lines=41> */
[----:B------:R-:W2:Y:S01]  /*c9a0*/  LDL.LU.64 R222, [R1+0x58] ;  /* 0x0000580001de7983 */ /* 0x000ea20000300a00 */
[----:B------:R-:W-:Y:S01]  /*c9b0*/  UMOV UR20, UR8 ;  /* 0x0000000800147c82 */ /* 0x000fe20008000000 */
[----:B------:R-:W-:Y:S02]  /*c9c0*/  UMOV UR21, UR9 ;  /* 0x0000000900157c82 */ /* 0x000fe40008000000 */
[----:B------:R-:W3:Y:S04]  /*c9d0*/  LDL.LU.64 R192, [R1+0xa0] ;  /* 0x0000a00001c07983 */ /* 0x000ee80000300a00 */
[----:B------:R-:W3:Y:S04]  /*c9e0*/  LDL.LU.64 R194, [R1+0xa8] ;  /* 0x0000a80001c27983 */ /* 0x000ee80000300a00 */
[----:B------:R-:W3:Y:S04]  /*c9f0*/  LDL.LU.64 R196, [R1+0xb0] ;  /* 0x0000b00001c47983 */ /* 0x000ee80000300a00 */
[----:B------:R-:W3:Y:S01]  /*ca00*/  LDL.LU.64 R198, [R1+0xb8] ;  /* 0x0000b80001c67983 */ /* 0x000ee20000300a00 */
[----:B------:R-:W-:Y:S01]  /*ca10*/  UMOV UR24, UR8 ;  /* 0x0000000800187c82 */ /* 0x000fe20008000000 */
[----:B------:R-:W-:-:S02]  /*ca20*/  UMOV UR25, UR9 ;  /* 0x0000000900197c82 */ /* 0x000fc40008000000 */
[----:B------:R-:W4:Y:S04]  /*ca30*/  LDL.LU.64 R168, [R1+0x100] ;  /* 0x0001000001a87983 */ /* 0x000f280000300a00 */
[----:B------:R-:W4:Y:S04]  /*ca40*/  LDL.LU.64 R170, [R1+0x108] ;  /* 0x0001080001aa7983 */ /* 0x000f280000300a00 */
[----:B------:R-:W4:Y:S04]  /*ca50*/  LDL.LU.64 R172, [R1+0x110] ;  /* 0x0001100001ac7983 */ /* 0x000f280000300a00 */
[----:B------:R-:W4:Y:S01]  /*ca60*/  LDL.LU.64 R174, [R1+0x118] ;  /* 0x0001180001ae7983 */ /* 0x000f220000300a00 */
[----:B------:R-:W-:-:S02]  /*ca70*/  WARPGROUP.DEPBAR.LE gsb0, 0x0 ;  /* 0x00008000000079c5 */ /* 0x000fc40000010000 */
[----:B------:R-:W-:-:S06]  /*ca80*/  WARPGROUP.ARRIVE ;  /* 0x00000000000079c5 */ /* 0x000fcc0000000000 */
[----:B------:R-:W-:Y:S03]  /*ca90*/  HGMMA.64x16x16.F32.BF16 R128, gdesc[UR20], R128, gsb0 ;  /* 0x00200000148079f0 */ /* 0x000fe60008001880 */
[----:B------:R-:W-:Y:S02]  /*caa0*/  WARPGROUP.DEPBAR.LE gsb0, 0x0 ;  /* 0x00008000000079c5 */ /* 0x000fe40000010000 */
[----:B------:R-:W-:-:S06]  /*cab0*/  WARPGROUP.ARRIVE ;  /* 0x00000000000079c5 */ /* 0x000fcc0000000000 */
[----:B------:R-:W-:Y:S01]  /*cac0*/  HGMMA.64x16x16.F32.BF16 R152, gdesc[UR24], R152, gsb0 ;  /* 0x00200000189879f0 */ /* 0x000fe20008001898 */
[----:B------:R-:W-:Y:S01]  /*cad0*/  UMOV UR28, UR8 ;  /* 0x00000008001c7c82 */ /* 0x000fe20008000000 */
[----:B------:R-:W-:Y:S01]  /*cae0*/  UMOV UR29, UR9 ;  /* 0x00000009001d7c82 */ /* 0x000fe20008000000 */
[----:B------:R-:W-:Y:S01]  /*caf0*/  IMAD.MOV.U32 R72, RZ, RZ, R96 ;  /* 0x000000ffff487224 */ /* 0x000fe200078e0060 */
        /* <DEDUP_REMOVED lines=23> */
[----:B------:R-:W-:Y:S01]  /*cc70*/  IMAD.MOV.U32 R145, RZ, RZ, R25 ;  /* 0x000000ffff917224 */ /* 0x000fe200078e0019 */
[----:B------:R-:W-:Y:S01]  /*cc80*/  MOV R126, R150 ;  /* 0x00000096007e7202 */ /* 0x000fe20000000f00 */
[----:B------:R-:W-:Y:S01]  /*cc90*/  IMAD.MOV.U32 R103, RZ, RZ, R127 ;  /* 0x000000ffff677224 */ /* 0x000fe200078e007f */
[----:B------:R-:W4:Y:S01]  /*cca0*/  LDL.LU.64 R24, [R1+0x160] ;  /* 0x0001600001187983 */ /* 0x000f220000300a00 */
[----:B------:R-:W-:Y:S02]  /*ccb0*/  IMAD.MOV.U32 R124, RZ, RZ, R148 ;  /* 0x000000ffff7c7224 */ /* 0x000fe400078e0094 */
[----:B------:R-:W-:-:S02]  /*ccc0*/  IMAD.MOV.U32 R125, RZ, RZ, R149 ;  /* 0x000000ffff7d7224 */ /* 0x000fc400078e0095 */
[----:B------:R-:W-:Y:S01]  /*ccd0*/  IMAD.MOV.U32 R147, RZ, RZ, R27 ;  /* 0x000000ffff937224 */ /* 0x000fe200078e001b */
[----:B------:R-:W-:Y:S01]  /*cce0*/  MOV R150, R30 ;  /* 0x0000001e00967202 */ /* 0x000fe20000000f00 */
[----:B------:R-:W-:Y:S01]  /*ccf0*/  IMAD.MOV.U32 R127, RZ, RZ, R151 ;  /* 0x000000ffff7f7224 */ /* 0x000fe200078e0097 */
[----:B------:R-:W4:Y:S01]  /*cd00*/  LDL.LU.64 R26, [R1+0x168] ;  /* 0x00016800011a7983 */ /* 0x000f220000300a00 */
[----:B------:R-:W-:Y:S02]  /*cd10*/  IMAD.MOV.U32 R148, RZ, RZ, R28 ;  /* 0x000000ffff947224 */ /* 0x000fe400078e001c */
[----:B------:R-:W-:Y:S02]  /*cd20*/  IMAD.MOV.U32 R149, RZ, RZ, R29 ;  /* 0x000000ffff957224 */ /* 0x000fe400078e001d */
[----:B------:R-:W-:Y:S01]  /*cd30*/  IMAD.MOV.U32 R151, RZ, RZ, R31 ;  /* 0x000000ffff977224 */ /* 0x000fe200078e001f */
[----:B------:R-:W4:Y:S04]  /*cd40*/  LDL.LU.64 R28, [R1+0x170] ;  /* 0x00017000011c7983 */ /* 0x000f280000300a00 */
[----:B------:R-:W4:Y:S01]  /*cd50*/  LDL.LU.64 R30, [R1+0x178] ;  /* 0x00017800011e7983 */ /* 0x000f220000300a00 */
[----:B------:R-:W-:-:S02]  /*cd60*/  WARPGROUP.DEPBAR.LE gsb0, 0x0 ;  /* 0x00008000000079c5 */ /* 0x000fc40000010000 */
        /* <DEDUP_REMOVED lines=17> */
[----:B---3--:R-:W-:-:S06]  /*ce80*/  WARPGROUP.ARRIVE ;  /* 0x00000000000079c5 */ /* 0x008fcc0000000000 */
[----:B------:R-:W-:Y:S01]  /*ce90*/  HGMMA.64x16x16.F32.BF16 R192, gdesc[UR44], R192, gsb0 ;  /* 0x002000002cc079f0 */ /* 0x000fe200080018c0 */
[----:B------:R-:W-:Y:S01]  /*cea0*/  UMOV UR5, UR49 ;  /* 0x0000003100057c82 */ /* 0x000fe20008000000 */
[----:B------:R-:W-:Y:S01]  /*ceb0*/  UMOV UR48, UR8 ;  /* 0x0000000800307c82 */ /* 0x000fe20008000000 */
[----:B------:R-:W-:Y:S01]  /*cec0*/  UMOV UR49, UR9 ;  /* 0x0000000900317c82 */ /* 0x000fe20008000000 */
[----:B------:R-:W-:Y:S02]  /*ced0*/  WARPGROUP.DEPBAR.LE gsb0, 0x0 ;  /* 0x00008000000079c5 */ /* 0x000fe40000010000 */
[----:B----4-:R-:W-:-:S06]  /*cee0*/  WARPGROUP.ARRIVE ;  /* 0x00000000000079c5 */ /* 0x010fcc0000000000 */
        /* <DEDUP_REMOVED lines=17> */
[----:B------:R0:W-:Y:S04]  /*d000*/  STL.64 [R1+0x160], R24 ;  /* 0x0001601801007387 */ /* 0x0001e80000100a00 */
[----:B------:R2:W-:Y:S04]  /*d010*/  STL.64 [R1+0x168], R26 ;  /* 0x0001681a01007387 */ /* 0x0005e80000100a00 */
[----:B------:R3:W-:Y:S04]  /*d020*/  STL.64 [R1+0x170], R28 ;  /* 0x0001701c01007387 */ /* 0x0007e80000100a00 */
[----:B------:R4:W-:Y:S04]  /*d030*/  STL.64 [R1+0x178], R30 ;  /* 0x0001781e01007387 */ /* 0x0009e80000100a00 */
[----:B0-----:R-:W4:Y:S04]  /*d040*/  LDL.LU.64 R24, [R1+0x220] ;  /* 0x0002200001187983 */ /* 0x001f280000300a00 */
[----:B--2---:R-:W2:Y:S04]  /*d050*/  LDL.LU.64 R26, [R1+0x228] ;  /* 0x00022800011a7983 */ /* 0x004ea80000300a00 */
[----:B---3--:R-:W2:Y:S04]  /*d060*/  LDL.LU.64 R28, [R1+0x230] ;  /* 0x00023000011c7983 */ /* 0x008ea80000300a00 */
[----:B----4-:R-:W2:Y:S04]  /*d070*/  LDL.LU.64 R30, [R1+0x238] ;  /* 0x00023800011e7983 */ /* 0x010ea80000300a00 */
[----:B------:R-:W3:Y:S04]  /*d080*/  LDL.LU.64 R216, [R1+0x200] ;  /* 0x0002000001d87983 */ /* 0x000ee80000300a00 */
[----:B------:R-:W3:Y:S04]  /*d090*/  LDL.LU.64 R218, [R1+0x208] ;  /* 0x0002080001da7983 */ /* 0x000ee80000300a00 */
[----:B------:R-:W3:Y:S04]  /*d0a0*/  LDL.LU.64 R220, [R1+0x210] ;  /* 0x0002100001dc7983 */ /* 0x000ee80000300a00 */
[----:B------:R-:W3:Y:S01]  /*d0b0*/  LDL.LU.64 R222, [R1+0x218] ;  /* 0x0002180001de7983 */ /* 0x000ee20000300a00 */
[----:B------:R-:W-:Y:S01]  /*d0c0*/  WARPGROUP.ARRIVE ;  /* 0x00000000000079c5 */ /* 0x000fe20000000000 */
[----:B------:R-:W-:Y:S01]  /*d0d0*/  IMAD.MOV.U32 R10, RZ, RZ, R192 ;  /* 0x000000ffff0a7224 */ /* 0x000fe200078e00c0 */
[----:B-1----:R-:W-:Y:S01]  /*d0e0*/  MOV R6, UR59 ;  /* 0x0000003b00067c02 */ /* 0x002fe20008000f00 */
[----:B------:R-:W-:Y:S01]  /*d0f0*/  IMAD.MOV.U32 R9, RZ, RZ, R193 ;  /* 0x000000ffff097224 */ /* 0x000fe200078e00c1 */
[----:B------:R-:W-:Y:S01]  /*d100*/  MOV R4, UR58 ;  /* 0x0000003a00047c02 */ /* 0x000fe20008000f00 */
[----:B------:R-:W-:Y:S01]  /*d110*/  IMAD.MOV.U32 R7, RZ, RZ, R195 ;  /* 0x000000ffff077224 */ /* 0x000fe200078e00c3 */
[----:B------:R-:W-:Y:S01]  /*d120*/  MOV R8, R194 ;  /* 0x000000c200087202 */ /* 0x000fe20000000f00 */
[----:B------:R-:W4:Y:S01]  /*d130*/  LDL.LU.64 R192, [R1+0x1a0] ;  /* 0x0001a00001c07983 */ /* 0x000f220000300a00 */
[----:B------:R-:W-:Y:S01]  /*d140*/  IMAD.MOV.U32 R5, RZ, RZ, R196 ;  /* 0x000000ffff057224 */ /* 0x000fe200078e00c4 */
[----:B------:R-:W-:Y:S01]  /*d150*/  UMOV UR56, UR8 ;  /* 0x0000000800387c82 */ /* 0x000fe20008000000 */
[----:B------:R-:W-:Y:S01]  /*d160*/  IMAD.MOV.U32 R3, RZ, RZ, R197 ;  /* 0x000000ffff037224 */ /* 0x000fe200078e00c5 */
[----:B------:R-:W4:Y:S01]  /*d170*/  LDL.LU.64 R194, [R1+0x1a8] ;  /* 0x0001a80001c27983 */ /* 0x000f220000300a00 */
[----:B------:R-:W-:Y:S01]  /*d180*/  UMOV UR57, UR9 ;  /* 0x0000000900397c82 */ /* 0x000fe20008000000 */
[----:B------:R-:W-:Y:S01]  /*d190*/  UMOV UR58, UR12 ;  /* 0x0000000c003a7c82 */ /* 0x000fe20008000000 */
[----:B------:R-:W-:Y:S01]  /*d1a0*/  UMOV UR59, UR13 ;  /* 0x0000000d003b7c82 */ /* 0x000fe20008000000 */
[----:B------:R-:W-:Y:S01]  /*d1b0*/  MOV R2, R198 ;  /* 0x000000c600027202 */ /* 0x000fe20000000f00 */
[----:B------:R-:W-:Y:S01]  /*d1c0*/  IMAD.MOV.U32 R0, RZ, RZ, R199 ;  /* 0x000000ffff007224 */ /* 0x000fe200078e00c7 */
[----:B------:R-:W4:Y:S01]  /*d1d0*/  LDL.LU.64 R196, [R1+0x1b0] ;  /* 0x0001b00001c47983 */ /* 0x000f220000300a00 */
[----:B------:R-:W-:Y:S03]  /*d1e0*/  HGMMA.64x16x16.F32.BF16 R12, gdesc[UR56], R12, gsb0 ;  /* 0x00200000380c79f0 */ /* 0x000fe6000800180c */
[----:B------:R-:W4:Y:S04]  /*d1f0*/  LDL.LU.64 R198, [R1+0x1b8] ;  /* 0x0001b80001c67983 */ /* 0x000f280000300a00 */
[----:B------:R-:W4:Y:S04]  /*d200*/  LDL.LU.64 R168, [R1+0xe0] ;  /* 0x0000e00001a87983 */ /* 0x000f280000300a00 */
[----:B------:R-:W4:Y:S04]  /*d210*/  LDL.LU.64 R170, [R1+0xe8] ;  /* 0x0000e80001aa7983 */ /* 0x000f280000300a00 */
[----:B------:R-:W4:Y:S04]  /*d220*/  LDL.LU.64 R172, [R1+0xf0] ;  /* 0x0000f00001ac7983 */ /* 0x000f280000300a00 */
[----:B------:R-:W4:Y:S01]  /*d230*/  LDL.LU.64 R174, [R1+0xf8] ;  /* 0x0000f80001ae7983 */ /* 0x000f220000300a00 */
[----:B------:R-:W-:-:S03]  /*d240*/  WARPGROUP.DEPBAR.LE gsb0, 0x0 ;  /* 0x00008000000079c5 */ /* 0x000fc60000010000 */
[----:B------:R-:W-:Y:S04]  /*d250*/  STL.64 [R1+0x6f8], R18 ;  /* 0x0006f81201007387 */ /* 0x000fe80000100a00 */
[----:B------:R-:W-:Y:S04]  /*d260*/  STL.64 [R1+0x6f0], R16 ;  /* 0x0006f01001007387 */ /* 0x000fe80000100a00 */
[----:B------:R-:W-:Y:S04]  /*d270*/  STL.64 [R1+0x6e8], R14 ;  /* 0x0006e80e01007387 */ /* 0x000fe80000100a00 */
[----:B------:R0:W-:Y:S04]  /*d280*/  STL.64 [R1+0x6e0], R12 ;  /* 0x0006e00c01007387 */ /* 0x0001e80000100a00 */
[----:B0-----:R-:W4:Y:S04]  /*d290*/  LDL.LU.64 R12, [R1+0x140] ;  /* 0x00014000010c7983 */ /* 0x001f280000300a00 */
[----:B------:R-:W4:Y:S04]  /*d2a0*/  LDL.LU.64 R14, [R1+0x148] ;  /* 0x00014800010e7983 */ /* 0x000f280000300a00 */
[----:B------:R-:W4:Y:S04]  /*d2b0*/  LDL.LU.64 R16, [R1+0x150] ;  /* 0x0001500001107983 */ /* 0x000f280000300a00 */
[----:B------:R-:W4:Y:S01]  /*d2c0*/  LDL.LU.64 R18, [R1+0x158] ;  /* 0x0001580001127983 */ /* 0x000f220000300a00 */
[----:B------:R-:W-:-:S02]  /*d2d0*/  R2UR UR59, R6 ;  /* 0x00000000063b72ca */ /* 0x000fc400000e0000 */
[----:B------:R-:W-:Y:S01]  /*d2e0*/  R2UR UR58, R4 ;  /* 0x00000000043a72ca */ /* 0x000fe200000e0000 */
[----:B------:R-:W-:Y:S01]  /*d2f0*/  UMOV UR56, UR8 ;  /* 0x0000000800387c82 */ /* 0x000fe20008000000 */
[----:B------:R-:W-:Y:S01]  /*d300*/  UMOV UR57, UR9 ;  /* 0x0000000900397c82 */ /* 0x000fe20008000000 */
[----:B------:R-:W-:Y:S01]  /*d310*/  UIADD3 UR4, UR5, 0x800, URZ ;  /* 0x0000080005047890 */ /* 0x000fe2000fffe03f */
[----:B--2---:R-:W-:-:S09]  /*d320*/  WARPGROUP.ARRIVE ;  /* 0x00000000000079c5 */ /* 0x004fd20000000000 */
[----:B------:R-:W-:Y:S01]  /*d330*/  HGMMA.64x16x16.F32.BF16 R24, gdesc[UR56], R24, gsb0 ;  /* 0x00200000381879f0 */ /* 0x000fe20008001818 */
[----:B------:R-:W-:Y:S01]  /*d340*/  UMOV UR56, UR4 ;  /* 0x0000000400387c82 */ /* 0x000fe20008000000 */
[----:B------:R-:W-:Y:S01]  /*d350*/  UMOV UR57, 0x40000040 ;  /* 0x4000004000397882 */ /* 0x000fe20000000000 */
[----:B------:R-:W-:Y:S02]  /*d360*/  WARPGROUP.DEPBAR.LE gsb0, 0x0 ;  /* 0x00008000000079c5 */ /* 0x000fe40000010000 */
[----:B---3--:R-:W-:-:S06]  /*d370*/  WARPGROUP.ARRIVE ;  /* 0x00000000000079c5 */ /* 0x008fcc0000000000 */
[----:B------:R-:W-:Y:S01]  /*d380*/  HGMMA.64x16x16.F32.BF16 R216, gdesc[UR56], R216, gsb0 ;  /* 0x0020000038d879f0 */ /* 0x000fe200080018d8 */
[----:B------:R-:W-:Y:S01]  /*d390*/  UMOV UR58, UR12 ;  /* 0x0000000c003a7c82 */ /* 0x000fe20008000000 */
[----:B------:R-:W-:Y:S01]  /*d3a0*/  UMOV UR59, UR13 ;  /* 0x0000000d003b7c82 */ /* 0x000fe20008000000 */
[----:B------:R-:W-:Y:S02]  /*d3b0*/  WARPGROUP.DEPBAR.LE gsb0, 0x0 ;  /* 0x00008000000079c5 */ /* 0x000fe40000010000 */
[----:B----4-:R-:W-:-:S06]  /*d3c0*/  WARPGROUP.ARRIVE ;  /* 0x00000000000079c5 */ /* 0x010fcc0000000000 */
        /* <DEDUP_REMOVED lines=8> */
[----:B------:R-:W-:Y:S04]  /*d450*/  STL.64 [R1+0x220], R24 ;  /* 0x0002201801007387 */ /* 0x000fe80000100a00 */
[----:B------:R-:W-:Y:S04]  /*d460*/  STL.64 [R1+0x228], R26 ;  /* 0x0002281a01007387 */ /* 0x000fe80000100a00 */
[----:B------:R-:W-:Y:S04]  /*d470*/  STL.64 [R1+0x230], R28 ;  /* 0x0002301c01007387 */ /* 0x000fe80000100a00 */
[----:B------:R0:W-:Y:S04]  /*d480*/  STL.64 [R1+0x238], R30 ;  /* 0x0002381e01007387 */ /* 0x0001e80000100a00 */
[----:B0-----:R-:W2:Y:S04]  /*d490*/  LDL.LU.64 R30, [R1+0x860] ;  /* 0x00086000011e7983 */ /* 0x001ea80000300a00 */
[----:B------:R-:W3:Y:S04]  /*d4a0*/  LDL.LU.64 R28, [R1+0x858] ;  /* 0x00085800011c7983 */ /* 0x000ee80000300a00 */
[----:B------:R-:W4:Y:S04]  /*d4b0*/  LDL.LU.64 R26, [R1+0x850] ;  /* 0x00085000011a7983 */ /* 0x000f280000300a00 */
[----:B------:R-:W4:Y:S01]  /*d4c0*/  LDL.LU.64 R24, [R1+0x848] ;  /* 0x0008480001187983 */ /* 0x000f220000300a00 */
[----:B------:R-:W-:-:S02]  /*d4d0*/  WARPGROUP.DEPBAR.LE gsb0, 0x0 ;  /* 0x00008000000079c5 */ /* 0x000fc40000010000 */
[----:B------:R-:W-:-:S06]  /*d4e0*/  WARPGROUP.ARRIVE ;  /* 0x00000000000079c5 */ /* 0x000fcc0000000000 */
[----:B------:R-:W-:Y:S01]  /*d4f0*/  HGMMA.64x16x16.F32.BF16 R168, gdesc[UR48], R168, gsb0 ;  /* 0x0020000030a879f0 */ /* 0x000fe200080018a8 */
[----:B------:R-:W-:Y:S04]  /*d500*/  STL.64 [R1+0x200], R216 ;  /* 0x000200d801007387 */ /* 0x000fe80000100a00 */
[----:B------:R-:W-:Y:S04]  /*d510*/  STL.64 [R1+0x208], R218 ;  /* 0x000208da01007387 */ /* 0x000fe80000100a00 */
[----:B------:R-:W-:Y:S04]  /*d520*/  STL.64 [R1+0x210], R220 ;  /* 0x000210dc01007387 */ /* 0x000fe80000100a00 */
[----:B------:R0:W-:Y:S01]  /*d530*/  STL.64 [R1+0x218], R222 ;  /* 0x000218de01007387 */ /* 0x0001e20000100a00 */
[----:B------:R-:W-:-:S03]  /*d540*/  IMAD.MOV.U32 R235, RZ, RZ, R19 ;  /* 0x000000ffffeb7224 */ /* 0x000fc600078e0013 */
[----:B0-----:R-:W2:Y:S04]  /*d550*/  LDL.LU.64 R222, [R1+0x840] ;  /* 0x0008400001de7983 */ /* 0x001ea80000300a00 */
[----:B------:R-:W2:Y:S04]  /*d560*/  LDL.LU.64 R220, [R1+0x838] ;  /* 0x0008380001dc7983 */ /* 0x000ea80000300a00 */
[----:B------:R-:W2:Y:S04]  /*d570*/  LDL.LU.64 R218, [R1+0x830] ;  /* 0x0008300001da7983 */ /* 0x000ea80000300a00 */
[----:B------:R-:W2:Y:S04]  /*d580*/  LDL.LU.64 R216, [R1+0x828] ;  /* 0x0008280001d87983 */ /* 0x000ea80000300a00 */
[----:B------:R-:W-:Y:S04]  /*d590*/  STL.64 [R1+0x1a0], R192 ;  /* 0x0001a0c001007387 */ /* 0x000fe80000100a00 */
[----:B------:R-:W-:Y:S04]  /*d5a0*/  STL.64 [R1+0x1a8], R194 ;  /* 0x0001a8c201007387 */ /* 0x000fe80000100a00 */
[----:B------:R-:W-:Y:S04]  /*d5b0*/  STL.64 [R1+0x1b0], R196 ;  /* 0x0001b0c401007387 */ /* 0x000fe80000100a00 */
[----:B------:R0:W-:Y:S01]  /*d5c0*/  STL.64 [R1+0x1b8], R198 ;  /* 0x0001b8c601007387 */ /* 0x0001e20000100a00 */
[----:B------:R-:W-:-:S02]  /*d5d0*/  WARPGROUP.DEPBAR.LE gsb0, 0x0 ;  /* 0x00008000000079c5 */ /* 0x000fc40000010000 */
[----:B------:R-:W-:Y:S01]  /*d5e0*/  IMAD.MOV.U32 R19, RZ, RZ, R168 ;  /* 0x000000ffff137224 */ /* 0x000fe200078e00a8 */
[----:B0-----:R-:W3:Y:S04]  /*d5f0*/  LDL.LU.64 R198, [R1+0x820] ;  /* 0x0008200001c67983 */ /* 0x001ee80000300a00 */
[----:B------:R-:W3:Y:S04]  /*d600*/  LDL.LU.64 R196, [R1+0x818] ;  /* 0x0008180001c47983 */ /* 0x000ee80000300a00 */
[----:B------:R-:W3:Y:S04]  /*d610*/  LDL.LU.64 R194, [R1+0x810] ;  /* 0x0008100001c27983 */ /* 0x000ee80000300a00 */
[----:B------:R-:W3:Y:S04]  /*d620*/  LDL.LU.64 R192, [R1+0x808] ;  /* 0x0008080001c07983 */ /* 0x000ee80000300a00 */
[----:B------:R0:W-:Y:S04]  /*d630*/  STL.64 [R1+0x140], R12 ;  /* 0x0001400c01007387 */ /* 0x0001e80000100a00 */
[----:B------:R1:W-:Y:S04]  /*d640*/  STL.64 [R1+0x148], R14 ;  /* 0x0001480e01007387 */ /* 0x0003e80000100a00 */
[----:B------:R1:W-:Y:S04]  /*d650*/  STL.64 [R1+0x150], R16 ;  /* 0x0001501001007387 */ /* 0x0003e80000100a00 */
[----:B------:R1:W-:Y:S01]  /*d660*/  STL [R1+0x158], R18 ;  /* 0x0001581201007387 */ /* 0x0003e20000100800 */
[----:B0-----:R-:W-:-:S02]  /*d670*/  IMAD.MOV.U32 R12, RZ, RZ, R175 ;  /* 0x000000ffff0c7224 */ /* 0x001fc400078e00af */
[----:B------:R-:W-:Y:S01]  /*d680*/  IMAD.MOV.U32 R13, RZ, RZ, R174 ;  /* 0x000000ffff0d7224 */ /* 0x000fe200078e00ae */
[----:B------:R-:W-:Y:S01]  /*d690*/  STL [R1+0x700], R235 ;  /* 0x000700eb01007387 */ /* 0x000fe20000100800 */
[----:B-1----:R-:W-:Y:S01]  /*d6a0*/  IMAD.MOV.U32 R15, RZ, RZ, R172 ;  /* 0x000000ffff0f7224 */ /* 0x002fe200078e00ac */
[----:B------:R-:W-:Y:S01]  /*d6b0*/  MOV R14, R173 ;  /* 0x000000ad000e7202 */ /* 0x000fe20000000f00 */
[----:B------:R-:W-:Y:S01]  /*d6c0*/  IMAD.MOV.U32 R17, RZ, RZ, R170 ;  /* 0x000000ffff117224 */ /* 0x000fe200078e00aa */
[----:B------:R-:W-:Y:S01]  /*d6d0*/  MOV R18, R169 ;  /* 0x000000a900127202 */ /* 0x000fe20000000f00 */
[----:B------:R-:W-:Y:S01]  /*d6e0*/  IMAD.MOV.U32 R16, RZ, RZ, R171 ;  /* 0x000000ffff107224 */ /* 0x000fe200078e00ab */
[----:B------:R-:W4:Y:S04]  /*d6f0*/  LDL.LU.64 R168, [R1+0x20] ;  /* 0x0000200001a87983 */ /* 0x000f280000300a00 */
[----:B------:R-:W4:Y:S04]  /*d700*/  LDL.LU.64 R170, [R1+0x28] ;  /* 0x0000280001aa7983 */ /* 0x000f280000300a00 */
[----:B------:R-:W4:Y:S04]  /*d710*/  LDL.LU.64 R172, [R1+0x30] ;  /* 0x0000300001ac7983 */ /* 0x000f280000300a00 */
[----:B------:R-:W4:Y:S04]  /*d720*/  LDL.LU.64 R174, [R1+0x38] ;  /* 0x0000380001ae7983 */ /* 0x000f280000300a00 */
        /* <DEDUP_REMOVED lines=8> */
[----:B0-----:R-:W2:Y:S04]  /*d7b0*/  LDL.LU.64 R12, [R1+0x80] ;  /* 0x00008000010c7983 */ /* 0x001ea80000300a00 */
[----:B-1----:R-:W2:Y:S04]  /*d7c0*/  LDL.LU.64 R14, [R1+0x88] ;  /* 0x00008800010e7983 */ /* 0x002ea80000300a00 */
        /* <DEDUP_REMOVED lines=10> */
[----:B------:R-:W-:Y:S01]  /*d870*/  HGMMA.64x16x16.F32.BF16 R168, gdesc[UR40], R168, gsb0 ;  /* 0x0020000028a879f0 */ /* 0x000fe200080018a8 */
[----:B------:R-:W-:Y:S01]  /*d880*/  STL.64 [R1+0x80], R12 ;  /* 0x0000800c01007387 */ /* 0x000fe20000100a00 */
[----:B------:R-:W-:-:S03]  /*d890*/  IMAD.MOV.U32 R235, RZ, RZ, R19 ;  /* 0x000000ffffeb7224 */ /* 0x000fc600078e0013 */
[----:B------:R-:W-:Y:S04]  /*d8a0*/  STL.64 [R1+0x88], R14 ;  /* 0x0000880e01007387 */ /* 0x000fe80000100a00 */
[----:B------:R-:W-:Y:S04]  /*d8b0*/  STL.64 [R1+0x90], R16 ;  /* 0x0000901001007387 */ /* 0x000fe80000100a00 */
[----:B------:R0:W-:Y:S01]  /*d8c0*/  STL [R1+0x98], R18 ;  /* 0x0000981201007387 */ /* 0x0001e20000100800 */
[----:B------:R-:W-:Y:S02]  /*d8d0*/  WARPGROUP.DEPBAR.LE gsb0, 0x0 ;  /* 0x00008000000079c5 */ /* 0x000fe40000010000 */
[----:B0-----:R-:W-:Y:S01]  /*d8e0*/  IMAD.MOV.U32 R18, RZ, RZ, R174 ;  /* 0x000000ffff127224 */ /* 0x001fe200078e00ae */
[----:B------:R-:W-:Y:S01]  /*d8f0*/  MOV R19, R175 ;  /* 0x000000af00137202 */ /* 0x000fe20000000f00 */
[----:B------:R-:W-:Y:S01]  /*d900*/  IMAD.MOV.U32 R17, RZ, RZ, R173 ;  /* 0x000000ffff117224 */ /* 0x000fe200078e00ad */
[----:B------:R-:W-:Y:S01]  /*d910*/  MOV R16, R172 ;  /* 0x000000ac00107202 */ /* 0x000fe20000000f00 */
        /* <DEDUP_REMOVED lines=8> */
[----:B------:R-:W-:Y:S01]  /*d9a0*/  WARPGROUP.ARRIVE ;  /* 0x00000000000079c5 */ /* 0x000fe20000000000 */
[----:B------:R-:W-:Y:S01]  /*d9b0*/  UMOV UR36, UR56 ;  /* 0x0000003800247c82 */ /* 0x000fe20008000000 */
[----:B------:R-:W-:-:S04]  /*d9c0*/  UMOV UR37, UR57 ;  /* 0x0000003900257c82 */ /* 0x000fc80008000000 */
[----:B------:R-:W-:Y:S01]  /*d9d0*/  HGMMA.64x16x16.F32.BF16 R216, gdesc[UR36], R216, gsb0 ;  /* 0x0020000024d879f0 */ /* 0x000fe200080018d8 */
[----:B------:R-:W-:Y:S01]  /*d9e0*/  UMOV UR32, UR56 ;  /* 0x0000003800207c82 */ /* 0x000fe20008000000 */
[----:B------:R-:W-:Y:S01]  /*d9f0*/  UMOV UR33, UR57 ;  /* 0x0000003900217c82 */ /* 0x000fe20008000000 */
[----:B------:R-:W-:Y:S02]  /*da00*/  WARPGROUP.DEPBAR.LE gsb0, 0x0 ;  /* 0x00008000000079c5 */ /* 0x000fe40000010000 */
[----:B------:R0:W-:Y:S01]  /*da10*/  STL.64 [R1+0x618], R222 ;  /* 0x000618de01007387 */ /* 0x0001e20000100a00 */
[----:B---3--:R-:W-:-:S03]  /*da20*/  WARPGROUP.ARRIVE ;  /* 0x00000000000079c5 */ /* 0x008fc60000000000 */
[----:B------:R1:W-:Y:S03]  /*da30*/  STL.64 [R1+0x610], R220 ;  /* 0x000610dc01007387 */ /* 0x0003e60000100a00 */
[----:B------:R-:W-:Y:S01]  /*da40*/  HGMMA.64x16x16.F32.BF16 R192, gdesc[UR32], R192, gsb0 ;  /* 0x0020000020c079f0 */ /* 0x000fe200080018c0 */
[----:B------:R3:W-:Y:S04]  /*da50*/  STL.64 [R1+0x608], R218 ;  /* 0x000608da01007387 */ /* 0x0007e80000100a00 */
[----:B------:R4:W-:Y:S01]  /*da60*/  STL.64 [R1+0x600], R216 ;  /* 0x000600d801007387 */ /* 0x0009e20000100a00 */
[----:B0-----:R-:W-:Y:S02]  /*da70*/  IMAD.MOV.U32 R222, RZ, RZ, R150 ;  /* 0x000000ffffde7224 */ /* 0x001fe400078e0096 */
[----:B-1----:R-:W-:Y:S01]  /*da80*/  IMAD.MOV.U32 R220, RZ, RZ, R148 ;  /* 0x000000ffffdc7224 */ /* 0x002fe200078e0094 */
[----:B------:R-:W-:-:S02]  /*da90*/  MOV R221, R149 ;  /* 0x0000009500dd7202 */ /* 0x000fc40000000f00 */
[----:B---3--:R-:W-:Y:S01]  /*daa0*/  MOV R218, R146 ;  /* 0x0000009200da7202 */ /* 0x008fe20000000f00 */
[----:B------:R-:W-:Y:S02]  /*dab0*/  IMAD.MOV.U32 R219, RZ, RZ, R147 ;  /* 0x000000ffffdb7224 */ /* 0x000fe400078e0093 */
[----:B----4-:R-:W-:Y:S02]  /*dac0*/  IMAD.MOV.U32 R216, RZ, RZ, R144 ;  /* 0x000000ffffd87224 */ /* 0x010fe400078e0090 */
[----:B------:R-:W3:Y:S01]  /*dad0*/  LDL.LU R144, [R1+0x7e0] ;  /* 0x0007e00001907983 */ /* 0x000ee20000300800 */
[----:B------:R-:W-:-:S03]  /*dae0*/  IMAD.MOV.U32 R217, RZ, RZ, R145 ;  /* 0x000000ffffd97224 */ /* 0x000fc600078e0091 */
[----:B------:R-:W3:Y:S04]  /*daf0*/  LDL.LU R145, [R1+0x7dc] ;  /* 0x0007dc0001917983 */ /* 0x000ee80000300800 */
[----:B------:R-:W3:Y:S01]  /*db00*/  LDL.LU R146, [R1+0x7d8] ;  /* 0x0007d80001927983 */ /* 0x000ee20000300800 */
[----:B------:R-:W-:-:S03]  /*db10*/  IMAD.MOV.U32 R223, RZ, RZ, R151 ;  /* 0x000000ffffdf7224 */ /* 0x000fc600078e0097 */
[----:B------:R-:W3:Y:S04]  /*db20*/  LDL.LU R147, [R1+0x7d4] ;  /* 0x0007d40001937983 */ /* 0x000ee80000300800 */
[----:B------:R-:W3:Y:S04]  /*db30*/  LDL.LU R148, [R1+0x7d0] ;  /* 0x0007d00001947983 */ /* 0x000ee80000300800 */
[----:B------:R-:W3:Y:S04]  /*db40*/  LDL.LU R149, [R1+0x7cc] ;  /* 0x0007cc0001957983 */ /* 0x000ee80000300800 */
[----:B------:R-:W3:Y:S04]  /*db50*/  LDL.LU R150, [R1+0x7c8] ;  /* 0x0007c80001967983 */ /* 0x000ee80000300800 */
[----:B------:R-:W3:Y:S01]  /*db60*/  LDL.LU R151, [R1+0x7c4] ;  /* 0x0007c40001977983 */ /* 0x000ee20000300800 */
[----:B------:R-:W-:-:S03]  /*db70*/  WARPGROUP.DEPBAR.LE gsb0, 0x0 ;  /* 0x00008000000079c5 */ /* 0x000fc60000010000 */
[----:B------:R0:W-:Y:S04]  /*db80*/  STL.64 [R1+0x638], R198 ;  /* 0x000638c601007387 */ /* 0x0001e80000100a00 */
[----:B------:R1:W-:Y:S01]  /*db90*/  STL.64 [R1+0x630], R196 ;  /* 0x000630c401007387 */ /* 0x0003e20000100a00 */
[----:B------:R-:W-:-:S03]  /*dba0*/  UMOV UR28, UR56 ;  /* 0x00000038001c7c82 */ /* 0x000fc60008000000 */
[----:B------:R4:W-:Y:S01]  /*dbb0*/  STL.64 [R1+0x628], R194 ;  /* 0x000628c201007387 */ /* 0x0009e20000100a00 */
[----:B------:R-:W-:-:S03]  /*dbc0*/  UMOV UR29, UR57 ;  /* 0x00000039001d7c82 */ /* 0x000fc60008000000 */
[----:B------:R4:W-:Y:S01]  /*dbd0*/  STL.64 [R1+0x620], R192 ;  /* 0x000620c001007387 */ /* 0x0009e20000100a00 */
[----:B0-----:R-:W-:Y:S01]  /*dbe0*/  MOV R198, R126 ;  /* 0x0000007e00c67202 */ /* 0x001fe20000000f00 */
[----:B-1----:R-:W-:Y:S02]  /*dbf0*/  IMAD.MOV.U32 R196, RZ, RZ, R124 ;  /* 0x000000ffffc47224 */ /* 0x002fe400078e007c */
[----:B----4-:R-:W-:Y:S01]  /*dc00*/  IMAD.MOV.U32 R194, RZ, RZ, R122 ;  /* 0x000000ffffc27224 */ /* 0x010fe200078e007a */
[----:B------:R-:W-:Y:S02]  /*dc10*/  MOV R195, R123 ;  /* 0x0000007b00c37202 */ /* 0x000fe40000000f00 */
[----:B------:R-:W-:Y:S01]  /*dc20*/  MOV R192, R120 ;  /* 0x0000007800c07202 */ /* 0x000fe20000000f00 */
[----:B------:R-:W-:Y:S01]  /*dc30*/  IMAD.MOV.U32 R193, RZ, RZ, R121 ;  /* 0x000000ffffc17224 */ /* 0x000fe200078e0079 */
[----:B------:R-:W4:Y:S01]  /*dc40*/  LDL.LU R120, [R1+0x7c0] ;  /* 0x0007c00001787983 */ /* 0x000f220000300800 */
[----:B------:R-:W-:-:S03]  /*dc50*/  IMAD.MOV.U32 R197, RZ, RZ, R125 ;  /* 0x000000ffffc57224 */ /* 0x000fc600078e007d */
[----:B------:R-:W4:Y:S04]  /*dc60*/  LDL.LU R121, [R1+0x7bc] ;  /* 0x0007bc0001797983 */ /* 0x000f280000300800 */
[----:B------:R-:W4:Y:S01]  /*dc70*/  LDL.LU R122, [R1+0x7b8] ;  /* 0x0007b800017a7983 */ /* 0x000f220000300800 */
[----:B------:R-:W-:-:S03]  /*dc80*/  IMAD.MOV.U32 R199, RZ, RZ, R127 ;  /* 0x000000ffffc77224 */ /* 0x000fc600078e007f */
[----:B------:R-:W4:Y:S04]  /*dc90*/  LDL.LU R123, [R1+0x7b4] ;  /* 0x0007b400017b7983 */ /* 0x000f280000300800 */
[----:B------:R-:W4:Y:S04]  /*dca0*/  LDL.LU R124, [R1+0x7b0] ;  /* 0x0007b000017c7983 */ /* 0x000f280000300800 */
[----:B------:R-:W4:Y:S04]  /*dcb0*/  LDL.LU R125, [R1+0x7ac] ;  /* 0x0007ac00017d7983 */ /* 0x000f280000300800 */
[----:B------:R-:W4:Y:S04]  /*dcc0*/  LDL.LU R126, [R1+0x7a8] ;  /* 0x0007a800017e7983 */ /* 0x000f280000300800 */
[----:B------:R-:W4:Y:S01]  /*dcd0*/  LDL.LU R127, [R1+0x7a4] ;  /* 0x0007a400017f7983 */ /* 0x000f220000300800 */
[----:B--2---:R-:W-:-:S06]  /*dce0*/  WARPGROUP.ARRIVE ;  /* 0x00000000000079c5 */ /* 0x004fcc0000000000 */
[----:B------:R-:W-:Y:S03]  /*dcf0*/  HGMMA.64x16x16.F32.BF16 R168, gdesc[UR28], R168, gsb0 ;  /* 0x002000001ca879f0 */ /* 0x000fe600080018a8 */
[----:B------:R-:W-:Y:S02]  /*dd00*/  WARPGROUP.DEPBAR.LE gsb0, 0x0 ;  /* 0x00008000000079c5 */ /* 0x000fe40000010000 */
[----:B------:R0:W-:Y:S04]  /*dd10*/  STL.64 [R1+0x658], R174 ;  /* 0x000658ae01007387 */ /* 0x0001e80000100a00 */
[----:B------:R1:W-:Y:S04]  /*dd20*/  STL.64 [R1+0x650], R172 ;  /* 0x000650ac01007387 */ /* 0x0003e80000100a00 */
[----:B------:R2:W-:Y:S04]  /*dd30*/  STL.64 [R1+0x648], R170 ;  /* 0x000648aa01007387 */ /* 0x0005e80000100a00 */
[----:B------:R2:W-:Y:S01]  /*dd40*/  STL.64 [R1+0x640], R168 ;  /* 0x000640a801007387 */ /* 0x0005e20000100a00 */
[----:B0-----:R-:W-:Y:S01]  /*dd50*/  IMAD.MOV.U32 R174, RZ, RZ, R102 ;  /* 0x000000ffffae7224 */ /* 0x001fe200078e0066 */
[----:B-1----:R-:W-:Y:S01]  /*dd60*/  MOV R172, R100 ;  /* 0x0000006400ac7202 */ /* 0x002fe20000000f00 */
[----:B------:R-:W-:-:S02]  /*dd70*/  IMAD.MOV.U32 R173, RZ, RZ, R101 ;  /* 0x000000ffffad7224 */ /* 0x000fc400078e0065 */
[----:B--2---:R-:W-:Y:S02]  /*dd80*/  IMAD.MOV.U32 R170, RZ, RZ, R98 ;  /* 0x000000ffffaa7224 */ /* 0x004fe400078e0062 */
[----:B------:R-:W-:Y:S01]  /*dd90*/  IMAD.MOV.U32 R168, RZ, RZ, R96 ;  /* 0x000000ffffa87224 */ /* 0x000fe200078e0060 */
[----:B------:R-:W-:Y:S01]  /*dda0*/  MOV R169, R97 ;  /* 0x0000006100a97202 */ /* 0x000fe20000000f00 */
[----:B------:R-:W2:Y:S01]  /*ddb0*/  LDL.LU R96, [R1+0x7a0] ;  /* 0x0007a00001607983 */ /* 0x000ea20000300800 */
[----:B------:R-:W-:-:S03]  /*ddc0*/  IMAD.MOV.U32 R171, RZ, RZ, R99 ;  /* 0x000000ffffab7224 */ /* 0x000fc600078e0063 */
[----:B------:R-:W2:Y:S04]  /*ddd0*/  LDL.LU R97, [R1+0x79c] ;  /* 0x00079c0001617983 */ /* 0x000ea80000300800 */
[----:B------:R-:W2:Y:S01]  /*dde0*/  LDL.LU R98, [R1+0x798] ;  /* 0x0007980001627983 */ /* 0x000ea20000300800 */
[----:B------:R-:W-:-:S03]  /*ddf0*/  MOV R175, R103 ;  /* 0x0000006700af7202 */ /* 0x000fc60000000f00 */
[----:B------:R-:W2:Y:S04]  /*de00*/  LDL.LU R99, [R1+0x794] ;  /* 0x0007940001637983 */ /* 0x000ea80000300800 */
[----:B------:R-:W2:Y:S04]  /*de10*/  LDL.LU R100, [R1+0x790] ;  /* 0x0007900001647983 */ /* 0x000ea80000300800 */
[----:B------:R-:W2:Y:S04]  /*de20*/  LDL.LU R101, [R1+0x78c] ;  /* 0x00078c0001657983 */ /* 0x000ea80000300800 */
[----:B------:R-:W2:Y:S04]  /*de30*/  LDL.LU R102, [R1+0x788] ;  /* 0x0007880001667983 */ /* 0x000ea80000300800 */
[----:B------:R-:W2:Y:S01]  /*de40*/  LDL.LU R103, [R1+0x784] ;  /* 0x0007840001677983 */ /* 0x000ea20000300800 */
[----:B---3--:R-:W-:Y:S01]  /*de50*/  WARPGROUP.ARRIVE ;  /* 0x00000000000079c5 */ /* 0x008fe20000000000 */
[----:B------:R-:W-:Y:S01]  /*de60*/  UMOV UR24, UR56 ;  /* 0x0000003800187c82 */ /* 0x000fe20008000000 */
[----:B------:R-:W-:-:S04]  /*de70*/  UMOV UR25, UR57 ;  /* 0x0000003900197c82 */ /* 0x000fc80008000000 */
[----:B------:R-:W-:Y:S01]  /*de80*/  HGMMA.64x16x16.F32.BF16 R144, gdesc[UR24], R144, gsb0 ;  /* 0x00200000189079f0 */ /* 0x000fe20008001890 */
[----:B------:R-:W-:Y:S01]  /*de90*/  UMOV UR20, UR56 ;  /* 0x0000003800147c82 */ /* 0x000fe20008000000 */
[----:B------:R-:W-:Y:S01]  /*dea0*/  UMOV UR21, UR57 ;  /* 0x0000003900157c82 */ /* 0x000fe20008000000 */
[----:B------:R-:W-:Y:S02]  /*deb0*/  WARPGROUP.DEPBAR.LE gsb0, 0x0 ;  /* 0x00008000000079c5 */ /* 0x000fe40000010000 */
[----:B------:R0:W-:Y:S01]  /*dec0*/  STL.64 [R1+0x678], R150 ;  /* 0x0006789601007387 */ /* 0x0001e20000100a00 */
[----:B----4-:R-:W-:-:S03]  /*ded0*/  WARPGROUP.ARRIVE ;  /* 0x00000000000079c5 */ /* 0x010fc60000000000 */
        /* <DEDUP_REMOVED lines=79> */
[----:B------:R0:W-:Y:S04]  /*e3d0*/  STL.64 [R1+0x6d8], R78 ;  /* 0x0006d84e01007387 */ /* 0x0001e80000100a00 */
[----:B------:R1:W-:Y:S04]  /*e3e0*/  STL.64 [R1+0x6d0], R76 ;  /* 0x0006d04c01007387 */ /* 0x0003e80000100a00 */
[----:B------:R3:W-:Y:S04]  /*e3f0*/  STL.64 [R1+0x6c8], R74 ;  /* 0x0006c84a01007387 */ /* 0x0007e80000100a00 */
[----:B------:R4:W-:Y:S01]  /*e400*/  STL.64 [R1+0x6c0], R72 ;  /* 0x0006c04801007387 */ /* 0x0009e20000100a00 */
[----:B0-----:R-:W-:-:S02]  /*e410*/  IMAD.MOV.U32 R78, RZ, RZ, R20 ;  /* 0x000000ffff4e7224 */ /* 0x001fc400078e0014 */
[----:B------:R-:W-:Y:S01]  /*e420*/  IMAD.MOV.U32 R79, RZ, RZ, R11 ;  /* 0x000000ffff4f7224 */ /* 0x000fe200078e000b */
[----:B-1----:R-:W-:Y:S01]  /*e430*/  MOV R77, R21 ;  /* 0x00000015004d7202 */ /* 0x002fe20000000f00 */
[----:B------:R-:W-:Y:S01]  /*e440*/  IMAD.MOV.U32 R76, RZ, RZ, R22 ;  /* 0x000000ffff4c7224 */ /* 0x000fe200078e0016 */
[----:B---3--:R-:W-:Y:S01]  /*e450*/  MOV R74, R232 ;  /* 0x000000e8004a7202 */ /* 0x008fe20000000f00 */
[----:B------:R-:W-:Y:S02]  /*e460*/  IMAD.MOV.U32 R75, RZ, RZ, R23 ;  /* 0x000000ffff4b7224 */ /* 0x000fe400078e0017 */
[----:B----4-:R-:W-:Y:S02]  /*e470*/  IMAD.MOV.U32 R72, RZ, RZ, R234 ;  /* 0x000000ffff487224 */ /* 0x010fe400078e00ea */
[----:B------:R-:W-:Y:S01]  /*e480*/  IMAD.MOV.U32 R73, RZ, RZ, R233 ;  /* 0x000000ffff497224 */ /* 0x000fe200078e00e9 */
[----:B------:R-:W-:Y:S02]  /*e490*/  UIADD3 UR16, UR47, 0x2, URZ ;  /* 0x000000022f107890 */ /* 0x000fe4000fffe03f */
[----:B------:R-:W-:Y:S01]  /*e4a0*/  UIADD3 UR58, UR60, 0x2, URZ ;  /* 0x000000023c3a7890 */ /* 0x000fe2000fffe03f */
[----:B------:R-:W-:Y:S01]  /*e4b0*/  UMOV UR57, 0x40000040 ;  /* 0x4000004000397882 */ /* 0x000fe20000000000 */
[----:B------:R-:W-:-:S03]  /*e4c0*/  UMOV UR59, 0x40000040 ;  /* 0x40000040003b7882 */ /* 0x000fc60000000000 */
        /* <DEDUP_REMOVED lines=147> */
[----:B------:R0:W-:Y:S04]  /*ee00*/  STL.64 [R1+0xc0], R168 ;  /* 0x0000c0a801007387 */ /* 0x0001e80000100a00 */
[----:B------:R1:W-:Y:S04]  /*ee10*/  STL.64 [R1+0xc8], R170 ;  /* 0x0000c8aa01007387 */ /* 0x0003e80000100a00 */
[----:B------:R2:W-:Y:S04]  /*ee20*/  STL.64 [R1+0xd0], R172 ;  /* 0x0000d0ac01007387 */ /* 0x0005e80000100a00 */
[----:B------:R3:W-:Y:S04]  /*ee30*/  STL.64 [R1+0xd8], R174 ;  /* 0x0000d8ae01007387 */ /* 0x0007e80000100a00 */
[----:B------:R-:W-:Y:S04]  /*ee40*/  STL.64 [R1+0x60], R192 ;  /* 0x000060c001007387 */ /* 0x000fe80000100a00 */
[----:B------:R-:W-:Y:S04]  /*ee50*/  STL.64 [R1+0x68], R194 ;  /* 0x000068c201007387 */ /* 0x000fe80000100a00 */
[----:B------:R-:W-:Y:S04]  /*ee60*/  STL.64 [R1+0x70], R196 ;  /* 0x000070c401007387 */ /* 0x000fe80000100a00 */
[----:B------:R-:W-:Y:S04]  /*ee70*/  STL.64 [R1+0x78], R198 ;  /* 0x000078c601007387 */ /* 0x000fe80000100a00 */
[----:B------:R4:W-:Y:S04]  /*ee80*/  STL.64 [R1], R216 ;  /* 0x000000d801007387 */ /* 0x0009e80000100a00 */
[----:B------:R4:W-:Y:S04]  /*ee90*/  STL.64 [R1+0x8], R218 ;  /* 0x000008da01007387 */ /* 0x0009e80000100a00 */
[----:B------:R4:W-:Y:S04]  /*eea0*/  STL.64 [R1+0x10], R220 ;  /* 0x000010dc01007387 */ /* 0x0009e80000100a00 */
[----:B------:R4:W-:Y:S04]  /*eeb0*/  STL.64 [R1+0x18], R222 ;  /* 0x000018de01007387 */ /* 0x0009e80000100a00 */
[----:B0-----:R-:W4:Y:S04]  /*eec0*/  LDL.LU.64 R168, [R1+0x40] ;  /* 0x0000400001a87983 */ /* 0x001f280000300a00 */
[----:B-1----:R-:W4:Y:S04]  /*eed0*/  LDL.LU.64 R170, [R1+0x48] ;  /* 0x0000480001aa7983 */ /* 0x002f280000300a00 */
[----:B--2---:R-:W2:Y:S04]  /*eee0*/  LDL.LU.64 R172, [R1+0x50] ;  /* 0x0000500001ac7983 */ /* 0x004ea80000300a00 */
[----:B---3--:R-:W2:Y:S01]  /*eef0*/  LDL.LU.64 R174, [R1+0x58] ;  /* 0x0000580001ae7983 */ /* 0x008ea20000300a00 */
[----:B------:R-:W-:-:S02]  /*ef00*/  WARPGROUP.DEPBAR.LE gsb0, 0x0 ;  /* 0x00008000000079c5 */ /* 0x000fc40000010000 */
[----:B------:R-:W-:Y:S01]  /*ef10*/  WARPGROUP.ARRIVE ;  /* 0x00000000000079c5 */ /* 0x000fe20000000000 */
[----:B------:R-:W-:Y:S01]  /*ef20*/  UMOV UR20, UR4 ;  /* 0x0000000400147c82 */ /* 0x000fe20008000000 */
[----:B------:R-:W-:Y:S01]  /*ef30*/  UMOV UR21, UR5 ;  /* 0x0000000500157c82 */ /* 0x000fe20008000000 */
[----:B------:R-:W-:Y:S01]  /*ef40*/  UMOV UR24, UR4 ;  /* 0x0000000400187c82 */ /* 0x000fe20008000000 */
[----:B------:R-:W-:Y:S01]  /*ef50*/  UMOV UR25, UR5 ;  /* 0x0000000500197c82 */ /* 0x000fe20008000000 */
[----:B----4-:R-:W3:Y:S01]  /*ef60*/  LDL.LU.64 R216, [R1+0x100] ;  /* 0x0001000001d87983 */ /* 0x010ee20000300a00 */
[----:B------:R-:W-:Y:S03]  /*ef70*/  HGMMA.64x16x16.F32.BF16 R128, gdesc[UR20], R128, gsb0 ;  /* 0x00200000148079f0 */ /* 0x000fe60008001880 */
[----:B------:R-:W3:Y:S04]  /*ef80*/  LDL.LU.64 R218, [R1+0x108] ;  /* 0x0001080001da7983 */ /* 0x000ee80000300a00 */
[----:B------:R-:W3:Y:S04]  /*ef90*/  LDL.LU.64 R220, [R1+0x110] ;  /* 0x0001100001dc7983 */ /* 0x000ee80000300a00 */
[----:B------:R-:W3:Y:S01]  /*efa0*/  LDL.LU.64 R222, [R1+0x118] ;  /* 0x0001180001de7983 */ /* 0x000ee20000300a00 */
        /* <DEDUP_REMOVED lines=31> */
[----:B------:R-:W-:Y:S01]  /*f1a0*/  UMOV UR44, UR4 ;  /* 0x00000004002c7c82 */ /* 0x000fe20008000000 */
[----:B------:R-:W-:Y:S01]  /*f1b0*/  UMOV UR45, UR5 ;  /* 0x00000005002d7c82 */ /* 0x000fe20008000000 */
[----:B------:R-:W-:-:S03]  /*f1c0*/  WARPGROUP.DEPBAR.LE gsb0, 0x0 ;  /* 0x00008000000079c5 */ /* 0x000fc60000010000 */
[----:B------:R-:W-:-:S06]  /*f1d0*/  WARPGROUP.ARRIVE ;  /* 0x00000000000079c5 */ /* 0x000fcc0000000000 */
[----:B------:R-:W-:Y:S01]  /*f1e0*/  HGMMA.64x16x16.F32.BF16 R192, gdesc[UR44], R192, gsb0 ;  /* 0x002000002cc079f0 */ /* 0x000fe200080018c0 */
[----:B------:R-:W-:Y:S01]  /*f1f0*/  UMOV UR9, UR49 ;  /* 0x0000003100097c82 */ /* 0x000fe20008000000 */
[----:B------:R-:W-:Y:S01]  /*f200*/  UMOV UR48, UR4 ;  /* 0x0000000400307c82 */ /* 0x000fe20008000000 */
[----:B------:R-:W-:Y:S01]  /*f210*/  UMOV UR49, UR5 ;  /* 0x0000000500317c82 */ /* 0x000fe20008000000 */
[----:B------:R-:W-:Y:S02]  /*f220*/  WARPGROUP.DEPBAR.LE gsb0, 0x0 ;  /* 0x00008000000079c5 */ /* 0x000fe40000010000 */
[----:B---3--:R-:W-:-:S06]  /*f230*/  WARPGROUP.ARRIVE ;  /* 0x00000000000079c5 */ /* 0x008fcc0000000000 */
        /* <DEDUP_REMOVED lines=8> */
[----:B------:R0:W-:Y:S04]  /*f2c0*/  STL.64 [R1+0xa0], R192 ;  /* 0x0000a0c001007387 */ /* 0x0001e80000100a00 */
[----:B------:R1:W-:Y:S04]  /*f2d0*/  STL.64 [R1+0xa8], R194 ;  /* 0x0000a8c201007387 */ /* 0x0003e80000100a00 */
[----:B------:R-:W-:Y:S04]  /*f2e0*/  STL.64 [R1+0xb0], R196 ;  /* 0x0000b0c401007387 */ /* 0x000fe80000100a00 */
[----:B------:R2:W-:Y:S01]  /*f2f0*/  STL.64 [R1+0xb8], R198 ;  /* 0x0000b8c601007387 */ /* 0x0005e20000100a00 */
[----:B------:R-:W-:-:S02]  /*f300*/  WARPGROUP.DEPBAR.LE gsb0, 0x0 ;  /* 0x00008000000079c5 */ /* 0x000fc40000010000 */
[----:B------:R-:W-:Y:S01]  /*f310*/  IMAD.MOV.U32 R234, RZ, RZ, R216 ;  /* 0x000000ffffea7224 */ /* 0x000fe200078e00d8 */
[----:B------:R-:W-:Y:S01]  /*f320*/  MOV R216, R12 ;  /* 0x0000000c00d87202 */ /* 0x000fe20000000f00 */
[----:B------:R-:W-:Y:S01]  /*f330*/  IMAD.MOV.U32 R233, RZ, RZ, R217 ;  /* 0x000000ffffe97224 */ /* 0x000fe200078e00d9 */
[----:B------:R-:W-:Y:S01]  /*f340*/  MOV R232, R218 ;  /* 0x000000da00e87202 */ /* 0x000fe20000000f00 */
[----:B------:R-:W3:Y:S01]  /*f350*/  LDL.LU R12, [R1+0x720] ;  /* 0x00072000010c7983 */ /* 0x000ee20000300800 */
[----:B------:R-:W-:Y:S02]  /*f360*/  IMAD.MOV.U32 R217, RZ, RZ, R13 ;  /* 0x000000ffffd97224 */ /* 0x000fe400078e000d */
        /* <DEDUP_REMOVED lines=8> */
[----:B------:R-:W4:Y:S01]  /*f3f0*/  LDL.LU R15, [R1+0x714] ;  /* 0x00071400010f7983 */ /* 0x000f220000300800 */
[----:B------:R-:W-:Y:S01]  /*f400*/  IMAD.MOV.U32 R20, RZ, RZ, R222 ;  /* 0x000000ffff147224 */ /* 0x000fe200078e00de */
[----:B------:R-:W-:Y:S01]  /*f410*/  MOV R222, R18 ;  /* 0x0000001200de7202 */ /* 0x000fe20000000f00 */
[----:B------:R-:W-:Y:S01]  /*f420*/  IMAD.MOV.U32 R221, RZ, RZ, R17 ;  /* 0x000000ffffdd7224 */ /* 0x000fe200078e0011 */
[----:B------:R-:W4:Y:S01]  /*f430*/  LDL.LU R16, [R1+0x710] ;  /* 0x0007100001107983 */ /* 0x000f220000300800 */
[----:B------:R-:W-:Y:S02]  /*f440*/  IMAD.MOV.U32 R11, RZ, RZ, R223 ;  /* 0x000000ffff0b7224 */ /* 0x000fe400078e00df */
[----:B------:R-:W-:Y:S01]  /*f450*/  IMAD.MOV.U32 R223, RZ, RZ, R19 ;  /* 0x000000ffffdf7224 */ /* 0x000fe200078e0013 */
[----:B------:R-:W4:Y:S04]  /*f460*/  LDL.LU R17, [R1+0x70c] ;  /* 0x00070c0001117983 */ /* 0x000f280000300800 */
[----:B------:R-:W4:Y:S04]  /*f470*/  LDL.LU R18, [R1+0x708] ;  /* 0x0007080001127983 */ /* 0x000f280000300800 */
[----:B------:R-:W4:Y:S04]  /*f480*/  LDL.LU R19, [R1+0x704] ;  /* 0x0007040001137983 */ /* 0x000f280000300800 */
[----:B0-----:R-:W4:Y:S04]  /*f490*/  LDL.LU R192, [R1+0x80] ;  /* 0x0000800001c07983 */ /* 0x001f280000300800 */
[----:B------:R-:W4:Y:S04]  /*f4a0*/  LDL.LU R193, [R1+0x84] ;  /* 0x0000840001c17983 */ /* 0x000f280000300800 */
[----:B-1----:R-:W4:Y:S01]  /*f4b0*/  LDL.LU R194, [R1+0x88] ;  /* 0x0000880001c27983 */ /* 0x002f220000300800 */
[----:B------:R-:W-:-:S03]  /*f4c0*/  IMAD.MOV.U32 R2, RZ, RZ, R174 ;  /* 0x000000ffff027224 */ /* 0x000fc600078e00ae */
[----:B------:R-:W4:Y:S01]  /*f4d0*/  LDL.LU R195, [R1+0x8c] ;  /* 0x00008c0001c37983 */ /* 0x000f220000300800 */
[----:B------:R-:W-:Y:S01]  /*f4e0*/  MOV R0, R175 ;  /* 0x000000af00007202 */ /* 0x000fe20000000f00 */
[----:B--2---:R-:W-:Y:S02]  /*f4f0*/  IMAD.MOV.U32 R199, RZ, RZ, R235 ;  /* 0x000000ffffc77224 */ /* 0x004fe400078e00eb */
[----:B------:R-:W2:Y:S01]  /*f500*/  LDL.LU R196, [R1+0x90] ;  /* 0x0000900001c47983 */ /* 0x000ea20000300800 */
[----:B------:R-:W-:Y:S01]  /*f510*/  MOV R5, R172 ;  /* 0x000000ac00057202 */ /* 0x000fe20000000f00 */
[----:B------:R-:W-:Y:S02]  /*f520*/  IMAD.MOV.U32 R3, RZ, RZ, R173 ;  /* 0x000000ffff037224 */ /* 0x000fe400078e00ad */
[----:B------:R-:W2:Y:S01]  /*f530*/  LDL.LU R197, [R1+0x94] ;  /* 0x0000940001c57983 */ /* 0x000ea20000300800 */
[----:B------:R-:W-:-:S03]  /*f540*/  IMAD.MOV.U32 R8, RZ, RZ, R170 ;  /* 0x000000ffff087224 */ /* 0x000fc600078e00aa */
[----:B------:R-:W2:Y:S01]  /*f550*/  LDL.LU R198, [R1+0x98] ;  /* 0x0000980001c67983 */ /* 0x000ea20000300800 */
[----:B------:R-:W-:Y:S01]  /*f560*/  IMAD.MOV.U32 R7, RZ, RZ, R171 ;  /* 0x000000ffff077224 */ /* 0x000fe200078e00ab */
[----:B------:R-:W-:Y:S02]  /*f570*/  MOV R9, R169 ;  /* 0x000000a900097202 */ /* 0x000fe40000000f00 */
[----:B------:R-:W2:Y:S01]  /*f580*/  LDL.LU R235, [R1+0x700] ;  /* 0x0007000001eb7983 */ /* 0x000ea20000300800 */
[----:B------:R-:W-:Y:S02]  /*f590*/  IMAD.MOV.U32 R10, RZ, RZ, R168 ;  /* 0x000000ffff0a7224 */ /* 0x000fe400078e00a8 */
[----:B---3--:R-:W-:Y:S01]  /*f5a0*/  IMAD.MOV.U32 R175, RZ, RZ, R12 ;  /* 0x000000ffffaf7224 */ /* 0x008fe200078e000c */
[----:B----4-:R-:W-:Y:S02]  /*f5b0*/  MOV R174, R13 ;  /* 0x0000000d00ae7202 */ /* 0x010fe40000000f00 */
[----:B------:R-:W3:Y:S01]  /*f5c0*/  LDL.LU.64 R12, [R1+0x160] ;  /* 0x00016000010c7983 */ /* 0x000ee20000300a00 */
[----:B------:R-:W-:-:S02]  /*f5d0*/  IMAD.MOV.U32 R173, RZ, RZ, R14 ;  /* 0x000000ffffad7224 */ /* 0x000fc400078e000e */
[----:B------:R-:W-:Y:S02]  /*f5e0*/  IMAD.MOV.U32 R172, RZ, RZ, R15 ;  /* 0x000000ffffac7224 */ /* 0x000fe400078e000f */
[----:B------:R-:W3:Y:S01]  /*f5f0*/  LDL.LU.64 R14, [R1+0x168] ;  /* 0x00016800010e7983 */ /* 0x000ee20000300a00 */
[----:B------:R-:W-:Y:S01]  /*f600*/  MOV R171, R16 ;  /* 0x0000001000ab7202 */ /* 0x000fe20000000f00 */
[----:B------:R-:W-:Y:S02]  /*f610*/  IMAD.MOV.U32 R170, RZ, RZ, R17 ;  /* 0x000000ffffaa7224 */ /* 0x000fe400078e0011 */
[----:B------:R-:W3:Y:S01]  /*f620*/  LDL.LU.64 R16, [R1+0x170] ;  /* 0x0001700001107983 */ /* 0x000ee20000300a00 */
[----:B------:R-:W-:Y:S01]  /*f630*/  IMAD.MOV.U32 R169, RZ, RZ, R18 ;  /* 0x000000ffffa97224 */ /* 0x000fe200078e0012 */
[----:B------:R-:W-:Y:S02]  /*f640*/  MOV R168, R19 ;  /* 0x0000001300a87202 */ /* 0x000fe40000000f00 */
[----:B------:R-:W3:Y:S01]  /*f650*/  LDL.LU.64 R18, [R1+0x178] ;  /* 0x0001780001127983 */ /* 0x000ee20000300a00 */
[----:B------:R-:W-:Y:S01]  /*f660*/  UMOV UR12, UR52 ;  /* 0x00000034000c7c82 */ /* 0x000fe20008000000 */
[----:B------:R-:W-:Y:S01]  /*f670*/  UMOV UR13, UR53 ;  /* 0x00000035000d7c82 */ /* 0x000fe20008000000 */
[----:B------:R-:W-:Y:S01]  /*f680*/  UMOV UR52, UR4 ;  /* 0x0000000400347c82 */ /* 0x000fe20008000000 */
[----:B------:R-:W-:Y:S01]  /*f690*/  UMOV UR53, UR5 ;  /* 0x0000000500357c82 */ /* 0x000fe20008000000 */
        /* <DEDUP_REMOVED lines=25> */
[----:B------:R-:W4:Y:S01]  /*f830*/  LDL.LU R145, [R1+0x144] ;  /* 0x0001440001917983 */ /* 0x000f220000300800 */
[----:B--2---:R-:W-:-:S03]  /*f840*/  IMAD.MOV.U32 R151, RZ, RZ, R235 ;  /* 0x000000ffff977224 */ /* 0x004fc600078e00eb */
[----:B------:R-:W2:Y:S04]  /*f850*/  LDL.LU R146, [R1+0x148] ;  /* 0x0001480001927983 */ /* 0x000ea80000300800 */
[----:B------:R-:W2:Y:S04]  /*f860*/  LDL.LU R147, [R1+0x14c] ;  /* 0x00014c0001937983 */ /* 0x000ea80000300800 */
[----:B------:R-:W2:Y:S04]  /*f870*/  LDL.LU R148, [R1+0x150] ;  /* 0x0001500001947983 */ /* 0x000ea80000300800 */
[----:B------:R-:W2:Y:S04]  /*f880*/  LDL.LU R149, [R1+0x154] ;  /* 0x0001540001957983 */ /* 0x000ea80000300800 */
[----:B------:R-:W2:Y:S01]  /*f890*/  LDL.LU R150, [R1+0x158] ;  /* 0x0001580001967983 */ /* 0x000ea20000300800 */
[----:B---3--:R-:W-:-:S06]  /*f8a0*/  WARPGROUP.ARRIVE ;  /* 0x00000000000079c5 */ /* 0x008fcc0000000000 */
[----:B------:R-:W-:Y:S03]  /*f8b0*/  HGMMA.64x16x16.F32.BF16 R12, gdesc[UR52], R12, gsb0 ;  /* 0x00200000340c79f0 */ /* 0x000fe6000800180c */
[----:B------:R-:W-:Y:S02]  /*f8c0*/  WARPGROUP.DEPBAR.LE gsb0, 0x0 ;  /* 0x00008000000079c5 */ /* 0x000fe40000010000 */
[----:B------:R-:W-:Y:S01]  /*f8d0*/  MOV R215, R18 ;  /* 0x0000001200d77202 */ /* 0x000fe20000000f00 */
[----:B------:R-:W-:Y:S01]  /*f8e0*/  IMAD.MOV.U32 R235, RZ, RZ, R19 ;  /* 0x000000ffffeb7224 */ /* 0x000fe200078e0013 */
[----:B------:R-:W-:Y:S01]  /*f8f0*/  MOV R212, R15 ;  /* 0x0000000f00d47202 */ /* 0x000fe20000000f00 */
        /* <DEDUP_REMOVED lines=9> */
[----:B------:R-:W-:Y:S01]  /*f990*/  MOV R6, UR59 ;  /* 0x0000003b00067c02 */ /* 0x000fe20008000f00 */
[----:B------:R-:W-:Y:S01]  /*f9a0*/  UMOV UR56, UR4 ;  /* 0x0000000400387c82 */ /* 0x000fe20008000000 */
[----:B------:R-:W-:Y:S01]  /*f9b0*/  MOV R4, UR58 ;  /* 0x0000003a00047c02 */ /* 0x000fe20008000f00 */
[----:B------:R-:W-:Y:S01]  /*f9c0*/  UMOV UR57, UR5 ;  /* 0x0000000500397c82 */ /* 0x000fe20008000000 */
[----:B------:R-:W-:Y:S01]  /*f9d0*/  UMOV UR58, UR12 ;  /* 0x0000000c003a7c82 */ /* 0x000fe20008000000 */
[----:B------:R-:W-:Y:S01]  /*f9e0*/  UMOV UR59, UR13 ;  /* 0x0000000d003b7c82 */ /* 0x000fe20008000000 */
[----:B------:R-:W-:Y:S01]  /*f9f0*/  UIADD3 UR8, UR9, 0x802, URZ ;  /* 0x0000080209087890 */ /* 0x000fe2000fffe03f */
[----:B---3--:R-:W-:-:S06]  /*fa00*/  WARPGROUP.ARRIVE ;  /* 0x00000000000079c5 */ /* 0x008fcc0000000000 */
[----:B------:R-:W-:Y:S01]  /*fa10*/  HGMMA.64x16x16.F32.BF16 R12, gdesc[UR56], R12, gsb0 ;  /* 0x00200000380c79f0 */ /* 0x000fe2000800180c */
[----:B------:R-:W-:Y:S02]  /*fa20*/  R2UR UR59, R6 ;  /* 0x00000000063b72ca */ /* 0x000fe400000e0000 */
[----:B------:R-:W-:Y:S01]  /*fa30*/  R2UR UR58, R4 ;  /* 0x00000000043a72ca */ /* 0x000fe200000e0000 */
[----:B------:R-:W-:Y:S01]  /*fa40*/  UMOV UR56, UR4 ;  /* 0x0000000400387c82 */ /* 0x000fe20008000000 */
[----:B------:R-:W-:Y:S01]  /*fa50*/  UMOV UR57, UR5 ;  /* 0x0000000500397c82 */ /* 0x000fe20008000000 */
[----:B------:R-:W-:Y:S02]  /*fa60*/  WARPGROUP.DEPBAR.LE gsb0, 0x0 ;  /* 0x00008000000079c5 */ /* 0x000fe40000010000 */
[----:B----4-:R-:W-:-:S08]  /*fa70*/  WARPGROUP.ARRIVE ;  /* 0x00000000000079c5 */ /* 0x010fd00000000000 */
        /* <DEDUP_REMOVED lines=132> */
[----:B-1----:R-:W2:Y:S01]  /*102c0*/  LDL.LU.64 R170, [R1+0x1e8] ;  /* 0x0001e80001aa7983 */ /* 0x002ea20000300a00 */
[----:B------:R-:W-:-:S03]  /*102d0*/  WARPGROUP.DEPBAR.LE gsb0, 0x0 ;  /* 0x00008000000079c5 */ /* 0x000fc60000010000 */
        /* <DEDUP_REMOVED lines=15> */
[----:B------:R-:W2:Y:S04]  /*103d0*/  LDL.LU R149, [R1+0x254] ;  /* 0x0002540001957983 */ /* 0x000ea80000300800 */
[----:B------:R-:W2:Y:S04]  /*103e0*/  LDL.LU R150, [R1+0x258] ;  /* 0x0002580001967983 */ /* 0x000ea80000300800 */
[----:B------:R-:W2:Y:S01]  /*103f0*/  LDL.LU R151, [R1+0x25c] ;  /* 0x00025c0001977983 */ /* 0x000ea20000300800 */
        /* <DEDUP_REMOVED lines=26> */
[----:B------:R-:W-:-:S03]  /*105a0*/  UMOV UR59, 0x40000040 ;  /* 0x40000040003b7882 */ /* 0x000fc60000000000 */
[----:B------:R-:W-:Y:S01]  /*105b0*/  UMOV UR56, UR16 ;  /* 0x0000001000387c82 */ /* 0x000fe20008000000 */
[----:B------:R-:W-:Y:S04]  /*105c0*/  STL [R1+0x51c], R120 ;  /* 0x00051c7801007387 */ /* 0x000fe80000100800 */
[----:B------:R-:W-:Y:S04]  /*105d0*/  STL [R1+0x518], R121 ;  /* 0x0005187901007387 */ /* 0x000fe80000100800 */
[----:B------:R-:W-:Y:S04]  /*105e0*/  STL [R1+0x514], R122 ;  /* 0x0005147a01007387 */ /* 0x000fe80000100800 */
[----:B------:R-:W-:Y:S01]  /*105f0*/  STL [R1+0x510], R123 ;  /* 0x0005107b01007387 */ /* 0x000fe20000100800 */
[----:B------:R-:W-:-:S02]  /*10600*/  WARPGROUP.DEPBAR.LE gsb0, 0x0 ;  /* 0x00008000000079c5 */ /* 0x000fc40000010000 */
[----:B--2---:R-:W-:-:S06]  /*10610*/  WARPGROUP.ARRIVE ;  /* 0x00000000000079c5 */ /* 0x004fcc0000000000 */
        /* <DEDUP_REMOVED lines=25> */
[----:B------:R-:W-:Y:S01]  /*107b0*/  STL.64 [R1+0x5a8], R30 ;  /* 0x0005a81e01007387 */ /* 0x000fe20000100a00 */
[----:B------:R-:W-:-:S03]  /*107c0*/  WARPGROUP.DEPBAR.LE gsb0, 0x0 ;  /* 0x00008000000079c5 */ /* 0x000fc60000010000 */
[----:B------:R-:W-:Y:S01]  /*107d0*/  STL.64 [R1+0x5a0], R28 ;  /* 0x0005a01c01007387 */ /* 0x000fe20000100a00 */
[----:B------:R-:W-:-:S03]  /*107e0*/  UIADD3 UR8, UR60, 0x84, URZ ;  /* 0x000000843c087890 */ /* 0x000fc6000fffe03f */
[----:B------:R-:W-:Y:S04]  /*107f0*/  STL.64 [R1+0x598], R26 ;  /* 0x0005981a01007387 */ /* 0x000fe80000100a00 */
[----:B------:R-:W-:Y:S04]  /*10800*/  STL.64 [R1+0x590], R24 ;  /* 0x0005901801007387 */ /* 0x000fe80000100a00 */
[----:B------:R0:W-:Y:S01]  /*10810*/  STL.64 [R1+0x240], R144 ;  /* 0x0002409001007387 */ /* 0x0001e20000100a00 */
[----:B------:R-:W-:-:S03]  /*10820*/  WARPGROUP.ARRIVE ;  /* 0x00000000000079c5 */ /* 0x000fc60000000000 */
[----:B------:R1:W-:Y:S04]  /*10830*/  STL.64 [R1+0x248], R146 ;  /* 0x0002489201007387 */ /* 0x0003e80000100a00 */
[----:B------:R2:W-:Y:S04]  /*10840*/  STL.64 [R1+0x250], R148 ;  /* 0x0002509401007387 */ /* 0x0005e80000100a00 */
[----:B------:R3:W-:Y:S04]  /*10850*/  STL.64 [R1+0x258], R150 ;  /* 0x0002589601007387 */ /* 0x0007e80000100a00 */
[----:B0-----:R-:W4:Y:S01]  /*10860*/  LDL.LU.64 R144, [R1+0x120] ;  /* 0x0001200001907983 */ /* 0x001f220000300a00 */
[----:B------:R-:W-:-:S03]  /*10870*/  UMOV UR40, UR56 ;  /* 0x0000003800287c82 */ /* 0x000fc60008000000 */
[----:B-1----:R-:W4:Y:S01]  /*10880*/  LDL.LU.64 R146, [R1+0x128] ;  /* 0x0001280001927983 */ /* 0x002f220000300a00 */
[----:B------:R-:W-:Y:S01]  /*10890*/  UMOV UR41, UR57 ;  /* 0x0000003900297c82 */ /* 0x000fe20008000000 */
[----:B------:R-:W-:Y:S02]  /*108a0*/  UMOV UR42, UR8 ;  /* 0x00000008002a7c82 */ /* 0x000fe40008000000 */
[----:B--2---:R-:W4:Y:S01]  /*108b0*/  LDL.LU.64 R148, [R1+0x130] ;  /* 0x0001300001947983 */ /* 0x004f220000300a00 */
[----:B------:R-:W-:Y:S02]  /*108c0*/  UMOV UR43, 0x40000040 ;  /* 0x40000040002b7882 */ /* 0x000fe40000000000 */
[----:B------:R-:W-:Y:S01]  /*108d0*/  HGMMA.64x16x16.F32.BF16 R168, gdesc[UR40], R168, gsb0 ;  /* 0x0020000028a879f0 */ /* 0x000fe200080018a8 */
[----:B---3--:R-:W4:Y:S02]  /*108e0*/  LDL.LU.64 R150, [R1+0x138] ;  /* 0x0001380001967983 */ /* 0x008f240000300a00 */
[----:B------:R-:W-:-:S02]  /*108f0*/  WARPGROUP.DEPBAR.LE gsb0, 0x0 ;  /* 0x00008000000079c5 */ /* 0x000fc40000010000 */
        /* <DEDUP_REMOVED lines=8> */
[----:B------:R-:W-:Y:S01]  /*10980*/  IMAD.MOV.U32 R54, RZ, RZ, R174 ;  /* 0x000000ffff367224 */ /* 0x000fe200078e00ae */
[----:B------:R-:W-:Y:S02]  /*10990*/  MOV R55, R175 ;  /* 0x000000af00377202 */ /* 0x000fe40000000f00 */
[----:B------:R-:W2:Y:S04]  /*109a0*/  LDL.LU.64 R172, [R1+0xd0] ;  /* 0x0000d00001ac7983 */ /* 0x000ea80000300a00 */
[----:B------:R-:W2:Y:S01]  /*109b0*/  LDL.LU.64 R174, [R1+0xd8] ;  /* 0x0000d80001ae7983 */ /* 0x000ea20000300a00 */
[----:B------:R-:W-:-:S03]  /*109c0*/  UIADD3 UR54, UR60, 0x104, URZ ;  /* 0x000001043c367890 */ /* 0x000fc6000fffe03f */
[----:B------:R-:W-:Y:S01]  /*109d0*/  STL.64 [R1+0x5c8], R54 ;  /* 0x0005c83601007387 */ /* 0x000fe20000100a00 */
[----:B------:R-:W-:-:S03]  /*109e0*/  WARPGROUP.ARRIVE ;  /* 0x00000000000079c5 */ /* 0x000fc60000000000 */
[----:B------:R-:W-:Y:S04]  /*109f0*/  STL.64 [R1+0x5c0], R52 ;  /* 0x0005c03401007387 */ /* 0x000fe80000100a00 */
[----:B------:R-:W-:Y:S04]  /*10a00*/  STL.64 [R1+0x5b8], R50 ;  /* 0x0005b83201007387 */ /* 0x000fe80000100a00 */
[----:B------:R0:W-:Y:S04]  /*10a10*/  STL.64 [R1+0x5b0], R48 ;  /* 0x0005b03001007387 */ /* 0x0001e80000100a00 */
[----:B------:R-:W3:Y:S01]  /*10a20*/  LDL.LU.64 R24, [R1+0x60] ;  /* 0x0000600001187983 */ /* 0x000ee20000300a00 */
[----:B------:R-:W-:-:S03]  /*10a30*/  UMOV UR52, UR56 ;  /* 0x0000003800347c82 */ /* 0x000fc60008000000 */
[----:B------:R-:W3:Y:S01]  /*10a40*/  LDL.LU.64 R26, [R1+0x68] ;  /* 0x00006800011a7983 */ /* 0x000ee20000300a00 */
[----:B------:R-:W-:Y:S01]  /*10a50*/  UMOV UR53, UR57 ;  /* 0x0000003900357c82 */ /* 0x000fe20008000000 */
[----:B------:R-:W-:Y:S02]  /*10a60*/  UMOV UR55, 0x40000040 ;  /* 0x4000004000377882 */ /* 0x000fe40000000000 */
[----:B------:R-:W3:Y:S01]  /*10a70*/  LDL.LU.64 R28, [R1+0x70] ;  /* 0x00007000011c7983 */ /* 0x000ee20000300a00 */
[----:B------:R-:W-:Y:S03]  /*10a80*/  HGMMA.64x16x16.F32.BF16 R216, gdesc[UR52], R216, gsb0 ;  /* 0x0020000034d879f0 */ /* 0x000fe600080018d8 */
[----:B------:R-:W3:Y:S01]  /*10a90*/  LDL.LU.64 R30, [R1+0x78] ;  /* 0x00007800011e7983 */ /* 0x000ee20000300a00 */
[----:B------:R-:W-:Y:S02]  /*10aa0*/  WARPGROUP.DEPBAR.LE gsb0, 0x0 ;  /* 0x00008000000079c5 */ /* 0x000fe40000010000 */
[----:B------:R-:W-:Y:S01]  /*10ab0*/  IMAD.MOV.U32 R100, RZ, RZ, R216 ;  /* 0x000000ffff647224 */ /* 0x000fe200078e00d8 */
[----:B------:R-:W-:Y:S01]  /*10ac0*/  MOV R102, R218 ;  /* 0x000000da00667202 */ /* 0x000fe20000000f00 */
[----:B------:R-:W-:Y:S01]  /*10ad0*/  IMAD.MOV.U32 R101, RZ, RZ, R217 ;  /* 0x000000ffff657224 */ /* 0x000fe200078e00d9 */
[----:B------:R-:W-:Y:S01]  /*10ae0*/  MOV R73, R221 ;  /* 0x000000dd00497202 */ /* 0x000fe20000000f00 */
[----:B------:R-:W-:Y:S01]  /*10af0*/  IMAD.MOV.U32 R103, RZ, RZ, R219 ;  /* 0x000000ffff677224 */ /* 0x000fe200078e00db */
[----:B------:R-:W3:Y:S01]  /*10b00*/  LDL.LU.64 R216, [R1] ;  /* 0x0000000001d87983 */ /* 0x000ee20000300a00 */
[----:B------:R-:W-:-:S02]  /*10b10*/  IMAD.MOV.U32 R72, RZ, RZ, R220 ;  /* 0x000000ffff487224 */ /* 0x000fc400078e00dc */
[----:B------:R-:W-:Y:S01]  /*10b20*/  IMAD.MOV.U32 R74, RZ, RZ, R222 ;  /* 0x000000ffff4a7224 */ /* 0x000fe200078e00de */
[----:B------:R-:W3:Y:S01]  /*10b30*/  LDL.LU.64 R218, [R1+0x8] ;  /* 0x0000080001da7983 */ /* 0x000ee20000300a00 */
[----:B------:R-:W-:-:S03]  /*10b40*/  IMAD.MOV.U32 R75, RZ, RZ, R223 ;  /* 0x000000ffff4b7224 */ /* 0x000fc600078e00df */
        /* <DEDUP_REMOVED lines=9> */
[----:B------:R-:W-:Y:S01]  /*10be0*/  UMOV UR4, UR42 ;  /* 0x0000002a00047c82 */ /* 0x000fe20008000000 */
[----:B------:R-:W-:Y:S01]  /*10bf0*/  UIADD3 UR42, UR60, 0x284, URZ ;  /* 0x000002843c2a7890 */ /* 0x000fe2000fffe03f */
[----:B----4-:R-:W-:-:S06]  /*10c00*/  WARPGROUP.ARRIVE ;  /* 0x00000000000079c5 */ /* 0x010fcc0000000000 */
[----:B------:R-:W-:Y:S01]  /*10c10*/  HGMMA.64x16x16.F32.BF16 R144, gdesc[UR48], R144, gsb0 ;  /* 0x00200000309079f0 */ /* 0x000fe20008001890 */
[----:B------:R-:W-:Y:S01]  /*10c20*/  UMOV UR49, UR47 ;  /* 0x0000002f00317c82 */ /* 0x000fe20008000000 */
[----:B------:R-:W-:Y:S01]  /*10c30*/  UMOV UR47, 0x40000040 ;  /* 0x40000040002f7882 */ /* 0x000fe20000000000 */
[----:B------:R-:W-:Y:S02]  /*10c40*/  WARPGROUP.DEPBAR.LE gsb0, 0x0 ;  /* 0x00008000000079c5 */ /* 0x000fe40000010000 */
[----:B--2---:R-:W-:-:S06]  /*10c50*/  WARPGROUP.ARRIVE ;  /* 0x00000000000079c5 */ /* 0x004fcc0000000000 */
[----:B------:R-:W-:Y:S01]  /*10c60*/  HGMMA.64x16x16.F32.BF16 R168, gdesc[UR44], R168, gsb0 ;  /* 0x002000002ca879f0 */ /* 0x000fe200080018a8 */
[----:B------:R-:W-:Y:S01]  /*10c70*/  UMOV UR5, UR43 ;  /* 0x0000002b00057c82 */ /* 0x000fe20008000000 */
[----:B------:R-:W-:Y:S01]  /*10c80*/  UMOV UR40, UR56 ;  /* 0x0000003800287c82 */ /* 0x000fe20008000000 */
[----:B------:R-:W-:Y:S01]  /*10c90*/  UMOV UR41, UR57 ;  /* 0x0000003900297c82 */ /* 0x000fe20008000000 */
[----:B------:R-:W-:Y:S01]  /*10ca0*/  UMOV UR43, 0x40000040 ;  /* 0x40000040002b7882 */ /* 0x000fe20000000000 */
[----:B------:R-:W-:Y:S02]  /*10cb0*/  WARPGROUP.DEPBAR.LE gsb0, 0x0 ;  /* 0x00008000000079c5 */ /* 0x000fe40000010000 */
[----:B---3--:R-:W-:-:S06]  /*10cc0*/  WARPGROUP.ARRIVE ;  /* 0x00000000000079c5 */ /* 0x008fcc0000000000 */
        /* <DEDUP_REMOVED lines=14> */
[----:B------:R-:W-:Y:S02]  /*10db0*/  WARPGROUP.DEPBAR.LE gsb0, 0x0 ;  /* 0x00008000000079c5 */ /* 0x000fe40000010000 */
[----:B------:R-:W-:Y:S01]  /*10dc0*/  MOV R196, R216 ;  /* 0x000000d800c47202 */ /* 0x000fe20000000f00 */
[----:B------:R-:W-:Y:S01]  /*10dd0*/  IMAD.MOV.U32 R197, RZ, RZ, R217 ;  /* 0x000000ffffc57224 */ /* 0x000fe200078e00d9 */
[----:B------:R-:W-:Y:S01]  /*10de0*/  MOV R217, R210 ;  /* 0x000000d200d97202 */ /* 0x000fe20000000f00 */
        /* <DEDUP_REMOVED lines=11> */
[----:B------:R-:W-:Y:S01]  /*10ea0*/  MOV R170, R222 ;  /* 0x000000de00aa7202 */ /* 0x000fe20000000f00 */
[----:B------:R-:W-:Y:S02]  /*10eb0*/  IMAD.MOV.U32 R221, RZ, RZ, R214 ;  /* 0x000000ffffdd7224 */ /* 0x000fe400078e00d6 */
[----:B------:R-:W2:Y:S01]  /*10ec0*/  LDL.LU R212, [R1+0x5ec] ;  /* 0x0005ec0001d47983 */ /* 0x000ea20000300800 */
[----:B------:R-:W-:-:S03]  /*10ed0*/  IMAD.MOV.U32 R222, RZ, RZ, R215 ;  /* 0x000000ffffde7224 */ /* 0x000fc600078e00d7 */
[----:B------:R-:W2:Y:S04]  /*10ee0*/  LDL.LU R213, [R1+0x5e8] ;  /* 0x0005e80001d57983 */ /* 0x000ea80000300800 */
[----:B------:R-:W2:Y:S04]  /*10ef0*/  LDL.LU R214, [R1+0x5e4] ;  /* 0x0005e40001d67983 */ /* 0x000ea80000300800 */
[----:B------:R-:W2:Y:S01]  /*10f00*/  LDL.LU R215, [R1+0x5e0] ;  /* 0x0005e00001d77983 */ /* 0x000ea20000300800 */
        /* <DEDUP_REMOVED lines=26> */
[----:B--2---:R-:W-:Y:S01]  /*110b0*/  WARPGROUP.ARRIVE ;  /* 0x00000000000079c5 */ /* 0x004fe20000000000 */
[----:B------:R-:W-:Y:S01]  /*110c0*/  UMOV UR53, UR5 ;  /* 0x0000000500357c82 */ /* 0x000fe20008000000 */
[----:B------:R-:W-:Y:S01]  /*110d0*/  UMOV UR7, 0x40000040 ;  /* 0x4000004000077882 */ /* 0x000fe20000000000 */
[----:B------:R-:W-:Y:S01]  /*110e0*/  UIADD3 UR10, UR60, 0x704, URZ ;  /* 0x000007043c0a7890 */ /* 0x000fe2000fffe03f */
[----:B------:R-:W-:-:S02]  /*110f0*/  UMOV UR8, UR56 ;  /* 0x0000003800087c82 */ /* 0x000fc40008000000 */
[----:B------:R-:W-:Y:S01]  /*11100*/  HGMMA.64x16x16.F32.BF16 R208, gdesc[UR32], R208, gsb0 ;  /* 0x0020000020d079f0 */ /* 0x000fe200080018d0 */
[----:B------:R-:W-:Y:S01]  /*11110*/  UMOV UR9, UR57 ;  /* 0x0000003900097c82 */ /* 0x000fe20008000000 */
[----:B------:R-:W-:Y:S01]  /*11120*/  UMOV UR11, 0x40000040 ;  /* 0x40000040000b7882 */ /* 0x000fe20000000000 */
[----:B------:R-:W-:Y:S01]  /*11130*/  IMAD.MOV.U32 R125, RZ, RZ, R145 ;  /* 0x000000ffff7d7224 */ /* 0x000fe200078e0091 */
[----:B------:R-:W-:Y:S01]  /*11140*/  MOV R124, R144 ;  /* 0x00000090007c7202 */ /* 0x000fe20000000f00 */
[----:B------:R-:W-:Y:S01]  /*11150*/  IMAD.MOV.U32 R126, RZ, RZ, R146 ;  /* 0x000000ffff7e7224 */ /* 0x000fe200078e0092 */
[----:B------:R-:W-:Y:S01]  /*11160*/  MOV R123, R175 ;  /* 0x000000af007b7202 */ /* 0x000fe20000000f00 */
[----:B------:R-:W2:Y:S01]  /*11170*/  LDL.LU.64 R16, [R1+0xa0] ;  /* 0x0000a00001107983 */ /* 0x000ea20000300a00 */
[----:B------:R-:W-:Y:S02]  /*11180*/  WARPGROUP.DEPBAR.LE gsb0, 0x0 ;  /* 0x00008000000079c5 */ /* 0x000fe40000010000 */
[----:B------:R-:W-:Y:S01]  /*11190*/  WARPGROUP.ARRIVE ;  /* 0x00000000000079c5 */ /* 0x000fe20000000000 */
[----:B------:R-:W-:Y:S01]  /*111a0*/  UMOV UR4, UR56 ;  /* 0x0000003800047c82 */ /* 0x000fe20008000000 */
[----:B------:R-:W-:Y:S01]  /*111b0*/  UMOV UR5, UR57 ;  /* 0x0000003900057c82 */ /* 0x000fe20008000000 */
[----:B------:R-:W-:Y:S01]  /*111c0*/  MOV R145, R29 ;  /* 0x0000001d00917202 */ /* 0x000fe20000000f00 */
[----:B------:R-:W-:Y:S01]  /*111d0*/  IMAD.MOV.U32 R146, RZ, RZ, R30 ;  /* 0x000000ffff927224 */ /* 0x000fe200078e001e */
[----:B------:R-:W2:Y:S01]  /*111e0*/  LDL.LU.64 R18, [R1+0xa8] ;  /* 0x0000a80001127983 */ /* 0x000ea20000300a00 */
[----:B------:R-:W-:Y:S03]  /*111f0*/  HGMMA.64x16x16.F32.BF16 R184, gdesc[UR28], R184, gsb0 ;  /* 0x002000001cb879f0 */ /* 0x000fe600080018b8 */
[----:B------:R-:W-:-:S02]  /*11200*/  WARPGROUP.DEPBAR.LE gsb0, 0x0 ;  /* 0x00008000000079c5 */ /* 0x000fc40000010000 */
        /* <DEDUP_REMOVED lines=46> */
[----:B------:R-:W-:Y:S02]  /*114f0*/  IMAD.MOV.U32 R30, RZ, RZ, R20 ;  /* 0x000000ffff1e7224 */ /* 0x000fe400078e0014 */
[----:B------:R-:W-:Y:S01]  /*11500*/  IMAD.MOV.U32 R27, RZ, RZ, R23 ;  /* 0x000000ffff1b7224 */ /* 0x000fe200078e0017 */
[----:B------:R-:W2:Y:S01]  /*11510*/  LDL.LU.64 R20, [R1+0xb0] ;  /* 0x0000b00001147983 */ /* 0x000ea20000300a00 */
[----:B------:R-:W-:-:S03]  /*11520*/  IMAD.MOV.U32 R28, RZ, RZ, R22 ;  /* 0x000000ffff1c7224 */ /* 0x000fc600078e0016 */
[----:B------:R-:W2:Y:S01]  /*11530*/  LDL.LU.64 R22, [R1+0xb8] ;  /* 0x0000b80001167983 */ /* 0x000ea20000300a00 */
        /* <DEDUP_REMOVED lines=20> */
[----:B0-----:R-:W-:Y:S01]  /*11680*/  MOV R48, R10 ;  /* 0x0000000a00307202 */ /* 0x001fe20000000f00 */
        /* <DEDUP_REMOVED lines=14> */
[----:B------:R-:W-:Y:S01]  /*11770*/  STL [R1+0x4ac], R208 ;  /* 0x0004acd001007387 */ /* 0x000fe20000100800 */
[----:B------:R-:W-:Y:S02]  /*11780*/  WARPGROUP.DEPBAR.LE gsb0, 0x0 ;  /* 0x00008000000079c5 */ /* 0x000fe40000010000 */
[----:B--2---:R-:W-:-:S06]  /*11790*/  WARPGROUP.ARRIVE ;  /* 0x00000000000079c5 */ /* 0x004fcc0000000000 */
[----:B------:R-:W-:Y:S01]  /*117a0*/  HGMMA.64x16x16.F32.BF16 R16, gdesc[UR44], R16, gsb0 ;  /* 0x002000002c1079f0 */ /* 0x000fe20008001810 */
[----:B------:R-:W-:Y:S01]  /*117b0*/  STL [R1+0x4a8], R209 ;  /* 0x0004a8d101007387 */ /* 0x000fe20000100800 */
[----:B------:R-:W-:Y:S01]  /*117c0*/  MOV R127, R147 ;  /* 0x00000093007f7202 */ /* 0x000fe20000000f00 */
[----:B------:R-:W-:Y:S01]  /*117d0*/  IMAD.MOV.U32 R121, RZ, RZ, R173 ;  /* 0x000000ffff797224 */ /* 0x000fe200078e00ad */
[----:B------:R-:W-:Y:S01]  /*117e0*/  MOV R120, R172 ;  /* 0x000000ac00787202 */ /* 0x000fe20000000f00 */
[----:B------:R-:W-:Y:S01]  /*117f0*/  STL [R1+0x4a4], R210 ;  /* 0x0004a4d201007387 */ /* 0x000fe20000100800 */
[----:B------:R-:W-:Y:S01]  /*11800*/  IMAD.MOV.U32 R122, RZ, RZ, R174 ;  /* 0x000000ffff7a7224 */ /* 0x000fe200078e00ae */
[----:B------:R-:W-:Y:S01]  /*11810*/  MOV R174, R26 ;  /* 0x0000001a00ae7202 */ /* 0x000fe20000000f00 */
[----:B------:R-:W-:Y:S01]  /*11820*/  IMAD.MOV.U32 R172, RZ, RZ, R24 ;  /* 0x000000ffffac7224 */ /* 0x000fe200078e0018 */
[----:B------:R-:W-:Y:S01]  /*11830*/  STL [R1+0x4a0], R211 ;  /* 0x0004a0d301007387 */ /* 0x000fe20000100800 */
[----:B------:R-:W-:Y:S01]  /*11840*/  IMAD.MOV.U32 R173, RZ, RZ, R25 ;  /* 0x000000ffffad7224 */ /* 0x000fe200078e0019 */
[----:B------:R-:W-:Y:S01]  /*11850*/  MOV R26, R232 ;  /* 0x000000e8001a7202 */ /* 0x000fe20000000f00 */
[----:B------:R-:W-:Y:S01]  /*11860*/  IMAD.MOV.U32 R147, RZ, RZ, R31 ;  /* 0x000000ffff937224 */ /* 0x000fe200078e001f */
[----:B------:R-:W-:Y:S01]  /*11870*/  STL [R1+0x49c], R212 ;  /* 0x00049cd401007387 */ /* 0x000fe20000100800 */
[----:B------:R-:W-:-:S02]  /*11880*/  IMAD.MOV.U32 R24, RZ, RZ, R234 ;  /* 0x000000ffff187224 */ /* 0x000fc400078e00ea */
[----:B------:R-:W-:Y:S01]  /*11890*/  IMAD.MOV.U32 R25, RZ, RZ, R233 ;  /* 0x000000ffff197224 */ /* 0x000fe200078e00e9 */
[----:B------:R-:W-:Y:S01]  /*118a0*/  STL [R1+0x498], R213 ;  /* 0x000498d501007387 */ /* 0x000fe20000100800 */
[----:B------:R-:W-:-:S03]  /*118b0*/  IMAD.MOV.U32 R31, RZ, RZ, R11 ;  /* 0x000000ffff1f7224 */ /* 0x000fc600078e000b */
[----:B------:R-:W-:Y:S04]  /*118c0*/  STL [R1+0x494], R214 ;  /* 0x000494d601007387 */ /* 0x000fe80000100800 */
[----:B------:R-:W-:Y:S04]  /*118d0*/  STL [R1+0x490], R215 ;  /* 0x000490d701007387 */ /* 0x000fe80000100800 */
[----:B------:R0:W-:Y:S04]  /*118e0*/  STL.64 [R1+0x40], R48 ;  /* 0x0000403001007387 */ /* 0x0001e80000100a00 */
[----:B------:R1:W-:Y:S04]  /*118f0*/  STL.64 [R1+0x48], R50 ;  /* 0x0000483201007387 */ /* 0x0003e80000100a00 */
[----:B------:R2:W-:Y:S01]  /*11900*/  STL.64 [R1+0x50], R52 ;  /* 0x0000503401007387 */ /* 0x0005e20000100a00 */
[----:B------:R-:W-:-:S03]  /*11910*/  UMOV UR5, UR49 ;  /* 0x0000003100057c82 */ /* 0x000fc60008000000 */
[----:B------:R3:W-:Y:S01]  /*11920*/  STL.64 [R1+0x58], R54 ;  /* 0x0000583601007387 */ /* 0x0007e20000100a00 */
[----:B------:R-:W-:-:S03]  /*11930*/  UMOV UR48, UR8 ;  /* 0x0000000800307c82 */ /* 0x000fc60008000000 */
[----:B0-----:R-:W4:Y:S01]  /*11940*/  LDL.LU.64 R48, [R1+0x220] ;  /* 0x0002200001307983 */ /* 0x001f220000300a00 */
[----:B------:R-:W-:-:S03]  /*11950*/  UMOV UR49, UR9 ;  /* 0x0000000900317c82 */ /* 0x000fc60008000000 */
[----:B-1----:R-:W4:Y:S01]  /*11960*/  LDL.LU.64 R50, [R1+0x228] ;  /* 0x0002280001327983 */ /* 0x002f220000300a00 */
[----:B------:R-:W-:Y:S02]  /*11970*/  WARPGROUP.DEPBAR.LE gsb0, 0x0 ;  /* 0x00008000000079c5 */ /* 0x000fe40000010000 */
[----:B------:R-:W-:Y:S01]  /*11980*/  WARPGROUP.ARRIVE ;  /* 0x00000000000079c5 */ /* 0x000fe20000000000 */
[----:B--2---:R-:W4:Y:S01]  /*11990*/  LDL.LU.64 R52, [R1+0x230] ;  /* 0x0002300001347983 */ /* 0x004f220000300a00 */
[----:B------:R-:W-:Y:S01]  /*119a0*/  IMAD.MOV.U32 R210, RZ, RZ, R18 ;  /* 0x000000ffffd27224 */ /* 0x000fe200078e0012 */
[----:B------:R-:W-:Y:S01]  /*119b0*/  MOV R209, R17 ;  /* 0x0000001100d17202 */ /* 0x000fe20000000f00 */
[----:B------:R-:W-:Y:S01]  /*119c0*/  IMAD.MOV.U32 R211, RZ, RZ, R19 ;  /* 0x000000ffffd37224 */ /* 0x000fe200078e0013 */
[----:B---3--:R-:W4:Y:S01]  /*119d0*/  LDL.LU.64 R54, [R1+0x238] ;  /* 0x0002380001367983 */ /* 0x008f220000300a00 */
[----:B------:R-:W-:Y:S01]  /*119e0*/  IMAD.MOV.U32 R208, RZ, RZ, R16 ;  /* 0x000000ffffd07224 */ /* 0x000fe200078e0010 */
[----:B------:R-:W-:Y:S02]  /*119f0*/  HGMMA.64x16x16.F32.BF16 R24, gdesc[UR48], R24, gsb0 ;  /* 0x00200000301879f0 */ /* 0x000fe40008001818 */
[----:B------:R-:W2:Y:S04]  /*11a00*/  LDL.LU.64 R18, [R1+0x5d8] ;  /* 0x0005d80001127983 */ /* 0x000ea80000300a00 */
[----:B------:R-:W2:Y:S01]  /*11a10*/  LDL.LU.64 R16, [R1+0x5d0] ;  /* 0x0005d00001107983 */ /* 0x000ea20000300a00 */
[----:B------:R-:W-:-:S02]  /*11a20*/  IMAD.MOV.U32 R99, RZ, RZ, R151 ;  /* 0x000000ffff637224 */ /* 0x000fc400078e0097 */
[----:B------:R-:W-:Y:S02]  /*11a30*/  IMAD.MOV.U32 R151, RZ, RZ, R171 ;  /* 0x000000ffff977224 */ /* 0x000fe400078e00ab */
[----:B------:R-:W-:Y:S01]  /*11a40*/  IMAD.MOV.U32 R171, RZ, RZ, R223 ;  /* 0x000000ffffab7224 */ /* 0x000fe200078e00df */
[----:B------:R-:W-:Y:S01]  /*11a50*/  MOV R223, R235 ;  /* 0x000000eb00df7202 */ /* 0x000fe20000000f00 */
        /* <DEDUP_REMOVED lines=17> */
[----:B-1----:R-:W4:Y:S04]  /*11b70*/  LDL.LU.64 R218, [R1+0x208] ;  /* 0x0002080001da7983 */ /* 0x002f280000300a00 */
[----:B---3--:R-:W3:Y:S04]  /*11b80*/  LDL.LU.64 R220, [R1+0x210] ;  /* 0x0002100001dc7983 */ /* 0x008ee80000300a00 */
        /* <DEDUP_REMOVED lines=8> */
[----:B------:R-:W-:Y:S01]  /*11c10*/  MOV R212, R20 ;  /* 0x0000001400d47202 */ /* 0x000fe20000000f00 */
[----:B------:R-:W-:Y:S01]  /*11c20*/  IMAD.MOV.U32 R213, RZ, RZ, R21 ;  /* 0x000000ffffd57224 */ /* 0x000fe200078e0015 */
[----:B------:R-:W-:Y:S01]  /*11c30*/  MOV R215, R23 ;  /* 0x0000001700d77202 */ /* 0x000fe20000000f00 */
[----:B------:R-:W-:Y:S01]  /*11c40*/  IMAD.MOV.U32 R214, RZ, RZ, R22 ;  /* 0x000000ffffd67224 */ /* 0x000fe200078e0016 */
[----:B--2---:R-:W-:-:S06]  /*11c50*/  WARPGROUP.ARRIVE ;  /* 0x00000000000079c5 */ /* 0x004fcc0000000000 */
        /* <DEDUP_REMOVED lines=8> */
[----:B------:R-:W-:Y:S04]  /*11ce0*/  STL.64 [R1+0x1c0], R12 ;  /* 0x0001c00c01007387 */ /* 0x000fe80000100a00 */
[----:B------:R-:W-:Y:S01]  /*11cf0*/  STL.64 [R1+0x1c8], R14 ;  /* 0x0001c80e01007387 */ /* 0x000fe20000100a00 */
[----:B------:R-:W-:-:S03]  /*11d00*/  UMOV UR56, UR4 ;  /* 0x0000000400387c82 */ /* 0x000fc60008000000 */
[----:B------:R0:W-:Y:S01]  /*11d10*/  STL.64 [R1+0x1d0], R16 ;  /* 0x0001d01001007387 */ /* 0x0001e20000100a00 */
[----:B------:R-:W-:-:S03]  /*11d20*/  UMOV UR57, 0x40000040 ;  /* 0x4000004000397882 */ /* 0x000fc60000000000 */
[----:B------:R1:W-:Y:S04]  /*11d30*/  STL [R1+0x1d8], R18 ;  /* 0x0001d81201007387 */ /* 0x0003e80000100800 */
[----:B------:R-:W2:Y:S04]  /*11d40*/  LDL.LU.64 R20, [R1+0x1a0] ;  /* 0x0001a00001147983 */ /* 0x000ea80000300a00 */
[----:B------:R-:W2:Y:S04]  /*11d50*/  LDL.LU.64 R22, [R1+0x1a8] ;  /* 0x0001a80001167983 */ /* 0x000ea80000300a00 */
[----:B------:R-:W2:Y:S04]  /*11d60*/  LDL.LU.64 R24, [R1+0x1b0] ;  /* 0x0001b00001187983 */ /* 0x000ea80000300a00 */
[----:B------:R-:W2:Y:S01]  /*11d70*/  LDL.LU.64 R26, [R1+0x1b8] ;  /* 0x0001b800011a7983 */ /* 0x000ea20000300a00 */
[----:B------:R-:W-:-:S02]  /*11d80*/  WARPGROUP.DEPBAR.LE gsb0, 0x0 ;  /* 0x00008000000079c5 */ /* 0x000fc40000010000 */
[----:B---3--:R-:W-:-:S06]  /*11d90*/  WARPGROUP.ARRIVE ;  /* 0x00000000000079c5 */ /* 0x008fcc0000000000 */
[----:B------:R-:W-:Y:S01]  /*11da0*/  HGMMA.64x16x16.F32.BF16 R216, gdesc[UR56], R216, gsb0 ;  /* 0x0020000038d879f0 */ /* 0x000fe200080018d8 */
[----:B------:R-:W-:Y:S01]  /*11db0*/  IMAD.MOV.U32 R8, RZ, RZ, R19 ;  /* 0x000000ffff087224 */ /* 0x000fe200078e0013 */
[----:B------:R-:W-:Y:S01]  /*11dc0*/  MOV R3, R55 ;  /* 0x0000003700037202 */ /* 0x000fe20000000f00 */
[----:B------:R-:W-:Y:S01]  /*11dd0*/  IMAD.MOV.U32 R5, RZ, RZ, R54 ;  /* 0x000000ffff057224 */ /* 0x000fe200078e0036 */
[----:B0-----:R-:W-:Y:S01]  /*11de0*/  MOV R16, R52 ;  /* 0x0000003400107202 */ /* 0x001fe20000000f00 */
[----:B------:R-:W-:Y:S01]  /*11df0*/  IMAD.MOV.U32 R9, RZ, RZ, R53 ;  /* 0x000000ffff097224 */ /* 0x000fe200078e0035 */
[----:B------:R0:W-:Y:S01]  /*11e00*/  STL [R1+0x42c], R8 ;  /* 0x00042c0801007387 */ /* 0x0001e20000100800 */
[----:B------:R-:W-:Y:S01]  /*11e10*/  IMAD.MOV.U32 R17, RZ, RZ, R51 ;  /* 0x000000ffff117224 */ /* 0x000fe200078e0033 */
[----:B------:R-:W-:Y:S01]  /*11e20*/  MOV R19, R49 ;  /* 0x0000003100137202 */ /* 0x000fe20000000f00 */
[----:B-1----:R-:W-:Y:S01]  /*11e30*/  IMAD.MOV.U32 R18, RZ, RZ, R50 ;  /* 0x000000ffff127224 */ /* 0x002fe200078e0032 */
[----:B------:R-:W-:Y:S01]  /*11e40*/  STL [R1+0x44c], R3 ;  /* 0x00044c0301007387 */ /* 0x000fe20000100800 */
[----:B------:R-:W-:-:S03]  /*11e50*/  IMAD.MOV.U32 R7, RZ, RZ, R48 ;  /* 0x000000ffff077224 */ /* 0x000fc600078e0030 */
[----:B------:R-:W-:Y:S04]  /*11e60*/  STL [R1+0x448], R5 ;  /* 0x0004480501007387 */ /* 0x000fe80000100800 */
[----:B------:R-:W-:Y:S04]  /*11e70*/  STL [R1+0x444], R9 ;  /* 0x0004440901007387 */ /* 0x000fe80000100800 */
[----:B------:R-:W-:Y:S04]  /*11e80*/  STL [R1+0x440], R16 ;  /* 0x0004401001007387 */ /* 0x000fe80000100800 */
[----:B------:R-:W-:Y:S04]  /*11e90*/  STL [R1+0x43c], R17 ;  /* 0x00043c1101007387 */ /* 0x000fe80000100800 */
[----:B------:R-:W-:Y:S04]  /*11ea0*/  STL [R1+0x438], R18 ;  /* 0x0004381201007387 */ /* 0x000fe80000100800 */
[----:B------:R-:W-:Y:S04]  /*11eb0*/  STL [R1+0x434], R19 ;  /* 0x0004341301007387 */ /* 0x000fe80000100800 */
[----:B------:R-:W-:Y:S01]  /*11ec0*/  STL [R1+0x430], R7 ;  /* 0x0004300701007387 */ /* 0x000fe20000100800 */
[----:B------:R-:W-:-:S03]  /*11ed0*/  WARPGROUP.DEPBAR.LE gsb0, 0x0 ;  /* 0x00008000000079c5 */ /* 0x000fc60000010000 */
[----:B------:R1:W-:Y:S04]  /*11ee0*/  STL.64 [R1+0x200], R216 ;  /* 0x000200d801007387 */ /* 0x0003e80000100a00 */
[----:B------:R3:W-:Y:S04]  /*11ef0*/  STL.64 [R1+0x208], R218 ;  /* 0x000208da01007387 */ /* 0x0007e80000100a00 */
[----:B------:R4:W-:Y:S01]  /*11f00*/  STL.64 [R1+0x210], R220 ;  /* 0x000210dc01007387 */ /* 0x0009e20000100a00 */
[----:B0-----:R-:W-:-:S03]  /*11f10*/  IMAD.MOV.U32 R8, RZ, RZ, R223 ;  /* 0x000000ffff087224 */ /* 0x001fc600078e00df */
[----:B------:R0:W-:Y:S04]  /*11f20*/  STL [R1+0x218], R222 ;  /* 0x000218de01007387 */ /* 0x0001e80000100800 */
[----:B-1----:R-:W2:Y:S04]  /*11f30*/  LDL.LU.64 R216, [R1+0x140] ;  /* 0x0001400001d87983 */ /* 0x002ea80000300a00 */
[----:B---3--:R-:W3:Y:S04]  /*11f40*/  LDL.LU.64 R218, [R1+0x148] ;  /* 0x0001480001da7983 */ /* 0x008ee80000300a00 */
[----:B----4-:R-:W3:Y:S04]  /*11f50*/  LDL.LU.64 R220, [R1+0x150] ;  /* 0x0001500001dc7983 */ /* 0x010ee80000300a00 */
[----:B0-----:R-:W3:Y:S04]  /*11f60*/  LDL.LU.64 R222, [R1+0x158] ;  /* 0x0001580001de7983 */ /* 0x001ee80000300a00 */
[----:B------:R-:W-:Y:S04]  /*11f70*/  STL [R1+0x450], R8 ;  /* 0x0004500801007387 */ /* 0x000fe80000100800 */
[----:B------:R-:W4:Y:S01]  /*11f80*/  LDL.LU.64 R48, [R1+0xe0] ;  /* 0x0000e00001307983 */ /* 0x000f220000300a00 */
[----:B------:R-:W-:-:S03]  /*11f90*/  UMOV UR58, UR12 ;  /* 0x0000000c003a7c82 */ /* 0x000fc60008000000 */
[----:B------:R-:W4:Y:S01]  /*11fa0*/  LDL.LU.64 R50, [R1+0xe8] ;  /* 0x0000e80001327983 */ /* 0x000f220000300a00 */
[----:B------:R-:W-:-:S03]  /*11fb0*/  UMOV UR59, UR13 ;  /* 0x0000000d003b7c82 */ /* 0x000fc60008000000 */
[----:B------:R-:W4:Y:S04]  /*11fc0*/  LDL.LU.64 R52, [R1+0xf0] ;  /* 0x0000f00001347983 */ /* 0x000f280000300a00 */
[----:B------:R-:W4:Y:S01]  /*11fd0*/  LDL.LU.64 R54, [R1+0xf8] ;  /* 0x0000f80001367983 */ /* 0x000f220000300a00 */
[----:B------:R-:W-:Y:S01]  /*11fe0*/  UMOV UR52, UR56 ;  /* 0x0000003800347c82 */ /* 0x000fe20008000000 */
[----:B------:R-:W-:Y:S01]  /*11ff0*/  UMOV UR53, UR57 ;  /* 0x0000003900357c82 */ /* 0x000fe20008000000 */
[----:B--2---:R-:W-:-:S06]  /*12000*/  WARPGROUP.ARRIVE ;  /* 0x00000000000079c5 */ /* 0x004fcc0000000000 */
[----:B------:R-:W-:Y:S03]  /*12010*/  HGMMA.64x16x16.F32.BF16 R20, gdesc[UR56], R20, gsb0 ;  /* 0x00200000381479f0 */ /* 0x000fe60008001814 */
[----:B------:R-:W-:Y:S02]  /*12020*/  WARPGROUP.DEPBAR.LE gsb0, 0x0 ;  /* 0x00008000000079c5 */ /* 0x000fe40000010000 */
[----:B------:R-:W-:Y:S01]  /*12030*/  MOV R17, R24 ;  /* 0x0000001800117202 */ /* 0x000fe20000000f00 */
[----:B------:R-:W-:Y:S01]  /*12040*/  IMAD.MOV.U32 R18, RZ, RZ, R25 ;  /* 0x000000ffff127224 */ /* 0x000fe200078e0019 */
[----:B------:R-:W-:Y:S01]  /*12050*/  MOV R7, R27 ;  /* 0x0000001b00077202 */ /* 0x000fe20000000f00 */
[----:B------:R-:W-:Y:S01]  /*12060*/  IMAD.MOV.U32 R19, RZ, RZ, R26 ;  /* 0x000000ffff137224 */ /* 0x000fe200078e001a */
[----:B------:R-:W2:Y:S04]  /*12070*/  LDL.LU.64 R24, [R1+0x80] ;  /* 0x0000800001187983 */ /* 0x000ea80000300a00 */
[----:B------:R-:W2:Y:S04]  /*12080*/  LDL.LU.64 R26, [R1+0x88] ;  /* 0x00008800011a7983 */ /* 0x000ea80000300a00 */
[----:B------:R-:W2:Y:S04]  /*12090*/  LDL.LU.64 R28, [R1+0x90] ;  /* 0x00009000011c7983 */ /* 0x000ea80000300a00 */
[----:B------:R-:W2:Y:S01]  /*120a0*/  LDL.LU.64 R30, [R1+0x98] ;  /* 0x00009800011e7983 */ /* 0x000ea20000300a00 */
[----:B------:R-:W-:Y:S01]  /*120b0*/  IMAD.MOV.U32 R3, RZ, RZ, R20 ;  /* 0x000000ffff037224 */ /* 0x000fe200078e0014 */
[----:B------:R-:W-:Y:S01]  /*120c0*/  MOV R5, R21 ;  /* 0x0000001500057202 */ /* 0x000fe20000000f00 */
[----:B---3--:R-:W-:-:S06]  /*120d0*/  WARPGROUP.ARRIVE ;  /* 0x00000000000079c5 */ /* 0x008fcc0000000000 */
[----:B------:R-:W-:Y:S01]  /*120e0*/  HGMMA.64x16x16.F32.BF16 R216, gdesc[UR52], R216, gsb0 ;  /* 0x0020000034d879f0 */ /* 0x000fe200080018d8 */
[----:B------:R-:W-:Y:S01]  /*120f0*/  IMAD.MOV.U32 R9, RZ, RZ, R22 ;  /* 0x000000ffff097224 */ /* 0x000fe200078e0016 */
        /* <DEDUP_REMOVED lines=8> */
[----:B------:R0:W-:Y:S01]  /*12180*/  STL [R1+0x454], R17 ;  /* 0x0004541101007387 */ /* 0x0001e20000100800 */
[----:B------:R-:W-:-:S02]  /*12190*/  WARPGROUP.DEPBAR.LE gsb0, 0x0 ;  /* 0x00008000000079c5 */ /* 0x000fc40000010000 */
[----:B------:R-:W-:Y:S01]  /*121a0*/  IMAD.MOV.U32 R2, RZ, RZ, R216 ;  /* 0x000000ffff027224 */ /* 0x000fe200078e00d8 */
[----:B------:R-:W-:Y:S01]  /*121b0*/  MOV R235, R218 ;  /* 0x000000da00eb7202 */ /* 0x000fe20000000f00 */
[----:B------:R-:W-:Y:S01]  /*121c0*/  IMAD.MOV.U32 R0, RZ, RZ, R217 ;  /* 0x000000ffff007224 */ /* 0x000fe200078e00d9 */
[----:B------:R-:W-:Y:S01]  /*121d0*/  MOV R232, R221 ;  /* 0x000000dd00e87202 */ /* 0x000fe20000000f00 */
[----:B------:R-:W-:Y:S01]  /*121e0*/  IMAD.MOV.U32 R234, RZ, RZ, R219 ;  /* 0x000000ffffea7224 */ /* 0x000fe200078e00db */
[----:B------:R-:W3:Y:S01]  /*121f0*/  LDL.LU.64 R216, [R1+0x20] ;  /* 0x0000200001d87983 */ /* 0x000ee20000300a00 */
[----:B------:R-:W-:Y:S02]  /*12200*/  IMAD.MOV.U32 R233, RZ, RZ, R220 ;  /* 0x000000ffffe97224 */ /* 0x000fe400078e00dc */
[----:B------:R-:W-:Y:S01]  /*12210*/  IMAD.MOV.U32 R23, RZ, RZ, R222 ;  /* 0x000000ffff177224 */ /* 0x000fe200078e00de */
[----:B------:R-:W3:Y:S01]  /*12220*/  LDL.LU.64 R218, [R1+0x28] ;  /* 0x0000280001da7983 */ /* 0x000ee20000300a00 */
[----:B------:R-:W-:-:S03]  /*12230*/  IMAD.MOV.U32 R22, RZ, RZ, R223 ;  /* 0x000000ffff167224 */ /* 0x000fc600078e00df */
[----:B------:R-:W3:Y:S04]  /*12240*/  LDL.LU.64 R220, [R1+0x30] ;  /* 0x0000300001dc7983 */ /* 0x000ee80000300a00 */
[----:B------:R-:W3:Y:S01]  /*12250*/  LDL.LU.64 R222, [R1+0x38] ;  /* 0x0000380001de7983 */ /* 0x000ee20000300a00 */
[----:B----4-:R-:W-:Y:S01]  /*12260*/  WARPGROUP.ARRIVE ;  /* 0x00000000000079c5 */ /* 0x010fe20000000000 */
[----:B------:R-:W-:Y:S01]  /*12270*/  UMOV UR48, UR56 ;  /* 0x0000003800307c82 */ /* 0x000fe20008000000 */
[----:B------:R-:W-:-:S04]  /*12280*/  UMOV UR49, UR57 ;  /* 0x0000003900317c82 */ /* 0x000fc80008000000 */
[----:B------:R-:W-:Y:S01]  /*12290*/  HGMMA.64x16x16.F32.BF16 R48, gdesc[UR48], R48, gsb0 ;  /* 0x00200000303079f0 */ /* 0x000fe20008001830 */
[----:B------:R-:W-:Y:S01]  /*122a0*/  UMOV UR44, UR56 ;  /* 0x00000038002c7c82 */ /* 0x000fe20008000000 */
[----:B------:R-:W-:Y:S01]  /*122b0*/  UMOV UR45, UR57 ;  /* 0x00000039002d7c82 */ /* 0x000fe20008000000 */
[----:B------:R-:W-:Y:S02]  /*122c0*/  WARPGROUP.DEPBAR.LE gsb0, 0x0 ;  /* 0x00008000000079c5 */ /* 0x000fe40000010000 */
[----:B------:R-:W-:Y:S01]  /*122d0*/  UMOV UR40, UR56 ;  /* 0x0000003800287c82 */ /* 0x000fe20008000000 */
[----:B------:R-:W-:Y:S01]  /*122e0*/  UMOV UR41, UR57 ;  /* 0x0000003900297c82 */ /* 0x000fe20008000000 */
[----:B------:R-:W-:Y:S01]  /*122f0*/  STL [R1+0x48c], R23 ;  /* 0x00048c1701007387 */ /* 0x000fe20000100800 */
[----:B--2---:R-:W-:-:S06]  /*12300*/  WARPGROUP.ARRIVE ;  /* 0x00000000000079c5 */ /* 0x004fcc0000000000 */
[----:B------:R-:W-:Y:S01]  /*12310*/  HGMMA.64x16x16.F32.BF16 R24, gdesc[UR44], R24, gsb0 ;  /* 0x002000002c1879f0 */ /* 0x000fe20008001818 */
[----:B------:R-:W-:Y:S04]  /*12320*/  STL [R1+0x488], R232 ;  /* 0x000488e801007387 */ /* 0x000fe80000100800 */
[----:B------:R-:W-:Y:S01]  /*12330*/  STL [R1+0x484], R233 ;  /* 0x000484e901007387 */ /* 0x000fe20000100800 */
[----:B------:R-:W-:-:S03]  /*12340*/  WARPGROUP.DEPBAR.LE gsb0, 0x0 ;  /* 0x00008000000079c5 */ /* 0x000fc60000010000 */
[----:B------:R-:W-:Y:S01]  /*12350*/  STL [R1+0x480], R234 ;  /* 0x000480ea01007387 */ /* 0x000fe20000100800 */
[----:B0-----:R-:W-:Y:S01]  /*12360*/  MOV R17, R54 ;  /* 0x0000003600117202 */ /* 0x001fe20000000f00 */
[----:B------:R-:W-:Y:S02]  /*12370*/  IMAD.MOV.U32 R8, RZ, RZ, R55 ;  /* 0x000000ffff087224 */ /* 0x000fe400078e0037 */
[----:B------:R-:W-:Y:S01]  /*12380*/  STL [R1+0x47c], R235 ;  /* 0x00047ceb01007387 */ /* 0x000fe20000100800 */
[----:B------:R-:W-:-:S03]  /*12390*/  IMAD.MOV.U32 R9, RZ, RZ, R52 ;  /* 0x000000ffff097224 */ /* 0x000fc600078e0034 */
[----:B------:R-:W-:Y:S01]  /*123a0*/  STL [R1+0x478], R0 ;  /* 0x0004780001007387 */ /* 0x000fe20000100800 */
[----:B------:R-:W-:Y:S01]  /*123b0*/  IMAD.MOV.U32 R16, RZ, RZ, R53 ;  /* 0x000000ffff107224 */ /* 0x000fe200078e0035 */
[----:B------:R-:W-:Y:S02]  /*123c0*/  MOV R5, R51 ;  /* 0x0000003300057202 */ /* 0x000fe40000000f00 */
[----:B------:R0:W-:Y:S01]  /*123d0*/  STL [R1+0x474], R2 ;  /* 0x0004740201007387 */ /* 0x0001e20000100800 */
[----:B------:R-:W-:Y:S01]  /*123e0*/  IMAD.MOV.U32 R3, RZ, RZ, R50 ;  /* 0x000000ffff037224 */ /* 0x000fe200078e0032 */
[----:B------:R-:W-:Y:S02]  /*123f0*/  MOV R19, R48 ;  /* 0x0000003000137202 */ /* 0x000fe40000000f00 */
[----:B------:R-:W2:Y:S01]  /*12400*/  LDL.LU.64 R54, [R1+0x5c8] ;  /* 0x0005c80001367983 */ /* 0x000ea20000300a00 */
[----:B------:R-:W-:Y:S01]  /*12410*/  IMAD.MOV.U32 R18, RZ, RZ, R49 ;  /* 0x000000ffff127224 */ /* 0x000fe200078e0031 */
[----:B---3--:R-:W-:-:S02]  /*12420*/  WARPGROUP.ARRIVE ;  /* 0x00000000000079c5 */ /* 0x008fc40000000000 */
[----:B------:R-:W3:Y:S01]  /*12430*/  LDL.LU.64 R52, [R1+0x5c0] ;  /* 0x0005c00001347983 */ /* 0x000ee20000300a00 */
[----:B0-----:R-:W-:Y:S01]  /*12440*/  IMAD.MOV.U32 R2, RZ, RZ, R30 ;  /* 0x000000ffff027224 */ /* 0x001fe200078e001e */
[----:B------:R-:W-:Y:S02]  /*12450*/  MOV R7, R31 ;  /* 0x0000001f00077202 */ /* 0x000fe40000000f00 */
[----:B------:R-:W4:Y:S01]  /*12460*/  LDL.LU.64 R50, [R1+0x5b8] ;  /* 0x0005b80001327983 */ /* 0x000f220000300a00 */
[----:B------:R-:W-:Y:S01]  /*12470*/  HGMMA.64x16x16.F32.BF16 R216, gdesc[UR40], R216, gsb0 ;  /* 0x0020000028d879f0 */ /* 0x000fe200080018d8 */
[----:B------:R-:W-:Y:S01]  /*12480*/  MOV R235, R28 ;  /* 0x0000001c00eb7202 */ /* 0x000fe20000000f00 */
[----:B------:R-:W-:Y:S01]  /*12490*/  IMAD.MOV.U32 R0, RZ, RZ, R29 ;  /* 0x000000ffff007224 */ /* 0x000fe200078e001d */
[----:B------:R-:W4:Y:S01]  /*124a0*/  LDL.LU.64 R48, [R1+0x5b0] ;  /* 0x0005b00001307983 */ /* 0x000f220000300a00 */
[----:B------:R-:W-:Y:S01]  /*124b0*/  IMAD.MOV.U32 R233, RZ, RZ, R26 ;  /* 0x000000ffffe97224 */ /* 0x000fe200078e001a */
[----:B------:R-:W-:Y:S01]  /*124c0*/  MOV R232, R25 ;  /* 0x0000001900e87202 */ /* 0x000fe20000000f00 */
[----:B------:R-:W-:Y:S01]  /*124d0*/  IMAD.MOV.U32 R234, RZ, RZ, R27 ;  /* 0x000000ffffea7224 */ /* 0x000fe200078e001b */
[----:B------:R-:W4:Y:S01]  /*124e0*/  LDL.LU.64 R30, [R1+0x5a8] ;  /* 0x0005a800011e7983 */ /* 0x000f220000300a00 */
[----:B------:R-:W-:-:S03]  /*124f0*/  IMAD.MOV.U32 R23, RZ, RZ, R24 ;  /* 0x000000ffff177224 */ /* 0x000fc600078e0018 */
[----:B------:R-:W4:Y:S04]  /*12500*/  LDL.LU.64 R28, [R1+0x5a0] ;  /* 0x0005a000011c7983 */ /* 0x000f280000300a00 */
[----:B------:R-:W4:Y:S04]  /*12510*/  LDL.LU.64 R26, [R1+0x598] ;  /* 0x00059800011a7983 */ /* 0x000f280000300a00 */
[----:B------:R-:W4:Y:S01]  /*12520*/  LDL.LU.64 R24, [R1+0x590] ;  /* 0x0005900001187983 */ /* 0x000f220000300a00 */
[----:B------:R-:W-:Y:S02]  /*12530*/  WARPGROUP.DEPBAR.LE gsb0, 0x0 ;  /* 0x00008000000079c5 */ /* 0x000fe40000010000 */
        /* <DEDUP_REMOVED lines=8> */
[----:B------:R-:W2:Y:S01]  /*125c0*/  LDL.LU.64 R220, [R1+0x580] ;  /* 0x0005800001dc7983 */ /* 0x000ea20000300a00 */
[----:B------:R-:W-:-:S03]  /*125d0*/  IMAD.MOV.U32 R20, RZ, RZ, R217 ;  /* 0x000000ffff147224 */ /* 0x000fc600078e00d9 */
[----:B------:R-:W2:Y:S04]  /*125e0*/  LDL.LU.64 R218, [R1+0x578] ;  /* 0x0005780001da7983 */ /* 0x000ea80000300a00 */
[----:B------:R-:W2:Y:S01]  /*125f0*/  LDL.LU.64 R216, [R1+0x570] ;  /* 0x0005700001d87983 */ /* 0x000ea20000300a00 */
[----:B------:R-:W-:Y:S01]  /*12600*/  UMOV UR36, UR56 ;  /* 0x0000003800247c82 */ /* 0x000fe20008000000 */
[----:B------:R-:W-:Y:S01]  /*12610*/  UMOV UR37, UR57 ;  /* 0x0000003900257c82 */ /* 0x000fe20008000000 */
        /* <DEDUP_REMOVED lines=8> */
[----:B------:R-:W-:-:S02]  /*126a0*/  MOV R219, R199 ;  /* 0x000000c700db7202 */ /* 0x000fc40000000f00 */
[----:B-1----:R-:W-:Y:S01]  /*126b0*/  MOV R216, R196 ;  /* 0x000000c400d87202 */ /* 0x002fe20000000f00 */
[----:B------:R-:W-:Y:S01]  /*126c0*/  IMAD.MOV.U32 R217, RZ, RZ, R197 ;  /* 0x000000ffffd97224 */ /* 0x000fe200078e00c5 */
[----:B------:R-:W2:Y:S04]  /*126d0*/  LDL.LU R196, [R1+0x56c] ;  /* 0x00056c0001c47983 */ /* 0x000ea80000300800 */
[----:B------:R-:W2:Y:S04]  /*126e0*/  LDL.LU R197, [R1+0x568] ;  /* 0x0005680001c57983 */ /* 0x000ea80000300800 */
[----:B------:R-:W2:Y:S04]  /*126f0*/  LDL.LU R198, [R1+0x564] ;  /* 0x0005640001c67983 */ /* 0x000ea80000300800 */
[----:B------:R-:W2:Y:S01]  /*12700*/  LDL.LU R199, [R1+0x560] ;  /* 0x0005600001c77983 */ /* 0x000ea20000300800 */
[----:B------:R-:W-:Y:S01]  /*12710*/  UMOV UR32, UR56 ;  /* 0x0000003800207c82 */ /* 0x000fe20008000000 */
[----:B------:R-:W-:Y:S01]  /*12720*/  UMOV UR33, UR57 ;  /* 0x0000003900217c82 */ /* 0x000fe20008000000 */
[----:B------:R-:W-:Y:S01]  /*12730*/  IMAD.MOV.U32 R220, RZ, RZ, R168 ;  /* 0x000000ffffdc7224 */ /* 0x000fe200078e00a8 */
[----:B------:R-:W-:Y:S01]  /*12740*/  MOV R222, R170 ;  /* 0x000000aa00de7202 */ /* 0x000fe20000000f00 */
[----:B------:R-:W3:Y:S01]  /*12750*/  LDL.LU R168, [R1+0x55c] ;  /* 0x00055c0001a87983 */ /* 0x000ee20000300800 */
[----:B------:R-:W-:-:S02]  /*12760*/  IMAD.MOV.U32 R221, RZ, RZ, R169 ;  /* 0x000000ffffdd7224 */ /* 0x000fc400078e00a9 */
[----:B------:R-:W-:Y:S01]  /*12770*/  IMAD.MOV.U32 R223, RZ, RZ, R171 ;  /* 0x000000ffffdf7224 */ /* 0x000fe200078e00ab */
[----:B------:R-:W3:Y:S04]  /*12780*/  LDL.LU R169, [R1+0x558] ;  /* 0x0005580001a97983 */ /* 0x000ee80000300800 */
[----:B------:R-:W3:Y:S04]  /*12790*/  LDL.LU R170, [R1+0x554] ;  /* 0x0005540001aa7983 */ /* 0x000ee80000300800 */
[----:B------:R-:W3:Y:S01]  /*127a0*/  LDL.LU R171, [R1+0x550] ;  /* 0x0005500001ab7983 */ /* 0x000ee20000300800 */
[----:B--2---:R-:W-:-:S06]  /*127b0*/  WARPGROUP.ARRIVE ;  /* 0x00000000000079c5 */ /* 0x004fcc0000000000 */
[----:B------:R-:W-:Y:S03]  /*127c0*/  HGMMA.64x16x16.F32.BF16 R192, gdesc[UR32], R192, gsb0 ;  /* 0x0020000020c079f0 */ /* 0x000fe600080018c0 */
[----:B------:R-:W-:Y:S02]  /*127d0*/  WARPGROUP.DEPBAR.LE gsb0, 0x0 ;  /* 0x00008000000079c5 */ /* 0x000fe40000010000 */
[----:B------:R-:W-:Y:S04]  /*127e0*/  STL.64 [R1+0x2f8], R198 ;  /* 0x0002f8c601007387 */ /* 0x000fe80000100a00 */
[----:B------:R-:W-:Y:S04]  /*127f0*/  STL.64 [R1+0x2f0], R196 ;  /* 0x0002f0c401007387 */ /* 0x000fe80000100a00 */
[----:B------:R0:W-:Y:S04]  /*12800*/  STL.64 [R1+0x2e8], R194 ;  /* 0x0002e8c201007387 */ /* 0x0001e80000100a00 */
[----:B------:R1:W-:Y:S01]  /*12810*/  STL.64 [R1+0x2e0], R192 ;  /* 0x0002e0c001007387 */ /* 0x0003e20000100a00 */
[----:B0-----:R-:W-:-:S02]  /*12820*/  IMAD.MOV.U32 R194, RZ, RZ, R174 ;  /* 0x000000ffffc27224 */ /* 0x001fc400078e00ae */
[----:B-1----:R-:W-:Y:S01]  /*12830*/  IMAD.MOV.U32 R192, RZ, RZ, R172 ;  /* 0x000000ffffc07224 */ /* 0x002fe200078e00ac */
[----:B------:R-:W-:Y:S01]  /*12840*/  MOV R193, R173 ;  /* 0x000000ad00c17202 */ /* 0x000fe20000000f00 */
[----:B------:R-:W3:Y:S01]  /*12850*/  LDL.LU R172, [R1+0x54c] ;  /* 0x00054c0001ac7983 */ /* 0x000ee20000300800 */
[----:B------:R-:W-:-:S03]  /*12860*/  IMAD.MOV.U32 R195, RZ, RZ, R175 ;  /* 0x000000ffffc37224 */ /* 0x000fc600078e00af */
[----:B------:R-:W3:Y:S04]  /*12870*/  LDL.LU R173, [R1+0x548] ;  /* 0x0005480001ad7983 */ /* 0x000ee80000300800 */
[----:B------:R-:W3:Y:S04]  /*12880*/  LDL.LU R174, [R1+0x544] ;  /* 0x0005440001ae7983 */ /* 0x000ee80000300800 */
[----:B------:R-:W3:Y:S01]  /*12890*/  LDL.LU R175, [R1+0x540] ;  /* 0x0005400001af7983 */ /* 0x000ee20000300800 */
[----:B------:R-:W-:Y:S01]  /*128a0*/  UMOV UR28, UR56 ;  /* 0x00000038001c7c82 */ /* 0x000fe20008000000 */
[----:B------:R-:W-:Y:S01]  /*128b0*/  UMOV UR29, UR57 ;  /* 0x00000039001d7c82 */ /* 0x000fe20008000000 */
[----:B------:R-:W-:Y:S01]  /*128c0*/  MOV R196, R144 ;  /* 0x0000009000c47202 */ /* 0x000fe20000000f00 */
[----:B------:R-:W-:Y:S01]  /*128d0*/  IMAD.MOV.U32 R197, RZ, RZ, R145 ;  /* 0x000000ffffc57224 */ /* 0x000fe200078e0091 */
[----:B------:R-:W2:Y:S01]  /*128e0*/  LDL.LU R144, [R1+0x53c] ;  /* 0x00053c0001907983 */ /* 0x000ea20000300800 */
[----:B------:R-:W-:Y:S01]  /*128f0*/  IMAD.MOV.U32 R198, RZ, RZ, R146 ;  /* 0x000000ffffc67224 */ /* 0x000fe200078e0092 */
[----:B------:R-:W-:-:S02]  /*12900*/  MOV R199, R147 ;  /* 0x0000009300c77202 */ /* 0x000fc40000000f00 */
[----:B------:R-:W2:Y:S04]  /*12910*/  LDL.LU R145, [R1+0x538] ;  /* 0x0005380001917983 */ /* 0x000ea80000300800 */
[----:B------:R-:W2:Y:S04]  /*12920*/  LDL.LU R146, [R1+0x534] ;  /* 0x0005340001927983 */ /* 0x000ea80000300800 */
[----:B------:R-:W2:Y:S01]  /*12930*/  LDL.LU R147, [R1+0x530] ;  /* 0x0005300001937983 */ /* 0x000ea20000300800 */
[----:B---3--:R-:W-:-:S06]  /*12940*/  WARPGROUP.ARRIVE ;  /* 0x00000000000079c5 */ /* 0x008fcc0000000000 */
[----:B------:R-:W-:Y:S03]  /*12950*/  HGMMA.64x16x16.F32.BF16 R168, gdesc[UR28], R168, gsb0 ;  /* 0x002000001ca879f0 */ /* 0x000fe600080018a8 */
[----:B------:R-:W-:Y:S02]  /*12960*/  WARPGROUP.DEPBAR.LE gsb0, 0x0 ;  /* 0x00008000000079c5 */ /* 0x000fe40000010000 */
[----:B------:R-:W-:Y:S04]  /*12970*/  STL.64 [R1+0x318], R174 ;  /* 0x000318ae01007387 */ /* 0x000fe80000100a00 */
[----:B------:R-:W-:Y:S04]  /*12980*/  STL.64 [R1+0x310], R172 ;  /* 0x000310ac01007387 */ /* 0x000fe80000100a00 */
[----:B------:R0:W-:Y:S04]  /*12990*/  STL.64 [R1+0x308], R170 ;  /* 0x000308aa01007387 */ /* 0x0001e80000100a00 */
[----:B------:R1:W-:Y:S01]  /*129a0*/  STL.64 [R1+0x300], R168 ;  /* 0x000300a801007387 */ /* 0x0003e20000100a00 */
[----:B0-----:R-:W-:Y:S01]  /*129b0*/  MOV R170, R150 ;  /* 0x0000009600aa7202 */ /* 0x001fe20000000f00 */
[----:B------:R-:W-:-:S02]  /*129c0*/  IMAD.MOV.U32 R171, RZ, RZ, R151 ;  /* 0x000000ffffab7224 */ /* 0x000fc400078e0097 */
[----:B-1----:R-:W-:Y:S02]  /*129d0*/  IMAD.MOV.U32 R168, RZ, RZ, R148 ;  /* 0x000000ffffa87224 */ /* 0x002fe400078e0094 */
[----:B------:R-:W2:Y:S01]  /*129e0*/  LDL.LU R148, [R1+0x52c] ;  /* 0x00052c0001947983 */ /* 0x000ea20000300800 */
[----:B------:R-:W-:-:S03]  /*129f0*/  IMAD.MOV.U32 R169, RZ, RZ, R149 ;  /* 0x000000ffffa97224 */ /* 0x000fc600078e0095 */
        /* <DEDUP_REMOVED lines=24> */
[----:B------:R-:W3:Y:S04]  /*12b80*/  LDL.LU R124, [R1+0x50c] ;  /* 0x00050c00017c7983 */ /* 0x000ee80000300800 */
[----:B------:R-:W3:Y:S04]  /*12b90*/  LDL.LU R125, [R1+0x508] ;  /* 0x00050800017d7983 */ /* 0x000ee80000300800 */
[----:B------:R-:W3:Y:S04]  /*12ba0*/  LDL.LU R126, [R1+0x504] ;  /* 0x00050400017e7983 */ /* 0x000ee80000300800 */
[----:B------:R-:W3:Y:S01]  /*12bb0*/  LDL.LU R127, [R1+0x500] ;  /* 0x00050000017f7983 */ /* 0x000ee20000300800 */
[----:B------:R-:W-:Y:S01]  /*12bc0*/  UMOV UR20, UR56 ;  /* 0x0000003800147c82 */ /* 0x000fe20008000000 */
[----:B------:R-:W-:Y:S01]  /*12bd0*/  UMOV UR21, UR57 ;  /* 0x0000003900157c82 */ /* 0x000fe20008000000 */
[----:B------:R-:W-:Y:S01]  /*12be0*/  IMAD.MOV.U32 R148, RZ, RZ, R96 ;  /* 0x000000ffff947224 */ /* 0x000fe200078e0060 */
[----:B------:R-:W-:Y:S01]  /*12bf0*/  MOV R150, R98 ;  /* 0x0000006200967202 */ /* 0x000fe20000000f00 */
[----:B------:R-:W2:Y:S01]  /*12c00*/  LDL.LU R96, [R1+0x4fc] ;  /* 0x0004fc0001607983 */ /* 0x000ea20000300800 */
[----:B------:R-:W-:-:S02]  /*12c10*/  IMAD.MOV.U32 R149, RZ, RZ, R97 ;  /* 0x000000ffff957224 */ /* 0x000fc400078e0061 */
[----:B------:R-:W-:Y:S01]  /*12c20*/  IMAD.MOV.U32 R151, RZ, RZ, R99 ;  /* 0x000000ffff977224 */ /* 0x000fe200078e0063 */
        /* <DEDUP_REMOVED lines=13> */
[----:B------:R-:W2:Y:S01]  /*12d00*/  LDL.LU R100, [R1+0x4ec] ;  /* 0x0004ec0001647983 */ /* 0x000ea20000300800 */
[----:B------:R-:W-:-:S03]  /*12d10*/  IMAD.MOV.U32 R123, RZ, RZ, R103 ;  /* 0x000000ffff7b7224 */ /* 0x000fc600078e0067 */
[----:B------:R-:W2:Y:S04]  /*12d20*/  LDL.LU R101, [R1+0x4e8] ;  /* 0x0004e80001657983 */ /* 0x000ea80000300800 */
[----:B------:R-:W2:Y:S04]  /*12d30*/  LDL.LU R102, [R1+0x4e4] ;  /* 0x0004e40001667983 */ /* 0x000ea80000300800 */
[----:B------:R-:W2:Y:S01]  /*12d40*/  LDL.LU R103, [R1+0x4e0] ;  /* 0x0004e00001677983 */ /* 0x000ea20000300800 */
[----:B------:R-:W-:Y:S01]  /*12d50*/  UMOV UR16, UR56 ;  /* 0x0000003800107c82 */ /* 0x000fe20008000000 */
[----:B------:R-:W-:Y:S01]  /*12d60*/  UMOV UR17, UR57 ;  /* 0x0000003900117c82 */ /* 0x000fe20008000000 */
[----:B------:R-:W-:Y:S01]  /*12d70*/  MOV R124, R72 ;  /* 0x00000048007c7202 */ /* 0x000fe20000000f00 */
[----:B------:R-:W-:Y:S01]  /*12d80*/  IMAD.MOV.U32 R125, RZ, RZ, R73 ;  /* 0x000000ffff7d7224 */ /* 0x000fe200078e0049 */
[----:B------:R-:W3:Y:S01]  /*12d90*/  LDL.LU R72, [R1+0x4dc] ;  /* 0x0004dc0001487983 */ /* 0x000ee20000300800 */
[----:B------:R-:W-:Y:S01]  /*12da0*/  IMAD.MOV.U32 R126, RZ, RZ, R74 ;  /* 0x000000ffff7e7224 */ /* 0x000fe200078e004a */
[----:B------:R-:W-:-:S02]  /*12db0*/  MOV R127, R75 ;  /* 0x0000004b007f7202 */ /* 0x000fc40000000f00 */
        /* <DEDUP_REMOVED lines=13> */
[----:B------:R-:W3:Y:S01]  /*12e90*/  LDL.LU R76, [R1+0x4cc] ;  /* 0x0004cc00014c7983 */ /* 0x000ee20000300800 */
[----:B------:R-:W-:-:S03]  /*12ea0*/  IMAD.MOV.U32 R97, RZ, RZ, R77 ;  /* 0x000000ffff617224 */ /* 0x000fc600078e004d */
[----:B------:R-:W3:Y:S04]  /*12eb0*/  LDL.LU R77, [R1+0x4c8] ;  /* 0x0004c800014d7983 */ /* 0x000ee80000300800 */
[----:B------:R-:W3:Y:S04]  /*12ec0*/  LDL.LU R78, [R1+0x4c4] ;  /* 0x0004c400014e7983 */ /* 0x000ee80000300800 */
[----:B------:R-:W3:Y:S01]  /*12ed0*/  LDL.LU R79, [R1+0x4c0] ;  /* 0x0004c000014f7983 */ /* 0x000ee20000300800 */
[----:B------:R-:W-:Y:S01]  /*12ee0*/  IMAD.MOV.U32 R100, RZ, RZ, R52 ;  /* 0x000000ffff647224 */ /* 0x000fe200078e0034 */
[----:B------:R-:W-:Y:S01]  /*12ef0*/  MOV R101, R53 ;  /* 0x0000003500657202 */ /* 0x000fe20000000f00 */
        /* <DEDUP_REMOVED lines=11> */
[----:B---3--:R-:W-:-:S06]  /*12fb0*/  WARPGROUP.ARRIVE ;  /* 0x00000000000079c5 */ /* 0x008fcc0000000000 */
        /* <DEDUP_REMOVED lines=14> */
[----:B----4-:R-:W-:-:S06]  /*130a0*/  WARPGROUP.ARRIVE ;  /* 0x00000000000079c5 */ /* 0x010fcc0000000000 */
        /* <DEDUP_REMOVED lines=20> */
[----:B------:R-:W-:Y:S01]  /*131f0*/  UMOV UR55, 0x40000040 ;  /* 0x4000004000377882 */ /* 0x000fe20000000000 */
        /* <DEDUP_REMOVED lines=79> */
[----:B-1----:R-:W-:Y:S01]  /*136f0*/  IMAD.MOV.U32 R218, RZ, RZ, R210 ;  /* 0x000000ffffda7224 */ /* 0x002fe200078e00d2 */
[----:B------:R-:W-:Y:S02]  /*13700*/  MOV R219, R211 ;  /* 0x000000d300db7202 */ /* 0x000fe40000000f00 */
[----:B------:R-:W4:Y:S01]  /*13710*/  LDL.LU R209, [R1+0x4a8] ;  /* 0x0004a80001d17983 */ /* 0x000f220000300800 */
[----:B--2---:R-:W-:-:S03]  /*13720*/  IMAD.MOV.U32 R220, RZ, RZ, R212 ;  /* 0x000000ffffdc7224 */ /* 0x004fc600078e00d4 */
[----:B------:R-:W4:Y:S01]  /*13730*/  LDL.LU R210, [R1+0x4a4] ;  /* 0x0004a40001d27983 */ /* 0x000f220000300800 */
[----:B------:R-:W-:Y:S01]  /*13740*/  IMAD.MOV.U32 R221, RZ, RZ, R213 ;  /* 0x000000ffffdd7224 */ /* 0x000fe200078e00d5 */
[----:B---3--:R-:W-:Y:S02]  /*13750*/  MOV R222, R214 ;  /* 0x000000d600de7202 */ /* 0x008fe40000000f00 */
        /* <DEDUP_REMOVED lines=32> */
[----:B------:R-:W-:-:S02]  /*13960*/  UIADD3 UR10, UR60, 0x686, URZ ;  /* 0x000006863c0a7890 */ /* 0x000fc4000fffe03f */
[----:B------:R-:W-:Y:S01]  /*13970*/  UIADD3 UR6, UR60, 0x706, URZ ;  /* 0x000007063c067890 */ /* 0x000fe2000fffe03f */
[----:B------:R-:W2:Y:S01]  /*13980*/  LDL.LU R197, [R1+0x54] ;  /* 0x0000540001c57983 */ /* 0x000ea20000300800 */
[----:B----4-:R-:W-:Y:S01]  /*13990*/  WARPGROUP.ARRIVE ;  /* 0x00000000000079c5 */ /* 0x010fe20000000000 */
[----:B------:R-:W-:Y:S01]  /*139a0*/  UMOV UR60, UR15 ;  /* 0x0000000f003c7c82 */ /* 0x000fe20008000000 */
[----:B------:R-:W-:Y:S01]  /*139b0*/  UMOV UR12, UR56 ;  /* 0x00000038000c7c82 */ /* 0x000fe20008000000 */
[----:B------:R-:W-:Y:S01]  /*139c0*/  UMOV UR13, UR57 ;  /* 0x00000039000d7c82 */ /* 0x000fe20008000000 */
[----:B------:R-:W-:Y:S01]  /*139d0*/  UMOV UR8, UR56 ;  /* 0x0000003800087c82 */ /* 0x000fe20008000000 */
[----:B------:R-:W-:Y:S01]  /*139e0*/  UMOV UR9, UR57 ;  /* 0x0000003900097c82 */ /* 0x000fe20008000000 */
[----:B------:R-:W-:Y:S01]  /*139f0*/  HGMMA.64x16x16.F32.BF16 R208, gdesc[UR32], R208, gsb0 ;  /* 0x0020000020d079f0 */ /* 0x000fe200080018d0 */
[----:B------:R-:W-:Y:S01]  /*13a00*/  UMOV UR11, 0x40000040 ;  /* 0x40000040000b7882 */ /* 0x000fe20000000000 */
[----:B------:R-:W-:Y:S01]  /*13a10*/  UMOV UR52, UR4 ;  /* 0x0000000400347c82 */ /* 0x000fe20008000000 */
[----:B------:R-:W-:Y:S01]  /*13a20*/  UMOV UR53, UR5 ;  /* 0x0000000500357c82 */ /* 0x000fe20008000000 */
[----:B------:R-:W-:Y:S01]  /*13a30*/  UMOV UR7, 0x40000040 ;  /* 0x4000004000077882 */ /* 0x000fe20000000000 */
[----:B------:R-:W2:Y:S01]  /*13a40*/  LDL.LU R198, [R1+0x58] ;  /* 0x0000580001c67983 */ /* 0x000ea20000300800 */
[----:B------:R-:W-:-:S02]  /*13a50*/  WARPGROUP.DEPBAR.LE gsb0, 0x0 ;  /* 0x00008000000079c5 */ /* 0x000fc40000010000 */
[----:B------:R-:W-:Y:S01]  /*13a60*/  WARPGROUP.ARRIVE ;  /* 0x00000000000079c5 */ /* 0x000fe20000000000 */
[----:B------:R-:W-:Y:S01]  /*13a70*/  UMOV UR15, 0x40000040 ;  /* 0x40000040000f7882 */ /* 0x000fe20000000000 */
[----:B------:R-:W-:Y:S01]  /*13a80*/  UMOV UR4, UR56 ;  /* 0x0000003800047c82 */ /* 0x000fe20008000000 */
[----:B------:R-:W-:Y:S01]  /*13a90*/  UMOV UR5, UR57 ;  /* 0x0000003900057c82 */ /* 0x000fe20008000000 */
[----:B------:R-:W2:Y:S02]  /*13aa0*/  LDL.LU R199, [R1+0x5c] ;  /* 0x00005c0001c77983 */ /* 0x000ea40000300800 */
        /* <DEDUP_REMOVED lines=83> */
[----:B0-----:R-:W-:-:S03]  /*13fe0*/  IMAD.MOV.U32 R192, RZ, RZ, R23 ;  /* 0x000000ffffc07224 */ /* 0x001fc600078e0017 */
[----:B------:R-:W4:Y:S01]  /*13ff0*/  LDL.LU R23, [R1+0x48c] ;  /* 0x00048c0001177983 */ /* 0x000f220000300800 */
[----:B------:R-:W-:Y:S01]  /*14000*/  MOV R193, R232 ;  /* 0x000000e800c17202 */ /* 0x000fe20000000f00 */
[----:B-1----:R-:W-:Y:S02]  /*14010*/  IMAD.MOV.U32 R194, RZ, RZ, R233 ;  /* 0x000000ffffc27224 */ /* 0x002fe400078e00e9 */
[----:B------:R-:W-:Y:S01]  /*14020*/  IMAD.MOV.U32 R195, RZ, RZ, R234 ;  /* 0x000000ffffc37224 */ /* 0x000fe200078e00ea */
[----:B--2---:R-:W-:Y:S01]  /*14030*/  MOV R196, R235 ;  /* 0x000000eb00c47202 */ /* 0x004fe20000000f00 */
[----:B------:R-:W-:Y:S02]  /*14040*/  IMAD.MOV.U32 R197, RZ, RZ, R0 ;  /* 0x000000ffffc57224 */ /* 0x000fe400078e0000 */
[----:B---3--:R-:W-:Y:S01]  /*14050*/  IMAD.MOV.U32 R198, RZ, RZ, R2 ;  /* 0x000000ffffc67224 */ /* 0x008fe200078e0002 */
[----:B------:R-:W-:Y:S01]  /*14060*/  MOV R199, R7 ;  /* 0x0000000700c77202 */ /* 0x000fe20000000f00 */
[----:B------:R-:W-:-:S02]  /*14070*/  WARPGROUP.DEPBAR.LE gsb0, 0x0 ;  /* 0x00008000000079c5 */ /* 0x000fc40000010000 */
[----:B------:R0:W-:Y:S04]  /*14080*/  STL.64 [R1+0xa0], R216 ;  /* 0x0000a0d801007387 */ /* 0x0001e80000100a00 */
[----:B------:R1:W-:Y:S04]  /*14090*/  STL.64 [R1+0xa8], R218 ;  /* 0x0000a8da01007387 */ /* 0x0003e80000100a00 */
[----:B------:R2:W-:Y:S04]  /*140a0*/  STL.64 [R1+0xb0], R220 ;  /* 0x0000b0dc01007387 */ /* 0x0005e80000100a00 */
[----:B------:R3:W-:Y:S04]  /*140b0*/  STL.64 [R1+0xb8], R222 ;  /* 0x0000b8de01007387 */ /* 0x0007e80000100a00 */
[----:B------:R-:W2:Y:S04]  /*140c0*/  LDL.LU R232, [R1+0x488] ;  /* 0x0004880001e87983 */ /* 0x000ea80000300800 */
[----:B------:R-:W3:Y:S04]  /*140d0*/  LDL.LU R233, [R1+0x484] ;  /* 0x0004840001e97983 */ /* 0x000ee80000300800 */
[----:B------:R-:W4:Y:S01]  /*140e0*/  LDL.LU R234, [R1+0x480] ;  /* 0x0004800001ea7983 */ /* 0x000f220000300800 */
[----:B------:R-:W-:-:S03]  /*140f0*/  IMAD.MOV.U32 R168, RZ, RZ, R19 ;  /* 0x000000ffffa87224 */ /* 0x000fc600078e0013 */
[----:B------:R-:W2:Y:S01]  /*14100*/  LDL.LU R235, [R1+0x47c] ;  /* 0x00047c0001eb7983 */ /* 0x000ea20000300800 */
[----:B------:R-:W-:-:S03]  /*14110*/  IMAD.MOV.U32 R169, RZ, RZ, R18 ;  /* 0x000000ffffa97224 */ /* 0x000fc600078e0012 */
[----:B------:R-:W3:Y:S01]  /*14120*/  LDL.LU R0, [R1+0x478] ;  /* 0x0004780001007983 */ /* 0x000ee20000300800 */
[----:B------:R-:W-:-:S03]  /*14130*/  MOV R170, R3 ;  /* 0x0000000300aa7202 */ /* 0x000fc60000000f00 */
        /* <DEDUP_REMOVED lines=8> */
[----:B------:R-:W4:Y:S04]  /*141c0*/  LDL.LU R3, [R1+0x464] ;  /* 0x0004640001037983 */ /* 0x000f280000300800 */
[----:B------:R-:W4:Y:S04]  /*141d0*/  LDL.LU R5, [R1+0x460] ;  /* 0x0004600001057983 */ /* 0x000f280000300800 */
[----:B------:R-:W4:Y:S04]  /*141e0*/  LDL.LU R9, [R1+0x45c] ;  /* 0x00045c0001097983 */ /* 0x000f280000300800 */
[----:B------:R-:W4:Y:S04]  /*141f0*/  LDL.LU R16, [R1+0x458] ;  /* 0x0004580001107983 */ /* 0x000f280000300800 */
[----:B------:R-:W4:Y:S01]  /*14200*/  LDL.LU R17, [R1+0x454] ;  /* 0x0004540001117983 */ /* 0x000f220000300800 */
[----:B------:R-:W-:-:S03]  /*14210*/  IMAD.MOV.U32 R175, RZ, RZ, R8 ;  /* 0x000000ffffaf7224 */ /* 0x000fc600078e0008 */
[----:B------:R-:W4:Y:S01]  /*14220*/  LDL.LU R8, [R1+0x450] ;  /* 0x0004500001087983 */ /* 0x000f220000300800 */
[----:B--2---:R-:W-:Y:S01]  /*14230*/  IMAD.MOV.U32 R127, RZ, RZ, R7 ;  /* 0x000000ffff7f7224 */ /* 0x004fe200078e0007 */
[----:B---3--:R-:W-:Y:S02]  /*14240*/  MOV R126, R19 ;  /* 0x00000013007e7202 */ /* 0x008fe40000000f00 */
[----:B----4-:R-:W-:Y:S02]  /*14250*/  MOV R120, R3 ;  /* 0x0000000300787202 */ /* 0x010fe40000000f00 */
[----:B------:R-:W2:Y:S01]  /*14260*/  LDL.LU R3, [R1+0x44c] ;  /* 0x00044c0001037983 */ /* 0x000ea20000300800 */
[----:B------:R-:W-:-:S03]  /*14270*/  IMAD.MOV.U32 R121, RZ, RZ, R5 ;  /* 0x000000ffff797224 */ /* 0x000fc600078e0005 */
[----:B------:R-:W3:Y:S01]  /*14280*/  LDL.LU R5, [R1+0x448] ;  /* 0x0004480001057983 */ /* 0x000ee20000300800 */
[----:B------:R-:W-:-:S03]  /*14290*/  IMAD.MOV.U32 R122, RZ, RZ, R9 ;  /* 0x000000ffff7a7224 */ /* 0x000fc600078e0009 */
[----:B------:R-:W4:Y:S01]  /*142a0*/  LDL.LU R9, [R1+0x444] ;  /* 0x0004440001097983 */ /* 0x000f220000300800 */
[----:B------:R-:W-:Y:S01]  /*142b0*/  MOV R123, R16 ;  /* 0x00000010007b7202 */ /* 0x000fe20000000f00 */
[----:B------:R-:W-:Y:S02]  /*142c0*/  IMAD.MOV.U32 R125, RZ, RZ, R18 ;  /* 0x000000ffff7d7224 */ /* 0x000fe400078e0012 */
[----:B------:R-:W2:Y:S01]  /*142d0*/  LDL.LU R16, [R1+0x440] ;  /* 0x0004400001107983 */ /* 0x000ea20000300800 */
[----:B------:R-:W-:-:S03]  /*142e0*/  IMAD.MOV.U32 R124, RZ, RZ, R17 ;  /* 0x000000ffff7c7224 */ /* 0x000fc600078e0011 */
[----:B------:R-:W3:Y:S04]  /*142f0*/  LDL.LU R17, [R1+0x43c] ;  /* 0x00043c0001117983 */ /* 0x000ee80000300800 */
[----:B------:R-:W4:Y:S04]  /*14300*/  LDL.LU R18, [R1+0x438] ;  /* 0x0004380001127983 */ /* 0x000f280000300800 */
[----:B------:R-:W2:Y:S04]  /*14310*/  LDL.LU R19, [R1+0x434] ;  /* 0x0004340001137983 */ /* 0x000ea80000300800 */
[----:B------:R-:W3:Y:S04]  /*14320*/  LDL.LU R7, [R1+0x430] ;  /* 0x0004300001077983 */ /* 0x000ee80000300800 */
[----:B------:R-:W2:Y:S04]  /*14330*/  LDL.LU R96, [R1+0x200] ;  /* 0x0002000001607983 */ /* 0x000ea80000300800 */
[----:B------:R-:W2:Y:S04]  /*14340*/  LDL.LU R97, [R1+0x204] ;  /* 0x0002040001617983 */ /* 0x000ea80000300800 */
[----:B------:R-:W2:Y:S01]  /*14350*/  LDL.LU R98, [R1+0x208] ;  /* 0x0002080001627983 */ /* 0x000ea20000300800 */
[----:B------:R-:W-:-:S03]  /*14360*/  IMAD.MOV.U32 R103, RZ, RZ, R8 ;  /* 0x000000ffff677224 */ /* 0x000fc600078e0008 */
[----:B------:R-:W2:Y:S04]  /*14370*/  LDL.LU R99, [R1+0x20c] ;  /* 0x00020c0001637983 */ /* 0x000ea80000300800 */
[----:B------:R-:W2:Y:S04]  /*14380*/  LDL.LU R100, [R1+0x210] ;  /* 0x0002100001647983 */ /* 0x000ea80000300800 */
[----:B------:R-:W2:Y:S04]  /*14390*/  LDL.LU R101, [R1+0x214] ;  /* 0x0002140001657983 */ /* 0x000ea80000300800 */
[----:B------:R-:W2:Y:S04]  /*143a0*/  LDL.LU R102, [R1+0x218] ;  /* 0x0002180001667983 */ /* 0x000ea80000300800 */
[----:B------:R-:W4:Y:S04]  /*143b0*/  LDL.LU R8, [R1+0x42c] ;  /* 0x00042c0001087983 */ /* 0x000f280000300800 */
        /* <DEDUP_REMOVED lines=16> */
[----:B------:R-:W4:Y:S04]  /*144c0*/  LDL.LU R48, [R1+0x1c0] ;  /* 0x0001c00001307983 */ /* 0x000f280000300800 */
[----:B------:R-:W4:Y:S04]  /*144d0*/  LDL.LU R49, [R1+0x1c4] ;  /* 0x0001c40001317983 */ /* 0x000f280000300800 */
        /* <DEDUP_REMOVED lines=11> */
[----:B------:R-:W-:Y:S01]  /*14590*/  MOV R6, UR59 ;  /* 0x0000003b00067c02 */ /* 0x000fe20008000f00 */
[----:B------:R-:W-:Y:S01]  /*145a0*/  UMOV UR56, UR4 ;  /* 0x0000000400387c82 */ /* 0x000fe20008000000 */
[----:B------:R-:W-:Y:S01]  /*145b0*/  MOV R4, UR58 ;  /* 0x0000003a00047c02 */ /* 0x000fe20008000f00 */
[----:B------:R-:W-:Y:S01]  /*145c0*/  UMOV UR57, UR5 ;  /* 0x0000000500397c82 */ /* 0x000fe20008000000 */
[----:B------:R-:W-:Y:S01]  /*145d0*/  UMOV UR58, UR12 ;  /* 0x0000000c003a7c82 */ /* 0x000fe20008000000 */
[----:B------:R-:W-:Y:S01]  /*145e0*/  UMOV UR59, UR13 ;  /* 0x0000000d003b7c82 */ /* 0x000fe20008000000 */
[----:B------:R-:W-:Y:S01]  /*145f0*/  UIADD3 UR8, UR60, 0x806, URZ ;  /* 0x000008063c087890 */ /* 0x000fe2000fffe03f */
[----:B--2---:R-:W-:-:S06]  /*14600*/  WARPGROUP.ARRIVE ;  /* 0x00000000000079c5 */ /* 0x004fcc0000000000 */
[----:B------:R-:W-:Y:S03]  /*14610*/  HGMMA.64x16x16.F32.BF16 R208, gdesc[UR48], R208, gsb0 ;  /* 0x0020000030d079f0 */ /* 0x000fe600080018d0 */
[----:B------:R-:W-:Y:S02]  /*14620*/  WARPGROUP.DEPBAR.LE gsb0, 0x0 ;  /* 0x00008000000079c5 */ /* 0x000fe40000010000 */
[----:B---3--:R-:W-:-:S06]  /*14630*/  WARPGROUP.ARRIVE ;  /* 0x00000000000079c5 */ /* 0x008fcc0000000000 */
[----:B------:R-:W-:Y:S01]  /*14640*/  HGMMA.64x16x16.F32.BF16 R24, gdesc[UR52], R24, gsb0 ;  /* 0x00200000341879f0 */ /* 0x000fe20008001818 */
[----:B----4-:R-:W-:Y:S01]  /*14650*/  MOV R55, R8 ;  /* 0x0000000800377202 */ /* 0x010fe20000000f00 */
        /* <DEDUP_REMOVED lines=23> */
[----:B------:R2:W5:Y:S04]  /*147d0*/  LDL.LU R5, [R1+0x40c] ;  /* 0x00040c0001057983 */ /* 0x0005680000300800 */
[----:B------:R2:W5:Y:S04]  /*147e0*/  LDL.LU R3, [R1+0x408] ;  /* 0x0004080001037983 */ /* 0x0005680000300800 */
[----:B------:R2:W5:Y:S01]  /*147f0*/  LDL.LU R2, [R1+0x404] ;  /* 0x0004040001027983 */ /* 0x0005620000300800 */
[----:B------:R-:W-:-:S02]  /*14800*/  WARPGROUP.DEPBAR.LE gsb0, 0x0 ;  /* 0x00008000000079c5 */ /* 0x000fc40000010000 */
[----:B------:R-:W-:Y:S01]  /*14810*/  WARPGROUP.ARRIVE ;  /* 0x00000000000079c5 */ /* 0x000fe20000000000 */
[----:B------:R2:W5:Y:S05]  /*14820*/  LDL.LU R0, [R1+0x400] ;  /* 0x0004000001007983 */ /* 0x00056a0000300800 */
[----:B------:R-:W-:Y:S01]  /*14830*/  HGMMA.64x16x16.F32.BF16 R48, gdesc[UR56], R48, gsb0 ;  /* 0x00200000383079f0 */ /* 0x000fe20008001830 */
[----:B------:R-:W-:Y:S02]  /*14840*/  R2UR UR59, R6 ;  /* 0x00000000063b72ca */ /* 0x000fe400000e0000 */
[----:B------:R-:W-:Y:S01]  /*14850*/  R2UR UR58, R4 ;  /* 0x00000000043a72ca */ /* 0x000fe200000e0000 */
[----:B------:R-:W-:Y:S01]  /*14860*/  UMOV UR56, UR4 ;  /* 0x0000000400387c82 */ /* 0x000fe20008000000 */
[----:B------:R-:W-:Y:S01]  /*14870*/  UMOV UR57, UR5 ;  /* 0x0000000500397c82 */ /* 0x000fe20008000000 */
[----:B------:R-:W-:-:S02]  /*14880*/  WARPGROUP.DEPBAR.LE gsb0, 0x0 ;  /* 0x00008000000079c5 */ /* 0x000fc40000010000 */
[----:B------:R-:W-:-:S08]  /*14890*/  WARPGROUP.ARRIVE ;  /* 0x00000000000079c5 */ /* 0x000fd00000000000 */
        /* <DEDUP_REMOVED lines=31> */
[----:B------:R-:W-:Y:S01]  /*14a90*/  MOV R217, R20 ;  /* 0x0000001400d97202 */ /* 0x000fe20000000f00 */
[----:B-1----:R-:W-:Y:S01]  /*14aa0*/  IMAD.MOV.U32 R218, RZ, RZ, R15 ;  /* 0x000000ffffda7224 */ /* 0x002fe200078e000f */
[----:B------:R-:W-:Y:S01]  /*14ab0*/  MOV R220, R13 ;  /* 0x0000000d00dc7202 */ /* 0x000fe20000000f00 */
[----:B------:R-:W-:Y:S01]  /*14ac0*/  IMAD.MOV.U32 R219, RZ, RZ, R14 ;  /* 0x000000ffffdb7224 */ /* 0x000fe200078e000e */
[----:B------:R-:W-:Y:S01]  /*14ad0*/  MOV R223, R10 ;  /* 0x0000000a00df7202 */ /* 0x000fe20000000f00 */
[----:B------:R-:W-:Y:S01]  /*14ae0*/  IMAD.MOV.U32 R221, RZ, RZ, R12 ;  /* 0x000000ffffdd7224 */ /* 0x000fe200078e000c */
[----:B---3--:R2:W5:Y:S01]  /*14af0*/  LDL.LU.64 R214, [R1+0x3f8] ;  /* 0x0003f80001d67983 */ /* 0x0085620000300a00 */
[----:B------:R-:W-:-:S03]  /*14b00*/  IMAD.MOV.U32 R222, RZ, RZ, R11 ;  /* 0x000000ffffde7224 */ /* 0x000fc600078e000b */
[----:B------:R2:W5:Y:S04]  /*14b10*/  LDL.LU.64 R212, [R1+0x3f0] ;  /* 0x0003f00001d47983 */ /* 0x0005680000300a00 */
        /* <DEDUP_REMOVED lines=126> */
[----:B------:R-:W-:Y:S01]  /*15300*/  BPT.TRAP 0x1 ;  /* 0x000000040000795c */ /* 0x000fe20000300000 */
.L_x_23:
[----:B------:R-:W2:Y:S01]  /*15310*/  LDL R4, [R1+0x284] ;  /* 0x0002840001047983 */ /* 0x000ea20000100800 */
[----:B-----5:R-:W-:Y:S02]  /*15320*/  R2UR UR6, R17 ;  /* 0x00000000110672ca */ /* 0x020fe400000e0000 */
[----:B------:R-:W-:-:S13]  /*15330*/  R2UR UR4, R0 ;  /* 0x00000000000472ca */ /* 0x000fda00000e0000 */
[----:B------:R-:W-:-:S04]  /*15340*/  ULEA UR4, UR4, UR6, 0x3 ;  /* 0x0000000604047291 */ /* 0x000fc8000f8e183f */
[----:B------:R-:W-:-:S04]  /*15350*/  UIADD3 UR4, UR4, 0x10, URZ ;  /* 0x0000001004047890 */ /* 0x000fc8000fffe03f */
[----:B------:R-:W-:-:S09]  /*15360*/  UPRMT UR4, URZ, 0x654, UR4 ;  /* 0x000006543f047896 */ /* 0x000fd20008000004 */
[----:B------:R-:W-:Y:S01]  /*15370*/  SYNCS.ARRIVE.TRANS64.RED.A1T0 RZ, [UR4], RZ ;  /* 0x000000ffffff79a7 */ /* 0x000fe20008100404 */
[----:B--2---:R-:W-:-:S13]  /*15380*/  R2UR UR5, R4 ;  /* 0x00000000040572ca */ /* 0x004fda00000e0000 */
[----:B------:R-:W-:-:S06]  /*15390*/  UISETP.GT.U32.AND UP0, UPT, UR5, 0x1, UPT ;  /* 0x000000010500788c */ /* 0x000fcc000bf04070 */
[----:B------:R-:W-:-:S13]  /*153a0*/  PLOP3.LUT P1, PT, PT, PT, UP0, 0x80, 0x0 ;  /* 0x000000000000781c */ /* 0x000fda0003f2f008 */
[----:B------:R-:W-:Y:S05]  /*153b0*/  @P1 BRA `(.L_x_24) ;  /* 0x0000000000041947 */ /* 0x000fea0003800000 */
[----:B------:R-:W-:Y:S01]  /*153c0*/  BPT.TRAP 0x1 ;  /* 0x000000040000795c */ /* 0x000fe20000300000 */
.L_x_24:
[----:B------:R-:W-:Y:S01]  /*153d0*/  R2UR UR6, R5 ;  /* 0x00000000050672ca */ /* 0x000fe200000e0000 */
[----:B------:R-:W-:Y:S01]  /*153e0*/  UIADD3 UR61, UR61, 0x1, URZ ;  /* 0x000000013d3d7890 */ /* 0x000fe2000fffe03f */
[----:B------:R-:W-:Y:S02]  /*153f0*/  R2UR UR4, R0 ;  /* 0x00000000000472ca */ /* 0x000fe400000e0000 */
[----:B------:R-:W-:Y:S01]  /*15400*/  R2UR UR7, R3 ;  /* 0x00000000030772ca */ /* 0x000fe200000e0000 */
[----:B------:R-:W-:-:S04]  /*15410*/  UISETP.NE.AND UP0, UPT, UR61, 0x2, UPT ;  /* 0x000000023d00788c */ /* 0x000fc8000bf05270 */
[----:B------:R-:W-:-:S04]  /*15420*/  USEL UR61, UR61, URZ, UP0 ;  /* 0x0000003f3d3d7287 */ /* 0x000fc80008000000 */
[----:B------:R-:W-:Y:S02]  /*15430*/  UISETP.GT.AND UP2, UPT, UR6, 0x1, UPT ;  /* 0x000000010600788c */ /* 0x000fe4000bf44270 */
[----:B------:R-:W-:Y:S02]  /*15440*/  UIADD3 UR4, UR4, 0x1, URZ ;  /* 0x0000000104047890 */ /* 0x000fe4000fffe03f */
[----:B------:R-:W-:Y:S02]  /*15450*/  UIADD3 UR5, UR6, -0x1, URZ ;  /* 0xffffffff06057890 */ /* 0x000fe4000fffe03f */
[----:B------:R-:W-:Y:S01]  /*15460*/  PLOP3.LUT P1, PT, PT, PT, UP2, 0x80, 0x0 ;  /* 0x000000000000781c */ /* 0x000fe20003f2f028 */
[----:B------:R-:W-:Y:S02]  /*15470*/  UISETP.NE.AND UP1, UPT, UR4, 0x2, UPT ;  /* 0x000000020400788c */ /* 0x000fe4000bf25270 */
[----:B------:R-:W-:Y:S01]  /*15480*/  USEL UR6, URZ, 0x1, UP0 ;  /* 0x000000013f067887 */ /* 0x000fe20008000000 */
[----:B------:R-:W-:Y:S01]  /*15490*/  IMAD.U32 R5, RZ, RZ, UR5 ;  /* 0x00000005ff057e24 */ /* 0x000fe2000f8e00ff */
[----:B------:R-:W-:-:S02]  /*154a0*/  USEL UR4, UR4, URZ, UP1 ;  /* 0x0000003f04047287 */ /* 0x000fc40008800000 */
[----:B------:R-:W-:-:S04]  /*154b0*/  ULOP3.LUT UR7, UR7, UR6, URZ, 0x3c, !UPT ;  /* 0x0000000607077292 */ /* 0x000fc8000f8e3c3f */
[----:B------:R-:W-:Y:S02]  /*154c0*/  IMAD.U32 R0, RZ, RZ, UR4 ;  /* 0x00000004ff007e24 */ /* 0x000fe4000f8e00ff */
[----:B------:R-:W-:Y:S01]  /*154d0*/  MOV R3, UR7 ;  /* 0x0000000700037c02 */ /* 0x000fe20008000f00 */
[----:B------:R-:W-:Y:S06]  /*154e0*/  @P1 BRA `(.L_x_25) ;  /* 0xffffff6000c41947 */ /* 0x000fec000383ffff */
.L_x_18:
[----:B------:R0:W5:Y:S01]  /*154f0*/  LDL R4, [R1+0x2b0] ;  /* 0x0002b00001047983 */ /* 0x0001620000100800 */
[----:B------:R-:W1:Y:S02]  /*15500*/  LDC R0, c[0x0][0x28c] ;  /* 0x0000a300ff007b82 */ /* 0x000e640000000800 */
[----:B-1----:R-:W-:-:S13]  /*15510*/  ISETP.GE.AND P1, PT, R0, 0x1, PT ;  /* 0x000000010000780c */ /* 0x002fda0003f26270 */
[----:B0-----:R-:W-:Y:S05]  /*15520*/  @!P1 BRA `(.L_x_26) ;  /* 0x0000000000449947 */ /* 0x001fea0003800000 */
[----:B------:R-:W-:Y:S05]  /*15530*/  @!P0 BRA `(.L_x_27) ;  /* 0x0000000000048947 */ /* 0x000fea0003800000 */
[----:B------:R-:W-:Y:S01]  /*15540*/  BPT.TRAP 0x1 ;  /* 0x000000040000795c */ /* 0x000fe20000300000 */
.L_x_27:
[----:B------:R-:W2:Y:S01]  /*15550*/  LDL R0, [R1+0x284] ;  /* 0x0002840001007983 */ /* 0x000ea20000100800 */
[----:B-----5:R-:W-:Y:S02]  /*15560*/  R2UR UR7, R4 ;  /* 0x00000000040772ca */ /* 0x020fe400000e0000 */
[----:B------:R-:W-:Y:S02]  /*15570*/  R2UR UR4, R9 ;  /* 0x00000000090472ca */ /* 0x000fe400000e0000 */
[----:B------:R-:W-:-:S11]  /*15580*/  R2UR UR6, R17 ;  /* 0x00000000110672ca */ /* 0x000fd600000e0000 */
[----:B------:R-:W-:-:S04]  /*15590*/  UIADD3 UR4, UR4, UR7, URZ ;  /* 0x0000000704047290 */ /* 0x000fc8000fffe03f */
[----:B------:R-:W-:-:S04]  /*155a0*/  USHF.L.U32 UR4, UR4, 0x3, URZ ;  /* 0x0000000304047899 */ /* 0x000fc8000800063f */
[----:B------:R-:W-:-:S04]  /*155b0*/  ULOP3.LUT UR4, UR4, 0x8, URZ, 0xc0, !UPT ;  /* 0x0000000804047892 */ /* 0x000fc8000f8ec03f */
[----:B------:R-:W-:-:S04]  /*155c0*/  UIADD3 UR4, UR6, 0x10, UR4 ;  /* 0x0000001006047890 */ /* 0x000fc8000fffe004 */
[----:B------:R-:W-:-:S09]  /*155d0*/  UPRMT UR4, URZ, 0x654, UR4 ;  /* 0x000006543f047896 */ /* 0x000fd20008000004 */
[----:B------:R-:W-:Y:S01]  /*155e0*/  SYNCS.ARRIVE.TRANS64.RED.A1T0 RZ, [UR4], RZ ;  /* 0x000000ffffff79a7 */ /* 0x000fe20008100404 */
[----:B--2---:R-:W-:-:S13]  /*155f0*/  R2UR UR5, R0 ;  /* 0x00000000000572ca */ /* 0x004fda00000e0000 */
[----:B------:R-:W-:-:S06]  /*15600*/  UISETP.GT.U32.AND UP0, UPT, UR5, 0x1, UPT ;  /* 0x000000010500788c */ /* 0x000fcc000bf04070 */
[----:B------:R-:W-:-:S13]  /*15610*/  PLOP3.LUT P0, PT, PT, PT, UP0, 0x80, 0x0 ;  /* 0x000000000000781c */ /* 0x000fda0003f0f008 */
[----:B------:R-:W-:Y:S05]  /*15620*/  @P0 BRA `(.L_x_26) ;  /* 0x0000000000040947 */ /* 0x000fea0003800000 */
[----:B------:R-:W-:Y:S01]  /*15630*/  BPT.TRAP 0x1 ;  /* 0x000000040000795c */ /* 0x000fe20000300000 */
.L_x_26:
[----:B------:R-:W2:Y:S01]  /*15640*/  LDL R0, [R1+0x2b8] ;  /* 0x0002b80001007983 */ /* 0x000ea20000100800 */
[----:B------:R-:W0:Y:S01]  /*15650*/  S2R R3, SR_TID.X ;  /* 0x0000000000037919 */ /* 0x000e220000002100 */
[----:B------:R-:W1:Y:S01]  /*15660*/  S2R R6, SR_TID.X ;  /* 0x0000000000067919 */ /* 0x000e620000002100 */
[----:B-----5:R-:W-:Y:S01]  /*15670*/  R2UR UR4, R18 ;  /* 0x00000000120472ca */ /* 0x020fe200000e0000 */
[----:B------:R-:W-:Y:S01]  /*15680*/  ULDC.64 UR10, c[0x0][0x5d0] ;  /* 0x00017400000a7ab9 */ /* 0x000fe20000000a00 */
[----:B------:R-:W3:Y:S04]  /*15690*/  LDL.LU R5, [R1+0x2b4] ;  /* 0x0002b40001057983 */ /* 0x000ee80000300800 */
[----:B------:R-:W4:Y:S01]  /*156a0*/  LDL R22, [R1+0x288] ;  /* 0x0002880001167983 */ /* 0x000f220000100800 */
[----:B------:R-:W-:-:S02]  /*156b0*/  R2UR UR7, R19 ;  /* 0x00000000130772ca */ /* 0x000fc400000e0000 */
[----:B------:R-:W-:-:S04]  /*156c0*/  R2UR UR5, R4 ;  /* 0x00000000040572ca */ /* 0x000fc800000e0000 */
[----:B------:R-:W-:-:S06]  /*156d0*/  UIMAD UR6, UR4, 0xf0, URZ ;  /* 0x000000f0040678a4 */ /* 0x000fcc000f8e023f */
[----:B------:R-:W-:Y:S01]  /*156e0*/  MOV R18, UR6 ;  /* 0x0000000600127c02 */ /* 0x000fe20008000f00 */
[----:B------:R-:W-:Y:S02]  /*156f0*/  UIMAD.WIDE UR8, UR7, 0x180, URZ ;  /* 0x00000180070878a5 */ /* 0x000fe4000f8e023f */
[----:B------:R-:W-:Y:S01]  /*15700*/  UIMAD UR7, UR7, 0x180, URZ ;  /* 0x00000180070778a4 */ /* 0x000fe2000f8e023f */
[----:B0-----:R-:W-:-:S04]  /*15710*/  SHF.R.U32.HI R3, RZ, 0x7, R3 ;  /* 0x00000007ff037819 */ /* 0x001fc80000011603 */
[----:B------:R-:W-:Y:S01]  /*15720*/  LOP3.LUT R3, R3, 0x1, RZ, 0xc0, !PT ;  /* 0x0000000103037812 */ /* 0x000fe200078ec0ff */
[C---:B-1----:R-:W-:Y:S01]  /*15730*/  IMAD.SHL.U32 R19, R6.reuse, 0x2, RZ ;  /* 0x0000000206137824 */ /* 0x042fe200078e00ff */
[----:B------:R-:W-:-:S03]  /*15740*/  LOP3.LUT R4, R6, 0x60, RZ, 0xc0, !PT ;  /* 0x0000006006047812 */ /* 0x000fc600078ec0ff */
[----:B------:R-:W-:Y:S01]  /*15750*/  IMAD.SHL.U32 R17, R3, 0x40, RZ ;  /* 0x0000004003117824 */ /* 0x000fe200078e00ff */
[----:B------:R-:W-:Y:S02]  /*15760*/  SHF.R.U32.HI R4, RZ, 0x1, R4 ;  /* 0x00000001ff047819 */ /* 0x000fe40000011604 */
[----:B------:R-:W-:-:S04]  /*15770*/  LOP3.LUT R18, R18, 0x6, R19, 0xf8, !PT ;  /* 0x0000000612127812 */ /* 0x000fc800078ef813 */
[----:B------:R-:W-:Y:S02]  /*15780*/  SHF.R.S32.HI R19, RZ, 0x1f, R18 ;  /* 0x0000001fff137819 */ /* 0x000fe40000011412 */
[----:B--2---:R-:W-:Y:S02]  /*15790*/  R2UR UR14, R0 ;  /* 0x00000000000e72ca */ /* 0x004fe400000e0000 */
[----:B------:R-:W-:-:S04]  /*157a0*/  SHF.R.U32.HI R0, RZ, 0x2, R6 ;  /* 0x00000002ff007819 */ /* 0x000fc80000011606 */
[----:B------:R-:W-:-:S04]  /*157b0*/  LOP3.LUT R0, R0, 0x7, RZ, 0xc0, !PT ;  /* 0x0000000700007812 */ /* 0x000fc800078ec0ff */
[--C-:B------:R-:W-:Y:S02]  /*157c0*/  LOP3.LUT R17, R17, 0x40, R0.reuse, 0xe2, !PT ;  /* 0x0000004011117812 */ /* 0x100fe400078ee200 */
[----:B------:R-:W-:Y:S02]  /*157d0*/  IADD3 R0, RZ, -R4, -R0 ;  /* 0x80000004ff007210 */ /* 0x000fe40007ffe800 */
[----:B------:R-:W-:Y:S01]  /*157e0*/  LOP3.LUT R17, R17, UR8, R4, 0xfe, !PT ;  /* 0x0000000811117c12 */ /* 0x000fe2000f8efe04 */
[----:B------:R-:W-:Y:S01]  /*157f0*/  IMAD.U32 R4, RZ, RZ, UR10 ;  /* 0x0000000aff047e24 */ /* 0x000fe2000f8e00ff */
[----:B----4-:R-:W-:Y:S01]  /*15800*/  R2UR UR15, R22 ;  /* 0x00000000160f72ca */ /* 0x010fe200000e0000 */
[----:B------:R-:W-:Y:S01]  /*15810*/  IMAD R0, R3, -0x40, R0 ;  /* 0xffffffc003007824 */ /* 0x000fe200078e0200 */
[----:B---3--:R-:W-:-:S11]  /*15820*/  R2UR UR13, R5 ;  /* 0x00000000050d72ca */ /* 0x008fd600000e0000 */
[----:B------:R-:W-:Y:S02]  /*15830*/  USHF.R.S32.HI UR12, URZ, 0x1f, UR15 ;  /* 0x0000001f3f0c7899 */ /* 0x000fe4000801140f */
[----:B------:R-:W-:Y:S02]  /*15840*/  IMAD.WIDE.U32 R4, R4, UR15, R18 ;  /* 0x0000000f04047c25 */ /* 0x000fe4000f8e0012 */
[----:B------:R-:W-:-:S03]  /*15850*/  UIMAD UR4, UR12, UR10, URZ ;  /* 0x0000000a0c0472a4 */ /* 0x000fc6000f8e023f */
[----:B------:R-:W-:Y:S01]  /*15860*/  ULDC UR10, c[0x0][0x284] ;  /* 0x0000a100000a7ab9 */ /* 0x000fe20000000800 */
[----:B------:R-:W-:Y:S01]  /*15870*/  UIMAD UR4, UR15, UR11, UR4 ;  /* 0x0000000b0f0472a4 */ /* 0x000fe2000f8e0204 */
[----:B------:R-:W-:Y:S02]  /*15880*/  MOV R3, UR10 ;  /* 0x0000000a00037c02 */ /* 0x000fe40008000f00 */
[----:B------:R-:W-:Y:S02]  /*15890*/  ULDC UR11, c[0x0][0x288] ;  /* 0x0000a200000b7ab9 */ /* 0x000fe40000000800 */
[----:B------:R-:W-:Y:S01]  /*158a0*/  UISETP.GE.AND UP1, UPT, UR6, UR11, UPT ;  /* 0x0000000b0600728c */ /* 0x000fe2000bf26270 */
[----:B------:R-:W-:Y:S01]  /*158b0*/  VIADD R5, R5, UR4 ;  /* 0x0000000405057c36 */ /* 0x000fe20008000000 */
[----:B------:R-:W-:Y:S01]  /*158c0*/  UIADD3 UR4, UR14, UR5, URZ ;  /* 0x000000050e047290 */ /* 0x000fe2000fffe03f */
[----:B------:R-:W-:Y:S01]  /*158d0*/  IADD3 R3, R3, -UR7, R0 ;  /* 0x8000000703037c10 */ /* 0x000fe2000fffe000 */
[----:B------:R-:W-:Y:S01]  /*158e0*/  UISETP.GE.OR UP1, UPT, UR7, UR10, UP1 ;  /* 0x0000000a0700728c */ /* 0x000fe20008f26670 */
[----:B------:R-:W-:Y:S01]  /*158f0*/  LOP3.LUT R0, R6, 0x3, RZ, 0xc0, !PT ;  /* 0x0000000306007812 */ /* 0x000fe200078ec0ff */
[----:B------:R-:W-:Y:S01]  /*15900*/  USHF.R.U32.HI UR5, URZ, 0x1, UR4 ;  /* 0x000000013f057899 */ /* 0x000fe20008011604 */
[----:B------:R-:W-:Y:S01]  /*15910*/  IMAD.MOV.U32 R6, RZ, RZ, -0x2 ;  /* 0xfffffffeff067424 */ /* 0x000fe200078e00ff */
[----:B------:R-:W-:-:S02]  /*15920*/  UISETP.GT.U32.AND UP0, UPT, UR4, 0x1, UPT ;  /* 0x000000010400788c */ /* 0x000fc4000bf04070 */
[----:B------:R-:W-:Y:S01]  /*15930*/  ULOP3.LUT UR5, UR5, 0x1, URZ, 0xc0, !UPT ;  /* 0x0000000105057892 */ /* 0x000fe2000f8ec03f */
[----:B------:R-:W-:Y:S01]  /*15940*/  PLOP3.LUT P0, PT, PT, PT, UP1, 0x80, 0x0 ;  /* 0x000000000000781c */ /* 0x000fe20003f0f018 */
[----:B------:R-:W-:Y:S01]  /*15950*/  UISETP.LT.U32.AND UP0, UPT, UR14, 0x2, UP0 ;  /* 0x000000020e00788c */ /* 0x000fe20008701070 */
[----:B------:R-:W-:Y:S01]  /*15960*/  IMAD R0, R0, R6, UR11 ;  /* 0x0000000b00007e24 */ /* 0x000fe2000f8e0206 */
[----:B------:R-:W-:Y:S02]  /*15970*/  UISETP.NE.U32.AND UP2, UPT, UR5, 0x1, UPT ;  /* 0x000000010500788c */ /* 0x000fe4000bf45070 */
[----:B------:R-:W-:Y:S02]  /*15980*/  ULOP3.LUT UR4, UR4, 0x1, URZ, 0xc0, !UPT ;  /* 0x0000000104047892 */ /* 0x000fe4000f8ec03f */
[----:B------:R-:W-:Y:S01]  /*15990*/  UISETP.GT.U32.AND UP2, UPT, UR14, 0x1, !UP2 ;  /* 0x000000010e00788c */ /* 0x000fe2000d744070 */
[----:B------:R-:W-:Y:S01]  /*159a0*/  IADD3 R0, R0, -UR6, RZ ;  /* 0x8000000600007c10 */ /* 0x000fe2000fffe0ff */
[----:B------:R-:W-:-:S02]  /*159b0*/  USEL UR7, URZ, 0x1, !UP0 ;  /* 0x000000013f077887 */ /* 0x000fc4000c000000 */
[----:B------:R-:W-:Y:S01]  /*159c0*/  USEL UR5, URZ, 0x1, !UP2 ;  /* 0x000000013f057887 */ /* 0x000fe2000d000000 */
[----:B------:R-:W-:Y:S01]  /*159d0*/  IMAD.U32 R7, RZ, RZ, UR4 ;  /* 0x00000004ff077e24 */ /* 0x000fe2000f8e00ff */
[----:B------:R-:W-:Y:S02]  /*159e0*/  UMOV UR6, 0xffffffff ;  /* 0xffffffff00067882 */ /* 0x000fe40000000000 */
[----:B------:R-:W-:Y:S02]  /*159f0*/  ULOP3.LUT UR13, UR5, UR13, UR7, 0x96, !UPT ;  /* 0x0000000d050d7292 */ /* 0x000fe4000f8e9607 */
[----:B------:R0:W-:Y:S04]  /*15a00*/  STL [R1+0x2b0], R7 ;  /* 0x0002b00701007387 */ /* 0x0001e80000100800 */
[----:B0-----:R-:W-:-:S05]  /*15a10*/  IMAD.U32 R7, RZ, RZ, UR13 ;  /* 0x0000000dff077e24 */ /* 0x001fca000f8e00ff */
[----:B------:R0:W-:Y:S01]  /*15a20*/  STL [R1+0x2b4], R7 ;  /* 0x0002b40701007387 */ /* 0x0001e20000100800 */
[----:B------:R-:W-:Y:S05]  /*15a30*/  @P0 BRA `(.L_x_28) ;  /* 0x000001b800f80947 */ /* 0x000fea0003800000 */
[----:B------:R-:W-:Y:S01]  /*15a40*/  FSETP.NEU.AND P2, PT, R16, RZ, PT ;  /* 0x000000ff1000720b */ /* 0x000fe20003f4d000 */
[----:B------:R-:W-:Y:S01]  /*15a50*/  ULDC.64 UR10, c[0x0][0x5c8] ;  /* 0x00017200000a7ab9 */ /* 0x000fe20000000a00 */
[----:B------:R-:W-:Y:S01]  /*15a60*/  ISETP.GT.AND P0, PT, R3, RZ, PT ;  /* 0x000000ff0300720c */ /* 0x000fe20003f04270 */
[----:B------:R-:W-:Y:S01]  /*15a70*/  UIMAD UR4, UR9, UR10, URZ ;  /* 0x0000000a090472a4 */ /* 0x000fe2000f8e023f */
[----:B------:R-:W-:Y:S01]  /*15a80*/  IMAD.U32 R11, RZ, RZ, UR11 ;  /* 0x0000000bff0b7e24 */ /* 0x000fe2000f8e00ff */
[----:B------:R-:W-:Y:S01]  /*15a90*/  BSSY B0, `(.L_x_28) ;  /* 0x0001bb8000007945 */ /* 0x000fe20003800000 */
[----:B------:R-:W-:Y:S01]  /*15aa0*/  IMAD.WIDE.U32 R4, R17, UR10, R4 ;  /* 0x0000000a11047c25 */ /* 0x000fe2000f8e0004 */
[----:B------:R-:W-:-:S03]  /*15ab0*/  ISETP.GT.AND P1, PT, R0, RZ, P0 ;  /* 0x000000ff0000720c */ /* 0x000fc60000724270 */
[----:B------:R-:W-:-:S05]  /*15ac0*/  IMAD R11, R17, R11, UR4 ;  /* 0x00000004110b7e24 */ /* 0x000fca000f8e020b */
[----:B------:R-:W-:Y:S01]  /*15ad0*/  IADD3 R11, R5, R11, RZ ;  /* 0x0000000b050b7210 */ /* 0x000fe20007ffe0ff */
[----:B------:R-:W-:Y:S06]  /*15ae0*/  @!P2 BRA `(.L_x_29) ;  /* 0x000001540010a947 */ /* 0x000fec0003800000 */
[----:B------:R-:W1:Y:S01]  /*15af0*/  LDC.64 R8, c[0x0][0x5b0] ;  /* 0x00016c00ff087b82 */ /* 0x000e620000000a00 */
[----:B------:R-:W2:Y:S01]  /*15b00*/  LDL.LU R20, [R1+0x240] ;  /* 0x0002400001147983 */ /* 0x000ea20000300800 */
[----:B------:R-:W-:Y:S01]  /*15b10*/  R2UR UR7, R22 ;  /* 0x00000000160772ca */ /* 0x000fe200000e0000 */
[----:B------:R-:W-:Y:S02]  /*15b20*/  ULDC.64 UR14, c[0x0][0x208] ;  /* 0x00008200000e7ab9 */ /* 0x000fe40000000a00 */
[----:B------:R-:W-:Y:S03]  /*15b30*/  STL.64 [R1+0x2c0], R24 ;  /* 0x0002c01801007387 */ /* 0x000fe60000100a00 */
[----:B------:R-:W3:Y:S01]  /*15b40*/  LDC.64 R14, c[0x0][0x5a8] ;  /* 0x00016a00ff0e7b82 */ /* 0x000ee20000000a00 */
[----:B-1----:R-:W-:Y:S01]  /*15b50*/  IMAD.MOV.U32 R235, RZ, RZ, R9 ;  /* 0x000000ffffeb7224 */ /* 0x002fe200078e0009 */
[----:B------:R1:W-:Y:S01]  /*15b60*/  STL.64 [R1+0x268], R8 ;  /* 0x0002680801007387 */ /* 0x0003e20000100a00 */
[----:B------:R-:W-:-:S05]  /*15b70*/  IMAD.MOV.U32 R21, RZ, RZ, R8 ;  /* 0x000000ffff157224 */ /* 0x000fca00078e0008 */
[----:B------:R-:W-:Y:S01]  /*15b80*/  R2UR UR4, R21 ;  /* 0x00000000150472ca */ /* 0x000fe200000e0000 */
[----:B-1----:R-:W1:-:S12]  /*15b90*/  LDC.64 R8, c[0x0][0x5b8] ;  /* 0x00016e00ff087b82 */ /* 0x002e580000000a00 */
[----:B------:R-:W-:-:S06]  /*15ba0*/  UIMAD UR4, UR9, UR4, URZ ;  /* 0x00000004090472a4 */ /* 0x000fcc000f8e023f */
[----:B------:R-:W-:Y:S01]  /*15bb0*/  IMAD R233, R17, R235, UR4 ;  /* 0x0000000411e97e24 */ /* 0x000fe2000f8e02eb */
[----:B------:R-:W-:Y:S01]  /*15bc0*/  ULDC.64 UR4, c[0x0][0x5c0] ;  /* 0x0001700000047ab9 */ /* 0x000fe20000000a00 */
[----:B-1----:R-:W-:Y:S01]  /*15bd0*/  IMAD.MOV.U32 R232, RZ, RZ, R8 ;  /* 0x000000ffffe87224 */ /* 0x002fe200078e0008 */
[----:B0-----:R-:W-:Y:S01]  /*15be0*/  MOV R7, R9 ;  /* 0x0000000900077202 */ /* 0x001fe20000000f00 */
[----:B------:R-:W-:Y:S02]  /*15bf0*/  STL [R1+0x278], R8 ;  /* 0x0002780801007387 */ /* 0x000fe40000100800 */
[C---:B------:R-:W-:Y:S02]  /*15c00*/  IMAD R5, R232.reuse, UR12, RZ ;  /* 0x0000000ce8057c24 */ /* 0x040fe4000f8e02ff */
[----:B------:R-:W-:-:S04]  /*15c10*/  IMAD.WIDE.U32 R12, R232, UR7, R18 ;  /* 0x00000007e80c7c25 */ /* 0x000fc8000f8e0012 */
[----:B------:R-:W-:Y:S01]  /*15c20*/  IMAD R23, R7, UR7, R5 ;  /* 0x0000000707177c24 */ /* 0x000fe2000f8e0205 */
[----:B------:R-:W-:-:S03]  /*15c30*/  MOV R6, R12 ;  /* 0x0000000c00067202 */ /* 0x000fc60000000f00 */
[----:B------:R-:W-:Y:S01]  /*15c40*/  IMAD.IADD R7, R13, 0x1, R23 ;  /* 0x000000010d077824 */ /* 0x000fe200078e0217 */
[----:B------:R-:W-:Y:S04]  /*15c50*/  STL [R1+0x28c], R23 ;  /* 0x00028c1701007387 */ /* 0x000fe80000100800 */
[----:B------:R0:W-:Y:S04]  /*15c60*/  STL.64 [R1+0x270], R6 ;  /* 0x0002700601007387 */ /* 0x0001e80000100a00 */
[----:B------:R-:W-:Y:S01]  /*15c70*/  STL [R1+0x290], R233 ;  /* 0x000290e901007387 */ /* 0x000fe20000100800 */
[----:B0-----:R-:W-:-:S04]  /*15c80*/  IMAD.WIDE.U32 R6, R17, R21, R6 ;  /* 0x0000001511067225 */ /* 0x001fc800078e0006 */
[----:B------:R-:W-:Y:S01]  /*15c90*/  IMAD.IADD R5, R7, 0x1, R233 ;  /* 0x0000000107057824 */ /* 0x000fe200078e02e9 */
[----:B---3--:R-:W-:-:S04]  /*15ca0*/  LEA R8, P2, R6, R14, 0x1 ;  /* 0x0000000e06087211 */ /* 0x008fc800078408ff */
[----:B------:R-:W-:Y:S02]  /*15cb0*/  LEA.HI.X R9, R6, R15, R5, 0x1, P2 ;  /* 0x0000000f06097211 */ /* 0x000fe400010f0c05 */
[----:B------:R-:W-:-:S03]  /*15cc0*/  LEA R10, P2, R4, UR4, 0x1 ;  /* 0x00000004040a7c11 */ /* 0x000fc6000f8408ff */
[----:B------:R-:W3:Y:S01]  /*15cd0*/  @P1 LDG.E.LTC128B.U16 R6, desc[UR14][R8.64] ;  /* 0x0000000e08061981 */ /* 0x000ee2000c1e1520 */
[----:B------:R-:W-:Y:S01]  /*15ce0*/  LEA.HI.X R11, R4, UR5, R11, 0x1, P2 ;  /* 0x00000005040b7c11 */ /* 0x000fe200090f0c0b */
[----:B------:R-:W-:-:S04]  /*15cf0*/  IMAD.WIDE.U32 R4, R17, R21, R18 ;  /* 0x0000001511047225 */ /* 0x000fc800078e0012 */
[----:B------:R-:W-:Y:S02]  /*15d00*/  IMAD.IADD R5, R233, 0x1, R5 ;  /* 0x00000001e9057824 */ /* 0x000fe400078e0205 */
[----:B------:R-:W-:-:S04]  /*15d10*/  IMAD.WIDE.U32 R4, R232, UR7, R4 ;  /* 0x00000007e8047c25 */ /* 0x000fc8000f8e0004 */
[----:B------:R-:W-:Y:S01]  /*15d20*/  IMAD.IADD R5, R23, 0x1, R5 ;  /* 0x0000000117057824 */ /* 0x000fe200078e0205 */
[----:B------:R-:W-:-:S04]  /*15d30*/  LEA R24, P2, R4, R14, 0x1 ;  /* 0x0000000e04187211 */ /* 0x000fc800078408ff */
[----:B------:R-:W-:-:S05]  /*15d40*/  LEA.HI.X R25, R4, R15, R5, 0x1, P2 ;  /* 0x0000000f04197211 */ /* 0x000fca00010f0c05 */
[----:B------:R0:W-:Y:S04]  /*15d50*/  STL.64 [R1+0x260], R24 ;  /* 0x0002601801007387 */ /* 0x0001e80000100a00 */
[----:B0-----:R0:W5:Y:S01]  /*15d60*/  LDL.LU.64 R24, [R1+0x2c0] ;  /* 0x0002c00001187983 */ /* 0x0011620000300a00 */
[----:B------:R-:W-:Y:S01]  /*15d70*/  ISETP.GT.AND P2, PT, R0, 0x1, P0 ;  /* 0x000000010000780c */ /* 0x000fe20000744270 */
[----:B------:R-:W-:Y:S01]  /*15d80*/  BSSY B1, `(.L_x_30) ;  /* 0x000000b000017945 */ /* 0x000fe20003800000 */
[----:B---3--:R-:W-:-:S05]  /*15d90*/  SHF.L.U32 R7, R6, 0x10, RZ ;  /* 0x0000001006077819 */ /* 0x008fca00000006ff */
[----:B------:R-:W-:-:S04]  /*15da0*/  FMUL R7, R7, R16 ;  /* 0x0000001007077220 */ /* 0x000fc80000400000 */
[----:B--2---:R-:W-:-:S05]  /*15db0*/  FFMA R7, R20, R2, R7 ;  /* 0x0000000214077223 */ /* 0x004fca0000000007 */
[----:B------:R-:W-:Y:S02]  /*15dc0*/  F2FP.BF16.F32.PACK_AB R4, RZ, R7 ;  /* 0x00000007ff04723e */ /* 0x000fe400000010ff */
[----:B------:R-:W-:-:S03]  /*15dd0*/  PRMT R8, R6, 0x7610, R8 ;  /* 0x0000761006087816 */ /* 0x000fc60000000008 */
[----:B------:R0:W-:Y:S01]  /*15de0*/  @P1 STG.E.U16 desc[UR14][R10.64], R4 ;  /* 0x000000040a001986 */ /* 0x0001e2000c10150e */
[----:B------:R-:W-:Y:S05]  /*15df0*/  @!P2 BRA `(.L_x_31) ;  /* 0x00000000000ca947 */ /* 0x000fea0003800000 */
[----:B0-----:R-:W2:Y:S01]  /*15e00*/  LDL.64 R4, [R1+0x260] ;  /* 0x0002600001047983 */ /* 0x001ea20000100a00 */
[----:B------:R-:W-:-:S03]  /*15e10*/  ULDC.64 UR4, c[0x0][0x208] ;  /* 0x0000820000047ab9 */ /* 0x000fc60000000a00 */
[----:B--2---:R1:W5:Y:S02]  /*15e20*/  LDG.E.LTC128B.U16 R8, desc[UR4][R4.64+0x2] ;  /* 0x0000020404087981 */ /* 0x004364000c1e1520 */
.L_x_31:
[----:B------:R-:W-:Y:S05]  /*15e30*/  BSYNC B1 ;  /* 0x0000000000017941 */ /* 0x000fea0003800000 */
.L_x_30:
[----:B-1----:R-:W2:Y:S04]  /*15e40*/  LDL.LU R5, [R1+0x244] ;  /* 0x0002440001057983 */ /* 0x002ea80000300800 */
[----:B-----5:R1:W-:Y:S04]  /*15e50*/  STL.64 [R1+0x2c0], R24 ;  /* 0x0002c01801007387 */ /* 0x0203e80000100a00 */
[----:B-1----:R-:W3:Y:S01]  /*15e60*/  LDL.64 R24, [R1+0x270] ;  /* 0x0002700001187983 */ /* 0x002ee20000100a00 */
[----:B0-----:R-:W-:Y:S01]  /*15e70*/  IMAD.U32 R4, R8, 0x10000, RZ ;  /* 0x0001000008047824 */ /* 0x001fe200078e00ff */
[----:B------:R-:W-:-:S02]  /*15e80*/  SHF.L.U64.HI R7, R21, 0x3, R235 ;  /* 0x0000000315077819 */ /* 0x000fc400000102eb */
[----:B------:R-:W-:Y:S01]  /*15e90*/  SHF.L.U32 R6, R21, 0x3, RZ ;  /* 0x0000000315067819 */ /* 0x000fe200000006ff */
[----:B------:R-:W-:Y:S01]  /*15ea0*/  FMUL R4, R4, R16 ;  /* 0x0000001004047220 */ /* 0x000fe20000400000 */
[----:B------:R-:W4:Y:S01]  /*15eb0*/  LDL.LU R234, [R1+0x248] ;  /* 0x0002480001ea7983 */ /* 0x000f220000300800 */
[----:B------:R-:W-:Y:S02]  /*15ec0*/  ISETP.GT.AND P1, PT, R3, 0x8, PT ;  /* 0x000000080300780c */ /* 0x000fe40003f24270 */
[----:B------:R-:W-:Y:S01]  /*15ed0*/  R2UR UR7, R22 ;  /* 0x00000000160772ca */ /* 0x000fe200000e0000 */
[----:B------:R0:W-:Y:S01]  /*15ee0*/  STL.64 [R1+0x240], R6 ;  /* 0x0002400601007387 */ /* 0x0001e20000100a00 */
[----:B------:R-:W-:Y:S01]  /*15ef0*/  ISETP.GT.AND P3, PT, R0, RZ, P1 ;  /* 0x000000ff0000720c */ /* 0x000fe20000f64270 */
[----:B------:R-:W-:Y:S01]  /*15f00*/  ULDC.64 UR4, c[0x0][0x208] ;  /* 0x0000820000047ab9 */ /* 0x000fe20000000a00 */
[----:B--2---:R-:W-:Y:S01]  /*15f10*/  FFMA R20, R5, R2, R4 ;  /* 0x0000000205147223 */ /* 0x004fe20000000004 */
[----:B------:R-:W-:-:S04]  /*15f20*/  IMAD.WIDE.U32 R4, R17, R21, R6 ;  /* 0x0000001511047225 */ /* 0x000fc800078e0006 */
[----:B------:R-:W-:Y:S01]  /*15f30*/  IMAD.IADD R9, R233, 0x1, R5 ;  /* 0x00000001e9097824 */ /* 0x000fe200078e0205 */
[----:B0-----:R-:W-:Y:S02]  /*15f40*/  IADD3 R7, P4, R12, R4, RZ ;  /* 0x000000040c077210 */ /* 0x001fe40007f9e0ff */
[----:B------:R-:W-:-:S03]  /*15f50*/  F2FP.BF16.F32.PACK_AB R20, RZ, R20 ;  /* 0x00000014ff14723e */ /* 0x000fc600000010ff */
[----:B---3--:R-:W-:Y:S01]  /*15f60*/  IMAD.X R21, R9, 0x1, R25, P4 ;  /* 0x0000000109157824 */ /* 0x008fe200020e0619 */
[C---:B------:R-:W-:Y:S01]  /*15f70*/  LEA R6, P4, R7.reuse, R14, 0x1 ;  /* 0x0000000e07067211 */ /* 0x040fe200078808ff */
[----:B------:R0:W-:Y:S03]  /*15f80*/  @P2 STG.E.U16 desc[UR4][R10.64+0x2], R20 ;  /* 0x000002140a002986 */ /* 0x0001e6000c101504 */
[----:B------:R-:W-:Y:S01]  /*15f90*/  LEA.HI.X R7, R7, R15, R21, 0x1, P4 ;  /* 0x0000000f07077211 */ /* 0x000fe200020f0c15 */
[----:B------:R-:W5:Y:S04]  /*15fa0*/  LDL.LU.64 R24, [R1+0x2c0] ;  /* 0x0002c00001187983 */ /* 0x000f680000300a00 */
[----:B------:R1:W2:Y:S01]  /*15fb0*/  @P3 LDG.E.LTC128B.U16 R8, desc[UR4][R6.64] ;  /* 0x0000000406083981 */ /* 0x0002a2000c1e1520 */
[----:B------:R-:W-:Y:S01]  /*15fc0*/  IMAD.U32 R21, RZ, RZ, UR10 ;  /* 0x0000000aff157e24 */ /* 0x000fe2000f8e00ff */
[----:B------:R-:W-:Y:S01]  /*15fd0*/  ISETP.GT.AND P4, PT, R0, 0x1, P1 ;  /* 0x000000010000780c */ /* 0x000fe20000f84270 */
[----:B------:R-:W-:Y:S01]  /*15fe0*/  BSSY B1, `(.L_x_32) ;  /* 0x0000018000017945 */ /* 0x000fe20003800000 */
[----:B0-----:R-:W-:Y:S01]  /*15ff0*/  IMAD.U32 R20, RZ, RZ, UR11 ;  /* 0x0000000bff147e24 */ /* 0x001fe2000f8e00ff */
[----:B-1----:R-:W-:-:S04]  /*16000*/  IADD3 R6, P2, R18, R4, RZ ;  /* 0x0000000412067210 */ /* 0x002fc80007f5e0ff */
[----:B------:R-:W-:-:S03]  /*16010*/  IADD3.X R7, R19, R9, RZ, P2, !PT ;  /* 0x0000000913077210 */ /* 0x000fc600017fe4ff */
[----:B------:R-:W-:-:S04]  /*16020*/  IMAD.WIDE.U32 R6, R232, UR7, R6 ;  /* 0x00000007e8067c25 */ /* 0x000fc8000f8e0006 */
[----:B------:R-:W-:Y:S01]  /*16030*/  IMAD.IADD R7, R23, 0x1, R7 ;  /* 0x0000000117077824 */ /* 0x000fe200078e0207 */
[----:B------:R-:W-:-:S04]  /*16040*/  LEA R236, P2, R6, R14, 0x1 ;  /* 0x0000000e06ec7211 */ /* 0x000fc800078408ff */
[----:B------:R-:W-:Y:S01]  /*16050*/  LEA.HI.X R237, R6, R15, R7, 0x1, P2 ;  /* 0x0000000f06ed7211 */ /* 0x000fe200010f0c07 */
[----:B--2---:R-:W-:-:S04]  /*16060*/  IMAD.U32 R6, R8, 0x10000, RZ ;  /* 0x0001000008067824 */ /* 0x004fc800078e00ff */
[----:B------:R-:W-:-:S04]  /*16070*/  FMUL R6, R6, R16 ;  /* 0x0000001006067220 */ /* 0x000fc80000400000 */
[----:B----4-:R-:W-:Y:S01]  /*16080*/  FFMA R7, R234, R2, R6 ;  /* 0x00000002ea077223 */ /* 0x010fe20000000006 */
[----:B------:R-:W-:Y:S02]  /*16090*/  MOV R6, UR10 ;  /* 0x0000000a00067c02 */ /* 0x000fe40008000f00 */
[--C-:B------:R-:W-:Y:S02]  /*160a0*/  SHF.L.U64.HI R234, R21, 0x4, R20.reuse ;  /* 0x0000000415ea7819 */ /* 0x100fe40000010214 */
[----:B------:R-:W-:Y:S02]  /*160b0*/  SHF.L.U32 R235, R6, 0x4, RZ ;  /* 0x0000000406eb7819 */ /* 0x000fe400000006ff */
[----:B------:R-:W-:Y:S02]  /*160c0*/  F2FP.BF16.F32.PACK_AB R7, RZ, R7 ;  /* 0x00000007ff07723e */ /* 0x000fe400000010ff */
[----:B------:R-:W-:Y:S01]  /*160d0*/  IADD3 R6, P2, R235, R10, RZ ;  /* 0x0000000aeb067210 */ /* 0x000fe20007f5e0ff */
[----:B------:R0:W-:Y:S01]  /*160e0*/  STL [R1+0x27c], R235 ;  /* 0x00027ceb01007387 */ /* 0x0001e20000100800 */
[----:B------:R-:W-:-:S03]  /*160f0*/  PRMT R20, R7, 0x7610, R20 ;  /* 0x0000761007147816 */ /* 0x000fc60000000014 */
[----:B------:R0:W-:Y:S01]  /*16100*/  STL [R1+0x248], R234 ;  /* 0x000248ea01007387 */ /* 0x0001e20000100800 */
[----:B------:R-:W-:-:S05]  /*16110*/  IMAD.X R7, R234, 0x1, R11, P2 ;  /* 0x00000001ea077824 */ /* 0x000fca00010e060b */
[----:B------:R0:W-:Y:S01]  /*16120*/  @P3 STG.E.U16 desc[UR4][R6.64], R20 ;  /* 0x0000001406003986 */ /* 0x0001e2000c101504 */
[----:B------:R-:W-:Y:S05]  /*16130*/  @!P4 BRA `(.L_x_33) ;  /* 0x000000000008c947 */ /* 0x000fea0003800000 */
[----:B------:R-:W-:Y:S02]  /*16140*/  ULDC.64 UR4, c[0x0][0x208] ;  /* 0x0000820000047ab9 */ /* 0x000fe40000000a00 */
[----:B------:R1:W5:Y:S03]  /*16150*/  LDG.E.LTC128B.U16 R8, desc[UR4][R236.64+0x2] ;  /* 0x00000204ec087981 */ /* 0x000366000c1e1520 */
.L_x_33:
[----:B------:R-:W-:Y:S05]  /*16160*/  BSYNC B1 ;  /* 0x0000000000017941 */ /* 0x000fea0003800000 */
.L_x_32:
[----:B------:R-:W2:Y:S01]  /*16170*/  LDL.LU R21, [R1+0x24c] ;  /* 0x00024c0001157983 */ /* 0x000ea20000300800 */
[----:B0----5:R-:W-:Y:S01]  /*16180*/  IMAD.U32 R20, R8, 0x10000, RZ ;  /* 0x0001000008147824 */ /* 0x021fe200078e00ff */
[----:B------:R-:W-:Y:S01]  /*16190*/  ISETP.GT.AND P2, PT, R0, 0x8, P0 ;  /* 0x000000080000780c */ /* 0x000fe20000744270 */
[----:B------:R-:W-:Y:S01]  /*161a0*/  IMAD.MOV.U32 R235, RZ, RZ, R7 ;  /* 0x000000ffffeb7224 */ /* 0x000fe200078e0007 */
[----:B------:R-:W-:Y:S01]  /*161b0*/  MOV R234, R6 ;  /* 0x0000000600ea7202 */ /* 0x000fe20000000f00 */
[----:B------:R-:W-:Y:S01]  /*161c0*/  FMUL R20, R20, R16 ;  /* 0x0000001014147220 */ /* 0x000fe20000400000 */
[----:B------:R-:W-:Y:S01]  /*161d0*/  ULDC.64 UR4, c[0x0][0x208] ;  /* 0x0000820000047ab9 */ /* 0x000fe20000000a00 */
[----:B------:R-:W-:Y:S02]  /*161e0*/  BSSY B1, `(.L_x_34) ;  /* 0x0000008000017945 */ /* 0x000fe40003800000 */
[----:B--2---:R-:W-:-:S05]  /*161f0*/  FFMA R20, R21, R2, R20 ;  /* 0x0000000215147223 */ /* 0x004fca0000000014 */
[----:B------:R-:W-:-:S05]  /*16200*/  F2FP.BF16.F32.PACK_AB R20, RZ, R20 ;  /* 0x00000014ff14723e */ /* 0x000fca00000010ff */
[----:B------:R0:W-:Y:S01]  /*16210*/  @P4 STG.E.U16 desc[UR4][R234.64+0x2], R20 ;  /* 0x00000214ea004986 */ /* 0x0001e2000c101504 */
[----:B------:R-:W-:Y:S05]  /*16220*/  @!P2 BRA `(.L_x_35) ;  /* 0x00000000000ca947 */ /* 0x000fea0003800000 */
[----:B0-----:R-:W2:Y:S01]  /*16230*/  LDL.64 R20, [R1+0x260] ;  /* 0x0002600001147983 */ /* 0x001ea20000100a00 */
[----:B------:R-:W-:-:S03]  /*16240*/  ULDC.64 UR4, c[0x0][0x208] ;  /* 0x0000820000047ab9 */ /* 0x000fc60000000a00 */
[----:B--2---:R2:W5:Y:S02]  /*16250*/  LDG.E.LTC128B.U16 R8, desc[UR4][R20.64+0x10] ;  /* 0x0000100414087981 */ /* 0x004564000c1e1520 */
.L_x_35:
[----:B------:R-:W-:Y:S05]  /*16260*/  BSYNC B1 ;  /* 0x0000000000017941 */ /* 0x000fea0003800000 */
.L_x_34:
[----:B--2---:R-:W2:Y:S01]  /*16270*/  LDL.LU R21, [R1+0x250] ;  /* 0x0002500001157983 */ /* 0x004ea20000300800 */
[----:B0----5:R-:W-:Y:S01]  /*16280*/  IMAD.U32 R20, R8, 0x10000, RZ ;  /* 0x0001000008147824 */ /* 0x021fe200078e00ff */
[----:B------:R-:W-:Y:S01]  /*16290*/  ISETP.GT.AND P3, PT, R0, 0x9, P0 ;  /* 0x000000090000780c */ /* 0x000fe20000764270 */
[----:B------:R-:W-:Y:S01]  /*162a0*/  ULDC.64 UR4, c[0x0][0x208] ;  /* 0x0000820000047ab9 */ /* 0x000fe20000000a00 */
[----:B------:R-:W-:Y:S01]  /*162b0*/  BSSY B1, `(.L_x_36) ;  /* 0x0000009000017945 */ /* 0x000fe20003800000 */
[----:B------:R-:W-:-:S04]  /*162c0*/  FMUL R20, R20, R16 ;  /* 0x0000001014147220 */ /* 0x000fc80000400000 */
[----:B--2---:R-:W-:-:S05]  /*162d0*/  FFMA R20, R21, R2, R20 ;  /* 0x0000000215147223 */ /* 0x004fca0000000014 */
[----:B------:R-:W-:-:S05]  /*162e0*/  F2FP.BF16.F32.PACK_AB R20, RZ, R20 ;  /* 0x00000014ff14723e */ /* 0x000fca00000010ff */
[----:B------:R0:W-:Y:S01]  /*162f0*/  @P2 STG.E.U16 desc[UR4][R10.64+0x10], R20 ;  /* 0x000010140a002986 */ /* 0x0001e2000c101504 */
[----:B------:R-:W-:Y:S05]  /*16300*/  @!P3 BRA `(.L_x_37) ;  /* 0x00000000000cb947 */ /* 0x000fea0003800000 */
[----:B0-----:R-:W2:Y:S01]  /*16310*/  LDL.64 R20, [R1+0x260] ;  /* 0x0002600001147983 */ /* 0x001ea20000100a00 */
[----:B------:R-:W-:-:S03]  /*16320*/  ULDC.64 UR4, c[0x0][0x208] ;  /* 0x0000820000047ab9 */ /* 0x000fc60000000a00 */
[----:B--2---:R2:W5:Y:S02]  /*16330*/  LDG.E.LTC128B.U16 R8, desc[UR4][R20.64+0x12] ;  /* 0x0000120414087981 */ /* 0x004564000c1e1520 */
.L_x_37:
[----:B------:R-:W-:Y:S05]  /*16340*/  BSYNC B1 ;  /* 0x0000000000017941 */ /* 0x000fea0003800000 */
.L_x_36:
[----:B--2---:R-:W2:Y:S01]  /*16350*/  LDL.LU R21, [R1+0x254] ;  /* 0x0002540001157983 */ /* 0x004ea20000300800 */
[----:B0----5:R-:W-:Y:S01]  /*16360*/  SHF.L.U32 R20, R8, 0x10, RZ ;  /* 0x0000001008147819 */ /* 0x021fe200000006ff */
[----:B------:R-:W-:Y:S01]  /*16370*/  ULDC.64 UR4, c[0x0][0x208] ;  /* 0x0000820000047ab9 */ /* 0x000fe20000000a00 */
[----:B------:R-:W-:Y:S01]  /*16380*/  ISETP.GT.AND P2, PT, R0, 0x8, P1 ;  /* 0x000000080000780c */ /* 0x000fe20000f44270 */
[----:B------:R-:W-:Y:S02]  /*16390*/  BSSY B1, `(.L_x_38) ;  /* 0x0000008000017945 */ /* 0x000fe40003800000 */
[----:B------:R-:W-:-:S04]  /*163a0*/  FMUL R20, R20, R16 ;  /* 0x0000001014147220 */ /* 0x000fc80000400000 */
[----:B--2---:R-:W-:-:S05]  /*163b0*/  FFMA R20, R21, R2, R20 ;  /* 0x0000000215147223 */ /* 0x004fca0000000014 */
[----:B------:R-:W-:-:S05]  /*163c0*/  F2FP.BF16.F32.PACK_AB R20, RZ, R20 ;  /* 0x00000014ff14723e */ /* 0x000fca00000010ff */
[----:B------:R0:W-:Y:S01]  /*163d0*/  @P3 STG.E.U16 desc[UR4][R10.64+0x12], R20 ;  /* 0x000012140a003986 */ /* 0x0001e2000c101504 */
[----:B------:R-:W-:Y:S05]  /*163e0*/  @!P2 BRA `(.L_x_39) ;  /* 0x000000000008a947 */ /* 0x000fea0003800000 */
[----:B------:R-:W-:Y:S02]  /*163f0*/  ULDC.64 UR4, c[0x0][0x208] ;  /* 0x0000820000047ab9 */ /* 0x000fe40000000a00 */
[----:B------:R2:W5:Y:S03]  /*16400*/  LDG.E.LTC128B.U16 R8, desc[UR4][R236.64+0x10] ;  /* 0x00001004ec087981 */ /* 0x000566000c1e1520 */
.L_x_39:
[----:B------:R-:W-:Y:S05]  /*16410*/  BSYNC B1 ;  /* 0x0000000000017941 */ /* 0x000fea0003800000 */
.L_x_38:
[----:B------:R-:W3:Y:S01]  /*16420*/  LDL.LU R21, [R1+0x258] ;  /* 0x0002580001157983 */ /* 0x000ee20000300800 */
[----:B0----5:R-:W-:Y:S01]  /*16430*/  IMAD.U32 R20, R8, 0x10000, RZ ;  /* 0x0001000008147824 */ /* 0x021fe200078e00ff */
[----:B------:R-:W-:Y:S01]  /*16440*/  ISETP.GT.AND P4, PT, R0, 0x9, P1 ;  /* 0x000000090000780c */ /* 0x000fe20000f84270 */
[----:B------:R-:W-:Y:S01]  /*16450*/  ULDC.64 UR4, c[0x0][0x208] ;  /* 0x0000820000047ab9 */ /* 0x000fe20000000a00 */
[----:B------:R-:W-:Y:S01]  /*16460*/  BSSY B1, `(.L_x_40) ;  /* 0x0000008000017945 */ /* 0x000fe20003800000 */
[----:B------:R-:W-:-:S04]  /*16470*/  FMUL R20, R20, R16 ;  /* 0x0000001014147220 */ /* 0x000fc80000400000 */
[----:B---3--:R-:W-:-:S05]  /*16480*/  FFMA R20, R21, R2, R20 ;  /* 0x0000000215147223 */ /* 0x008fca0000000014 */
[----:B------:R-:W-:-:S05]  /*16490*/  F2FP.BF16.F32.PACK_AB R20, RZ, R20 ;  /* 0x00000014ff14723e */ /* 0x000fca00000010ff */
[----:B------:R0:W-:Y:S01]  /*164a0*/  @P2 STG.E.U16 desc[UR4][R234.64+0x10], R20 ;  /* 0x00001014ea002986 */ /* 0x0001e2000c101504 */
[----:B------:R-:W-:Y:S05]  /*164b0*/  @!P4 BRA `(.L_x_41) ;  /* 0x000000000008c947 */ /* 0x000fea0003800000 */
[----:B------:R-:W-:Y:S02]  /*164c0*/  ULDC.64 UR4, c[0x0][0x208] ;  /* 0x0000820000047ab9 */ /* 0x000fe40000000a00 */
[----:B------:R3:W5:Y:S03]  /*164d0*/  LDG.E.LTC128B.U16 R8, desc[UR4][R236.64+0x12] ;  /* 0x00001204ec087981 */ /* 0x000766000c1e1520 */
.L_x_41:
[----:B------:R-:W-:Y:S05]  /*164e0*/  BSYNC B1 ;  /* 0x0000000000017941 */ /* 0x000fea0003800000 */
.L_x_40:
[----:B------:R-:W4:Y:S01]  /*164f0*/  LDL.LU R21, [R1+0x26c] ;  /* 0x00026c0001157983 */ /* 0x000f220000300800 */
[----:B-----5:R-:W-:-:S03]  /*16500*/  IMAD.U32 R5, R8, 0x10000, RZ ;  /* 0x0001000008057824 */ /* 0x020fc600078e00ff */
[----:B------:R1:W-:Y:S01]  /*16510*/  STL.64 [R1+0x2c0], R24 ;  /* 0x0002c01801007387 */ /* 0x0003e20000100a00 */
[----:B------:R-:W-:Y:S01]  /*16520*/  R2UR UR7, R22 ;  /* 0x00000000160772ca */ /* 0x000fe200000e0000 */
[----:B0-----:R-:W-:Y:S01]  /*16530*/  FMUL R20, R5, R16 ;  /* 0x0000001005147220 */ /* 0x001fe20000400000 */
[----:B------:R-:W-:Y:S01]  /*16540*/  MOV R5, R9 ;  /* 0x0000000900057202 */ /* 0x000fe20000000f00 */
[----:B-1----:R-:W2:Y:S04]  /*16550*/  LDL.64 R24, [R1+0x270] ;  /* 0x0002700001187983 */ /* 0x002ea80000100a00 */
[----:B------:R0:W-:Y:S04]  /*16560*/  STL [R1+0x2bc], R10 ;  /* 0x0002bc0a01007387 */ /* 0x0001e80000100800 */
[----:B0-----:R-:W3:Y:S04]  /*16570*/  LDL R10, [R1+0x268] ;  /* 0x00026800010a7983 */ /* 0x001ee80000100800 */
[----:B------:R-:W2:Y:S04]  /*16580*/  LDL.LU R22, [R1+0x220] ;  /* 0x0002200001167983 */ /* 0x000ea80000300800 */
[----:B------:R-:W2:Y:S01]  /*16590*/  LDL.LU R9, [R1+0x25c] ;  /* 0x00025c0001097983 */ /* 0x000ea20000300800 */
[----:B------:R-:W-:-:S04]  /*165a0*/  ISETP.GT.AND P2, PT, R3, 0x80, PT ;  /* 0x000000800300780c */ /* 0x000fc80003f44270 */
[----:B------:R-:W-:Y:S01]  /*165b0*/  ISETP.GT.AND P3, PT, R0, RZ, P2 ;  /* 0x000000ff0000720c */ /* 0x000fe20001764270 */
[----:B------:R-:W-:Y:S01]  /*165c0*/  ULDC.64 UR4, c[0x0][0x208] ;  /* 0x0000820000047ab9 */ /* 0x000fe20000000a00 */
[----:B----4-:R-:W-:-:S05]  /*165d0*/  IMAD R21, R21, 0x78, RZ ;  /* 0x0000007815157824 */ /* 0x010fca00078e02ff */
[----:B------:R-:W-:Y:S01]  /*165e0*/  STL [R1+0x26c], R21 ;  /* 0x00026c1501007387 */ /* 0x000fe20000100800 */
[----:B---3--:R-:W-:-:S05]  /*165f0*/  IMAD.WIDE.U32 R4, R10, 0x78, R4 ;  /* 0x000000780a047825 */ /* 0x008fca00078e0004 */
[----:B------:R0:W-:Y:S01]  /*16600*/  STL.64 [R1+0x250], R4 ;  /* 0x0002500401007387 */ /* 0x0001e20000100a00 */
[----:B--2---:R-:W-:Y:S01]  /*16610*/  FFMA R9, R9, R2, R20 ;  /* 0x0000000209097223 */ /* 0x004fe20000000014 */
[----:B------:R-:W-:-:S04]  /*16620*/  IMAD.IADD R20, R5, 0x1, R21 ;  /* 0x0000000105147824 */ /* 0x000fc800078e0215 */
[----:B------:R-:W-:Y:S01]  /*16630*/  F2FP.BF16.F32.PACK_AB R9, RZ, R9 ;  /* 0x00000009ff09723e */ /* 0x000fe200000010ff */
[----:B------:R1:W-:Y:S01]  /*16640*/  STL [R1+0x258], R20 ;  /* 0x0002581401007387 */ /* 0x0003e20000100800 */
[----:B0-----:R-:W-:-:S05]  /*16650*/  IADD3 R5, P5, R12, R4, RZ ;  /* 0x000000040c057210 */ /* 0x001fca0007fbe0ff */
[----:B-1----:R-:W-:Y:S01]  /*16660*/  IMAD.X R20, R20, 0x1, R25, P5 ;  /* 0x0000000114147824 */ /* 0x002fe200028e0619 */
[C---:B------:R-:W-:Y:S01]  /*16670*/  LEA R4, P5, R5.reuse, R14, 0x1 ;  /* 0x0000000e05047211 */ /* 0x040fe200078a08ff */
[----:B------:R-:W-:Y:S03]  /*16680*/  @P4 STG.E.U16 desc[UR4][R234.64+0x12], R9 ;  /* 0x00001209ea004986 */ /* 0x000fe6000c101504 */
[----:B------:R-:W-:Y:S01]  /*16690*/  LEA.HI.X R5, R5, R15, R20, 0x1, P5 ;  /* 0x0000000f05057211 */ /* 0x000fe200028f0c14 */
[----:B------:R-:W5:Y:S04]  /*166a0*/  LDL.LU.64 R24, [R1+0x2c0] ;  /* 0x0002c00001187983 */ /* 0x000f680000300a00 */
[----:B------:R0:W2:Y:S04]  /*166b0*/  @P3 LDG.E.LTC128B.U16 R8, desc[UR4][R4.64] ;  /* 0x0000000404083981 */ /* 0x0000a8000c1e1520 */
[----:B------:R-:W0:Y:S01]  /*166c0*/  LDL.64 R4, [R1+0x240] ;  /* 0x0002400001047983 */ /* 0x000e220000100a00 */
[----:B------:R-:W-:Y:S01]  /*166d0*/  BSSY B1, `(.L_x_42) ;  /* 0x0000021000017945 */ /* 0x000fe20003800000 */
[----:B0-----:R-:W-:-:S04]  /*166e0*/  IMAD.WIDE.U32 R4, R10, 0x78, R4 ;  /* 0x000000780a047825 */ /* 0x001fc800078e0004 */
[----:B------:R-:W-:Y:S01]  /*166f0*/  IMAD.MOV.U32 R20, RZ, RZ, R4 ;  /* 0x000000ffff147224 */ /* 0x000fe200078e0004 */
[----:B------:R-:W-:Y:S01]  /*16700*/  IADD3 R21, R21, R5, RZ ;  /* 0x0000000515157210 */ /* 0x000fe20007ffe0ff */
[----:B------:R0:W-:Y:S02]  /*16710*/  STL.64 [R1+0x2a0], R4 ;  /* 0x0002a00401007387 */ /* 0x0001e40000100a00 */
[----:B0-----:R-:W-:Y:S02]  /*16720*/  IMAD.WIDE.U32 R4, R17, R10, R20 ;  /* 0x0000000a11047225 */ /* 0x001fe400078e0014 */
[----:B------:R0:W5:Y:S01]  /*16730*/  LDL.LU R10, [R1+0x2bc] ;  /* 0x0002bc00010a7983 */ /* 0x0001620000300800 */
[----:B------:R-:W-:-:S03]  /*16740*/  IADD3 R4, P4, R18, R4, RZ ;  /* 0x0000000412047210 */ /* 0x000fc60007f9e0ff */
[----:B--2---:R0:W-:Y:S01]  /*16750*/  STL [R1+0x24c], R8 ;  /* 0x00024c0801007387 */ /* 0x0041e20000100800 */
[----:B------:R-:W-:-:S03]  /*16760*/  IADD3.X R5, R19, R233, R5, P4, !PT ;  /* 0x000000e913057210 */ /* 0x000fc600027fe405 */
[----:B------:R-:W-:-:S04]  /*16770*/  IMAD.WIDE.U32 R4, R232, UR7, R4 ;  /* 0x00000007e8047c25 */ /* 0x000fc8000f8e0004 */
[----:B------:R-:W-:Y:S01]  /*16780*/  IMAD.IADD R5, R23, 0x1, R5 ;  /* 0x0000000117057824 */ /* 0x000fe200078e0205 */
[C---:B------:R-:W-:Y:S02]  /*16790*/  LEA R232, P4, R4.reuse, R14, 0x1 ;  /* 0x0000000e04e87211 */ /* 0x040fe400078808ff */
[----:B------:R-:W-:Y:S02]  /*167a0*/  MOV R23, R7 ;  /* 0x0000000700177202 */ /* 0x000fe40000000f00 */
[----:B------:R-:W-:Y:S01]  /*167b0*/  LEA.HI.X R233, R4, R15, R5, 0x1, P4 ;  /* 0x0000000f04e97211 */ /* 0x000fe200020f0c05 */
[----:B------:R-:W-:Y:S01]  /*167c0*/  IMAD.U32 R5, RZ, RZ, UR10 ;  /* 0x0000000aff057e24 */ /* 0x000fe2000f8e00ff */
[----:B------:R-:W-:Y:S02]  /*167d0*/  SHF.L.U32 R4, R8, 0x10, RZ ;  /* 0x0000001008047819 */ /* 0x000fe400000006ff */
[----:B------:R-:W-:-:S03]  /*167e0*/  ISETP.GT.AND P4, PT, R0, 0x1, P2 ;  /* 0x000000010000780c */ /* 0x000fc60001784270 */
[----:B------:R-:W-:-:S04]  /*167f0*/  FMUL R4, R4, R16 ;  /* 0x0000001004047220 */ /* 0x000fc80000400000 */
[----:B------:R-:W-:Y:S01]  /*16800*/  FFMA R4, R22, R2, R4 ;  /* 0x0000000216047223 */ /* 0x000fe20000000004 */
[----:B------:R-:W-:Y:S02]  /*16810*/  IMAD.MOV.U32 R22, RZ, RZ, R6 ;  /* 0x000000ffff167224 */ /* 0x000fe400078e0006 */
[----:B------:R-:W-:Y:S02]  /*16820*/  IMAD.U32 R6, RZ, RZ, UR11 ;  /* 0x0000000bff067e24 */ /* 0x000fe4000f8e00ff */
[----:B------:R-:W-:Y:S01]  /*16830*/  IMAD.WIDE.U32 R22, R5, 0xf0, R22 ;  /* 0x000000f005167825 */ /* 0x000fe200078e0016 */
[----:B------:R-:W-:-:S03]  /*16840*/  F2FP.BF16.F32.PACK_AB R4, RZ, R4 ;  /* 0x00000004ff04723e */ /* 0x000fc600000010ff */
[----:B------:R-:W-:Y:S01]  /*16850*/  IMAD R6, R6, 0xf0, RZ ;  /* 0x000000f006067824 */ /* 0x000fe200078e02ff */
[----:B------:R-:W-:Y:S02]  /*16860*/  PRMT R7, R4, 0x7610, R7 ;  /* 0x0000761004077816 */ /* 0x000fe40000000007 */
[----:B------:R-:W-:Y:S01]  /*16870*/  @P3 MOV R4, R22 ;  /* 0x0000001600043202 */ /* 0x000fe20000000f00 */
[----:B------:R-:W-:-:S05]  /*16880*/  IMAD.IADD R5, R23, 0x1, R6 ;  /* 0x0000000117057824 */ /* 0x000fca00078e0206 */
[----:B------:R0:W-:Y:S01]  /*16890*/  @P3 STG.E.U16 desc[UR4][R4.64], R7 ;  /* 0x0000000704003986 */ /* 0x0001e2000c101504 */
[----:B------:R-:W-:Y:S05]  /*168a0*/  @!P4 BRA `(.L_x_43) ;  /* 0x00000000000cc947 */ /* 0x000fea0003800000 */
[----:B------:R-:W-:Y:S02]  /*168b0*/  ULDC.64 UR4, c[0x0][0x208] ;  /* 0x0000820000047ab9 */ /* 0x000fe40000000a00 */
[----:B0-----:R-:W2:Y:S04]  /*168c0*/  LDG.E.LTC128B.U16 R7, desc[UR4][R232.64+0x2] ;  /* 0x00000204e8077981 */ /* 0x001ea8000c1e1520 */
[----:B--2---:R1:W-:Y:S02]  /*168d0*/  STL [R1+0x24c], R7 ;  /* 0x00024c0701007387 */ /* 0x0043e40000100800 */
.L_x_43:
[----:B------:R-:W-:Y:S05]  /*168e0*/  BSYNC B1 ;  /* 0x0000000000017941 */ /* 0x000fea0003800000 */
.L_x_42:
[----:B0-----:R-:W2:Y:S04]  /*168f0*/  LDL.LU R8, [R1+0x224] ;  /* 0x0002240001087983 */ /* 0x001ea80000300800 */
[----:B-----5:R-:W-:Y:S04]  /*16900*/  STL [R1+0x2ec], R24 ;  /* 0x0002ec1801007387 */ /* 0x020fe80000100800 */
[----:B------:R-:W-:Y:S04]  /*16910*/  STL [R1+0x2e8], R19 ;  /* 0x0002e81301007387 */ /* 0x000fe80000100800 */
[----:B------:R0:W-:Y:S04]  /*16920*/  STL.64 [R1+0x2e0], R22 ;  /* 0x0002e01601007387 */ /* 0x0001e80000100a00 */
[----:B0-----:R-:W3:Y:S04]  /*16930*/  LDL.64 R22, [R1+0x240] ;  /* 0x0002400001167983 */ /* 0x001ee80000100a00 */
[----:B------:R0:W-:Y:S04]  /*16940*/  STL.64 [R1+0x2d8], R20 ;  /* 0x0002d81401007387 */ /* 0x0001e80000100a00 */
[----:B0-----:R-:W4:Y:S04]  /*16950*/  LDL.64 R20, [R1+0x270] ;  /* 0x0002700001147983 */ /* 0x001f280000100a00 */
[----:B------:R0:W-:Y:S04]  /*16960*/  STL [R1+0x2d4], R18 ;  /* 0x0002d41201007387 */ /* 0x0001e80000100800 */
[----:B0-----:R-:W2:Y:S04]  /*16970*/  LDL.LU R18, [R1+0x280] ;  /* 0x0002800001127983 */ /* 0x001ea80000300800 */
[----:B------:R0:W-:Y:S04]  /*16980*/  STL [R1+0x2d0], R17 ;  /* 0x0002d01101007387 */ /* 0x0001e80000100800 */
[----:B0-----:R-:W4:Y:S04]  /*16990*/  LDL.LU R17, [R1+0x258] ;  /* 0x0002580001117983 */ /* 0x001f280000300800 */
[----:B------:R0:W-:Y:S04]  /*169a0*/  STL.64 [R1+0x2c8], R10 ;  /* 0x0002c80a01007387 */ /* 0x0001e80000100a00 */
[----:B0-----:R-:W3:Y:S04]  /*169b0*/  LDL.LU.64 R10, [R1+0x250] ;  /* 0x00025000010a7983 */ /* 0x001ee80000300a00 */
[----:B------:R0:W-:Y:S04]  /*169c0*/  STL [R1+0x2c0], R5 ;  /* 0x0002c00501007387 */ /* 0x0001e80000100800 */
[----:B0-----:R-:W1:Y:S01]  /*169d0*/  LDL.LU R5, [R1+0x24c] ;  /* 0x00024c0001057983 */ /* 0x001e620000300800 */
[----:B------:R-:W-:Y:S01]  /*169e0*/  ISETP.GT.AND P5, PT, R3, 0x88, PT ;  /* 0x000000880300780c */ /* 0x000fe20003fa4270 */
[----:B------:R-:W-:-:S02]  /*169f0*/  ULDC.64 UR4, c[0x0][0x208] ;  /* 0x0000820000047ab9 */ /* 0x000fc40000000a00 */
[----:B------:R-:W-:Y:S01]  /*16a00*/  STL [R1+0x2bc], R4 ;  /* 0x0002bc0401007387 */ /* 0x000fe20000100800 */
[----:B--2---:R-:W-:-:S09]  /*16a10*/  LOP3.LUT R18, R18, 0xfffffffb, RZ, 0xc0, !PT ;  /* 0xfffffffb12127812 */ /* 0x004fd200078ec0ff */
[----:B------:R-:W-:Y:S01]  /*16a20*/  @P5 LOP3.LUT R18, R18, 0x4, RZ, 0xfc, !PT ;  /* 0x0000000412125812 */ /* 0x000fe200078efcff */
[----:B-1----:R-:W-:-:S04]  /*16a30*/  IMAD.U32 R7, R5, 0x10000, RZ ;  /* 0x0001000005077824 */ /* 0x002fc800078e00ff */
[----:B------:R-:W-:-:S04]  /*16a40*/  FMUL R7, R7, R16 ;  /* 0x0000001007077220 */ /* 0x000fc80000400000 */
[----:B------:R-:W-:Y:S01]  /*16a50*/  FFMA R7, R8, R2, R7 ;  /* 0x0000000208077223 */ /* 0x000fe20000000007 */
[----:B------:R-:W-:-:S04]  /*16a60*/  IMAD.U32 R8, RZ, RZ, UR10 ;  /* 0x0000000aff087e24 */ /* 0x000fc8000f8e00ff */
[----:B------:R-:W-:-:S04]  /*16a70*/  F2FP.BF16.F32.PACK_AB R9, RZ, R7 ;  /* 0x00000007ff09723e */ /* 0x000fc800000010ff */
[----:B------:R-:W-:Y:S01]  /*16a80*/  PRMT R24, R9, 0x7610, R24 ;  /* 0x0000761009187816 */ /* 0x000fe20000000018 */
[----:B------:R-:W-:Y:S01]  /*16a90*/  IMAD.WIDE.U32 R8, R8, 0xf0, R234 ;  /* 0x000000f008087825 */ /* 0x000fe200078e00ea */
[----:B---3--:R-:W-:Y:S02]  /*16aa0*/  IADD3 R10, P3, R22, R10, RZ ;  /* 0x0000000a160a7210 */ /* 0x008fe40007f7e0ff */
[----:B------:R-:W-:Y:S02]  /*16ab0*/  PRMT R19, R24, 0x7610, R19 ;  /* 0x0000761018137816 */ /* 0x000fe40000000013 */
[----:B------:R-:W-:Y:S01]  /*16ac0*/  IADD3 R7, R6, R9, RZ ;  /* 0x0000000906077210 */ /* 0x000fe20007ffe0ff */
[----:B------:R-:W-:Y:S01]  /*16ad0*/  @P4 IMAD.MOV.U32 R6, RZ, RZ, R8 ;  /* 0x000000ffff064224 */ /* 0x000fe200078e0008 */
[----:B------:R0:W5:Y:S01]  /*16ae0*/  LDL.LU R24, [R1+0x2ec] ;  /* 0x0002ec0001187983 */ /* 0x0001620000300800 */
[----:B----4-:R-:W-:-:S03]  /*16af0*/  IMAD.X R11, R17, 0x1, R23, P3 ;  /* 0x00000001110b7824 */ /* 0x010fc600018e0617 */
[----:B------:R1:W-:Y:S01]  /*16b00*/  @P4 STG.E.U16 desc[UR4][R6.64+0x2], R19 ;  /* 0x0000021306004986 */ /* 0x0003e2000c101504 */
[----:B------:R-:W-:-:S03]  /*16b10*/  IADD3 R17, P4, R10, R12, RZ ;  /* 0x0000000c0a117210 */ /* 0x000fc60007f9e0ff */
[----:B-1----:R0:W5:Y:S04]  /*16b20*/  LDL.LU R19, [R1+0x2e8] ;  /* 0x0002e80001137983 */ /* 0x0021680000300800 */
[----:B------:R0:W5:Y:S01]  /*16b30*/  LDL.LU.64 R22, [R1+0x2e0] ;  /* 0x0002e00001167983 */ /* 0x0001620000300a00 */
[----:B------:R-:W-:Y:S02]  /*16b40*/  PRMT R4, R5, 0x7610, R4 ;  /* 0x0000761005047816 */ /* 0x000fe40000000004 */
[----:B------:R-:W-:Y:S01]  /*16b50*/  ISETP.GT.AND P3, PT, R0, RZ, P5 ;  /* 0x000000ff0000720c */ /* 0x000fe20002f64270 */
[----:B------:R-:W-:Y:S04]  /*16b60*/  STL.64 [R1+0x220], R10 ;  /* 0x0002200a01007387 */ /* 0x000fe80000100a00 */
[----:B------:R1:W-:Y:S02]  /*16b70*/  STL [R1+0x280], R18 ;  /* 0x0002801201007387 */ /* 0x0003e40000100800 */
[----:B-1----:R-:W-:-:S02]  /*16b80*/  IADD3.X R18, R11, R21, RZ, P4, !PT ;  /* 0x000000150b127210 */ /* 0x002fc400027fe4ff */
[C---:B------:R-:W-:Y:S01]  /*16b90*/  LEA R10, P4, R17.reuse, R14, 0x1 ;  /* 0x0000000e110a7211 */ /* 0x040fe200078808ff */
[----:B------:R0:W5:Y:S03]  /*16ba0*/  LDL.LU.64 R20, [R1+0x2d8] ;  /* 0x0002d80001147983 */ /* 0x0001660000300a00 */
[----:B------:R-:W-:Y:S02]  /*16bb0*/  LEA.HI.X R11, R17, R15, R18, 0x1, P4 ;  /* 0x0000000f110b7211 */ /* 0x000fe400020f0c12 */
[----:B------:R0:W5:Y:S04]  /*16bc0*/  LDL.LU R18, [R1+0x2d4] ;  /* 0x0002d40001127983 */ /* 0x0001680000300800 */
[----:B------:R0:W5:Y:S04]  /*16bd0*/  LDL.LU R17, [R1+0x2d0] ;  /* 0x0002d00001117983 */ /* 0x0001680000300800 */
[----:B------:R1:W-:Y:S04]  /*16be0*/  STL.64 [R1+0x250], R10 ;  /* 0x0002500a01007387 */ /* 0x0003e80000100a00 */
[----:B-1----:R0:W5:Y:S04]  /*16bf0*/  LDL.LU.64 R10, [R1+0x2c8] ;  /* 0x0002c800010a7983 */ /* 0x0021680000300a00 */
[----:B------:R0:W5:Y:S04]  /*16c00*/  LDL.LU R5, [R1+0x2c0] ;  /* 0x0002c00001057983 */ /* 0x0001680000300800 */
[----:B------:R1:W-:Y:S04]  /*16c10*/  STL.S16 [R1+0x24c], R4 ;  /* 0x00024c0401007387 */ /* 0x0003e80000100600 */
[----:B-1----:R0:W5:Y:S01]  /*16c20*/  LDL.LU R4, [R1+0x2bc] ;  /* 0x0002bc0001047983 */ /* 0x0021620000300800 */
[----:B------:R-:W-:Y:S04]  /*16c30*/  BSSY B1, `(.L_x_44) ;  /* 0x000000a000017945 */ /* 0x000fe80003800000 */
[----:B------:R-:W-:Y:S05]  /*16c40*/  @!P3 BRA `(.L_x_45) ;  /* 0x000000000020b947 */ /* 0x000fea0003800000 */
[----:B------:R1:W-:Y:S04]  /*16c50*/  STL.64 [R1+0x2c0], R2 ;  /* 0x0002c00201007387 */ /* 0x0003e80000100a00 */
[----:B-1----:R-:W2:Y:S01]  /*16c60*/  LDL.LU.64 R2, [R1+0x250] ;  /* 0x0002500001027983 */ /* 0x002ea20000300a00 */
[----:B------:R-:W-:-:S03]  /*16c70*/  ULDC.64 UR4, c[0x0][0x208] ;  /* 0x0000820000047ab9 */ /* 0x000fc60000000a00 */
[----:B------:R2:W-:Y:S04]  /*16c80*/  STL [R1+0x2bc], R0 ;  /* 0x0002bc0001007387 */ /* 0x0005e80000100800 */
[----:B--2---:R-:W2:Y:S04]  /*16c90*/  LDG.E.LTC128B.U16 R0, desc[UR4][R2.64] ;  /* 0x0000000402007981 */ /* 0x004ea8000c1e1520 */
[----:B------:R1:W5:Y:S04]  /*16ca0*/  LDL.LU.64 R2, [R1+0x2c0] ;  /* 0x0002c00001027983 */ /* 0x0003680000300a00 */
[----:B--2---:R2:W-:Y:S04]  /*16cb0*/  STL [R1+0x24c], R0 ;  /* 0x00024c0001007387 */ /* 0x0045e80000100800 */
[----:B--2---:R1:W5:Y:S02]  /*16cc0*/  LDL.LU R0, [R1+0x2bc] ;  /* 0x0002bc0001007983 */ /* 0x0043640000300800 */
.L_x_45:
[----:B------:R-:W-:Y:S05]  /*16cd0*/  BSYNC B1 ;  /* 0x0000000000017941 */ /* 0x000fea0003800000 */
.L_x_44:
[----:B-----5:R-:W2:Y:S04]  /*16ce0*/  LDL R4, [R1+0x288] ;  /* 0x0002880001047983 */ /* 0x020ea80000100800 */
[----:B------:R3:W-:Y:S04]  /*16cf0*/  STL [R1+0x2dc], R12 ;  /* 0x0002dc0c01007387 */ /* 0x0007e80000100800 */
[----:B---3--:R-:W3:Y:S04]  /*16d00*/  LDL.LU R12, [R1+0x228] ;  /* 0x00022800010c7983 */ /* 0x008ee80000300800 */
[----:B------:R4:W-:Y:S04]  /*16d10*/  STL [R1+0x2d8], R7 ;  /* 0x0002d80701007387 */ /* 0x0009e80000100800 */
[----:B----4-:R-:W4:Y:S04]  /*16d20*/  LDL R7, [R1+0x27c] ;  /* 0x00027c0001077983 */ /* 0x010f280000100800 */
[----:B------:R0:W-:Y:S04]  /*16d30*/  STL.64 [R1+0x2d0], R10 ;  /* 0x0002d00a01007387 */ /* 0x0001e80000100a00 */
[----:B0-----:R-:W3:Y:S04]  /*16d40*/  LDL.64 R10, [R1+0x240] ;  /* 0x00024000010a7983 */ /* 0x001ee80000100a00 */
[----:B------:R0:W-:Y:S04]  /*16d50*/  STL.64 [R1+0x2c8], R8 ;  /* 0x0002c80801007387 */ /* 0x0001e80000100a00 */
[----:B0-----:R-:W3:Y:S04]  /*16d60*/  LDL.LU.64 R8, [R1+0x2a0] ;  /* 0x0002a00001087983 */ /* 0x001ee80000300a00 */
[----:B------:R0:W-:Y:S04]  /*16d70*/  STL [R1+0x2c0], R6 ;  /* 0x0002c00601007387 */ /* 0x0001e80000100800 */
[----:B0-----:R-:W3:Y:S04]  /*16d80*/  LDL R6, [R1+0x290] ;  /* 0x0002900001067983 */ /* 0x001ee80000100800 */
[----:B------:R0:W-:Y:S04]  /*16d90*/  STL [R1+0x2bc], R3 ;  /* 0x0002bc0301007387 */ /* 0x0001e80000100800 */
[----:B0-----:R-:W3:Y:S01]  /*16da0*/  LDL.LU R3, [R1+0x24c] ;  /* 0x00024c0001037983 */ /* 0x001ee20000300800 */
[----:B--2---:R-:W-:-:S02]  /*16db0*/  R2UR UR4, R4 ;  /* 0x00000000040472ca */ /* 0x004fc400000e0000 */
[----:B----4-:R-:W-:Y:S01]  /*16dc0*/  IADD3 R22, P4, R7, R22, RZ ;  /* 0x0000001607167210 */ /* 0x010fe20007f9e0ff */
[----:B---3--:R-:W-:-:S04]  /*16dd0*/  IMAD.U32 R4, R3, 0x10000, RZ ;  /* 0x0001000003047824 */ /* 0x008fc800078e00ff */
[----:B------:R-:W-:-:S04]  /*16de0*/  FMUL R4, R4, R16 ;  /* 0x0000001004047220 */ /* 0x000fc80000400000 */
[----:B------:R-:W-:Y:S02]  /*16df0*/  FFMA R4, R12, R2, R4 ;  /* 0x000000020c047223 */ /* 0x000fe40000000004 */
[----:B------:R0:W5:Y:S04]  /*16e00*/  LDL.LU R12, [R1+0x2dc] ;  /* 0x0002dc00010c7983 */ /* 0x0001680000300800 */
[----:B------:R0:W5:Y:S04]  /*16e10*/  LDL.LU R7, [R1+0x2d8] ;  /* 0x0002d80001077983 */ /* 0x0001680000300800 */
[----:B------:R-:W2:Y:S01]  /*16e20*/  LDL R23, [R1+0x248] ;  /* 0x0002480001177983 */ /* 0x000ea20000100800 */
[----:B------:R-:W-:Y:S01]  /*16e30*/  F2FP.BF16.F32.PACK_AB R4, RZ, R4 ;  /* 0x00000004ff04723e */ /* 0x000fe200000010ff */
[----:B------:R-:W-:Y:S01]  /*16e40*/  ULDC.64 UR14, c[0x0][0x208] ;  /* 0x00008200000e7ab9 */ /* 0x000fe20000000a00 */
[----:B--2---:R-:W-:-:S02]  /*16e50*/  IMAD.X R23, R5, 0x1, R23, P4 ;  /* 0x0000000105177824 */ /* 0x004fc400020e0617 */
[----:B------:R-:W2:Y:S04]  /*16e60*/  LDL R5, [R1+0x268] ;  /* 0x0002680001057983 */ /* 0x000ea80000100800 */
[----:B------:R3:W-:Y:S04]  /*16e70*/  @P3 STG.E.U16 desc[UR14][R22.64], R4 ;  /* 0x0000000416003986 */ /* 0x0007e8000c10150e */
[----:B---3--:R-:W3:Y:S04]  /*16e80*/  LDL R22, [R1+0x278] ;  /* 0x0002780001167983 */ /* 0x008ee80000100800 */
[----:B------:R-:W4:Y:S01]  /*16e90*/  LDL R23, [R1+0x28c] ;  /* 0x00028c0001177983 */ /* 0x000f220000100800 */
[----:B------:R-:W-:-:S04]  /*16ea0*/  IADD3 R8, P3, R10, R8, RZ ;  /* 0x000000080a087210 */ /* 0x000fc80007f7e0ff */
[----:B------:R-:W-:Y:S02]  /*16eb0*/  IADD3.X R9, R21, R11, RZ, P3, !PT ;  /* 0x0000000b15097210 */ /* 0x000fe40001ffe4ff */
[----:B------:R0:W5:Y:S04]  /*16ec0*/  LDL.LU.64 R10, [R1+0x2d0] ;  /* 0x0002d000010a7983 */ /* 0x0001680000300a00 */
[----:B------:R1:W-:Y:S01]  /*16ed0*/  STL.64 [R1+0x250], R8 ;  /* 0x0002500801007387 */ /* 0x0003e20000100a00 */
[----:B------:R-:W-:Y:S01]  /*16ee0*/  BSSY B1, `(.L_x_46) ;  /* 0x0000012000017945 */ /* 0x000fe20003800000 */
[----:B--2---:R-:W-:Y:S02]  /*16ef0*/  IMAD.WIDE.U32 R4, R17, R5, R8 ;  /* 0x0000000511047225 */ /* 0x004fe400078e0008 */
[----:B-1----:R0:W5:Y:S01]  /*16f00*/  LDL.LU.64 R8, [R1+0x2c8] ;  /* 0x0002c80001087983 */ /* 0x0021620000300a00 */
[----:B------:R-:W-:-:S04]  /*16f10*/  IADD3 R4, P3, R18, R4, RZ ;  /* 0x0000000412047210 */ /* 0x000fc80007f7e0ff */
[----:B------:R-:W-:Y:S02]  /*16f20*/  IADD3.X R5, R19, R6, R5, P3, !PT ;  /* 0x0000000613057210 */ /* 0x000fe40001ffe405 */
[----:B------:R0:W5:Y:S01]  /*16f30*/  LDL.LU R6, [R1+0x2c0] ;  /* 0x0002c00001067983 */ /* 0x0001620000300800 */
[----:B---3--:R-:W-:-:S04]  /*16f40*/  IMAD.WIDE.U32 R4, R22, UR4, R4 ;  /* 0x0000000416047c25 */ /* 0x008fc8000f8e0004 */
[----:B----4-:R-:W-:Y:S01]  /*16f50*/  IMAD.IADD R5, R23, 0x1, R5 ;  /* 0x0000000117057824 */ /* 0x010fe200078e0205 */
[----:B------:R-:W-:-:S04]  /*16f60*/  LEA R22, P3, R4, R14, 0x1 ;  /* 0x0000000e04167211 */ /* 0x000fc800078608ff */
[----:B------:R-:W-:Y:S02]  /*16f70*/  LEA.HI.X R23, R4, R15, R5, 0x1, P3 ;  /* 0x0000000f04177211 */ /* 0x000fe400018f0c05 */
[----:B------:R-:W-:Y:S02]  /*16f80*/  PRMT R4, R3, 0x7610, R4 ;  /* 0x0000761003047816 */ /* 0x000fe40000000004 */
[----:B------:R0:W5:Y:S01]  /*16f90*/  LDL.LU R3, [R1+0x2bc] ;  /* 0x0002bc0001037983 */ /* 0x0001620000300800 */
[----:B------:R-:W-:-:S03]  /*16fa0*/  ISETP.GT.AND P3, PT, R0, 0x1, P5 ;  /* 0x000000010000780c */ /* 0x000fc60002f64270 */
[----:B------:R0:W-:Y:S10]  /*16fb0*/  STL.S16 [R1+0x228], R4 ;  /* 0x0002280401007387 */ /* 0x0001f40000100600 */
[----:B0-----:R-:W-:Y:S05]  /*16fc0*/  @!P3 BRA `(.L_x_47) ;  /* 0x00000000000cb947 */ /* 0x001fea0003800000 */
[----:B------:R-:W-:Y:S02]  /*16fd0*/  ULDC.64 UR4, c[0x0][0x208] ;  /* 0x0000820000047ab9 */ /* 0x000fe40000000a00 */
[----:B------:R-:W2:Y:S04]  /*16fe0*/  LDG.E.LTC128B.U16 R4, desc[UR4][R22.64+0x2] ;  /* 0x0000020416047981 */ /* 0x000ea8000c1e1520 */
[----:B--2---:R0:W-:Y:S02]  /*16ff0*/  STL [R1+0x228], R4 ;  /* 0x0002280401007387 */ /* 0x0041e40000100800 */
.L_x_47:
[----:B------:R-:W-:Y:S05]  /*17000*/  BSYNC B1 ;  /* 0x0000000000017941 */ /* 0x000fea0003800000 */
.L_x_46:
[----:B------:R-:W2:Y:S04]  /*17010*/  LDL.LU R5, [R1+0x22c] ;  /* 0x00022c0001057983 */ /* 0x000ea80000300800 */
[----:B-----5:R-:W-:Y:S04]  /*17020*/  STL [R1+0x2c8], R12 ;  /* 0x0002c80c01007387 */ /* 0x020fe80000100800 */
[----:B------:R-:W-:Y:S04]  /*17030*/  STL [R1+0x2c4], R11 ;  /* 0x0002c40b01007387 */ /* 0x000fe80000100800 */
[----:B------:R1:W-:Y:S04]  /*17040*/  STL [R1+0x2c0], R10 ;  /* 0x0002c00a01007387 */ /* 0x0003e80000100800 */
[----:B-1----:R-:W0:Y:S04]  /*17050*/  LDL.LU R10, [R1+0x228] ;  /* 0x00022800010a7983 */ /* 0x002e280000300800 */
[----:B------:R1:W-:Y:S01]  /*17060*/  STL [R1+0x2bc], R3 ;  /* 0x0002bc0301007387 */ /* 0x0003e20000100800 */
[----:B0-----:R-:W-:-:S04]  /*17070*/  IMAD.U32 R4, R10, 0x10000, RZ ;  /* 0x000100000a047824 */ /* 0x001fc800078e00ff */
[----:B------:R-:W-:-:S04]  /*17080*/  FMUL R4, R4, R16 ;  /* 0x0000001004047220 */ /* 0x000fc80000400000 */
[----:B--2---:R-:W-:Y:S02]  /*17090*/  FFMA R5, R5, R2, R4 ;  /* 0x0000000205057223 */ /* 0x004fe40000000004 */
[----:B------:R-:W2:Y:S03]  /*170a0*/  LDL R4, [R1+0x27c] ;  /* 0x00027c0001047983 */ /* 0x000ea60000100800 */
[----:B------:R-:W-:-:S04]  /*170b0*/  F2FP.BF16.F32.PACK_AB R5, RZ, R5 ;  /* 0x00000005ff05723e */ /* 0x000fc800000010ff */
[----:B------:R-:W-:Y:S02]  /*170c0*/  PRMT R12, R5, 0x7610, R12 ;  /* 0x00007610050c7816 */ /* 0x000fe4000000000c */
[----:B------:R-:W3:Y:S02]  /*170d0*/  LDL R5, [R1+0x248] ;  /* 0x0002480001057983 */ /* 0x000ee40000100800 */
[----:B------:R-:W-:Y:S01]  /*170e0*/  PRMT R11, R12, 0x7610, R11 ;  /* 0x000076100c0b7816 */ /* 0x000fe2000000000b */
[----:B------:R-:W-:Y:S01]  /*170f0*/  ULDC.64 UR4, c[0x0][0x208] ;  /* 0x0000820000047ab9 */ /* 0x000fe20000000a00 */
[----:B-1----:R-:W-:Y:S01]  /*17100*/  PRMT R3, R10, 0x7610, R3 ;  /* 0x000076100a037816 */ /* 0x002fe20000000003 */
[----:B------:R0:W5:Y:S01]  /*17110*/  LDL.LU R12, [R1+0x2c8] ;  /* 0x0002c800010c7983 */ /* 0x0001620000300800 */
[----:B--2---:R-:W-:-:S04]  /*17120*/  IADD3 R4, P4, R4, R8, RZ ;  /* 0x0000000804047210 */ /* 0x004fc80007f9e0ff */
[----:B---3--:R-:W-:-:S05]  /*17130*/  IADD3.X R5, R7, R5, RZ, P4, !PT ;  /* 0x0000000507057210 */ /* 0x008fca00027fe4ff */
[----:B------:R1:W-:Y:S04]  /*17140*/  @P3 STG.E.U16 desc[UR4][R4.64+0x2], R11 ;  /* 0x0000020b04003986 */ /* 0x0003e8000c101504 */
[----:B-1----:R0:W5:Y:S04]  /*17150*/  LDL.LU R11, [R1+0x2c4] ;  /* 0x0002c400010b7983 */ /* 0x0021680000300800 */
[----:B------:R0:W5:Y:S04]  /*17160*/  LDL.LU R10, [R1+0x2c0] ;  /* 0x0002c000010a7983 */ /* 0x0001680000300800 */
[----:B------:R1:W-:Y:S04]  /*17170*/  STL.S16 [R1+0x228], R3 ;  /* 0x0002280301007387 */ /* 0x0003e80000100600 */
[----:B-1----:R0:W5:Y:S01]  /*17180*/  LDL.LU R3, [R1+0x2bc] ;  /* 0x0002bc0001037983 */ /* 0x0021620000300800 */
[----:B------:R-:W-:Y:S01]  /*17190*/  ISETP.GT.AND P4, PT, R0, 0x8, P2 ;  /* 0x000000080000780c */ /* 0x000fe20001784270 */
[----:B------:R-:W-:-:S12]  /*171a0*/  BSSY B1, `(.L_x_48) ;  /* 0x0000007000017945 */ /* 0x000fd80003800000 */
[----:B0-----:R-:W-:Y:S05]  /*171b0*/  @!P4 BRA `(.L_x_49) ;  /* 0x000000000014c947 */ /* 0x001fea0003800000 */
[----:B------:R-:W-:Y:S01]  /*171c0*/  ULDC.64 UR4, c[0x0][0x208] ;  /* 0x0000820000047ab9 */ /* 0x000fe20000000a00 */
[----:B------:R0:W-:Y:S04]  /*171d0*/  STL [R1+0x2bc], R0 ;  /* 0x0002bc0001007387 */ /* 0x0001e80000100800 */
[----:B0-----:R-:W2:Y:S04]  /*171e0*/  LDG.E.LTC128B.U16 R0, desc[UR4][R232.64+0x10] ;  /* 0x00001004e8007981 */ /* 0x001ea8000c1e1520 */
[----:B--2---:R0:W-:Y:S04]  /*171f0*/  STL [R1+0x228], R0 ;  /* 0x0002280001007387 */ /* 0x0041e80000100800 */
[----:B0-----:R0:W5:Y:S02]  /*17200*/  LDL.LU R0, [R1+0x2bc] ;  /* 0x0002bc0001007983 */ /* 0x0011640000300800 */
.L_x_49:
[----:B------:R-:W-:Y:S05]  /*17210*/  BSYNC B1 ;  /* 0x0000000000017941 */ /* 0x000fea0003800000 */
.L_x_48:
[----:B------:R1:W-:Y:S04]  /*17220*/  STL.64 [R1+0x2f0], R22 ;  /* 0x0002f01601007387 */ /* 0x0003e80000100a00 */
[----:B-1----:R-:W2:Y:S04]  /*17230*/  LDL.LU R23, [R1+0x230] ;  /* 0x0002300001177983 */ /* 0x002ea80000300800 */
[----:B------:R-:W-:Y:S04]  /*17240*/  STL [R1+0x2e8], R20 ;  /* 0x0002e81401007387 */ /* 0x000fe80000100800 */
[----:B------:R-:W-:Y:S04]  /*17250*/  STL [R1+0x2e4], R17 ;  /* 0x0002e41101007387 */ /* 0x000fe80000100800 */
[----:B------:R-:W-:Y:S04]  /*17260*/  STL [R1+0x2e0], R5 ;  /* 0x0002e00501007387 */ /* 0x000fe80000100800 */
[----:B------:R1:W-:Y:S04]  /*17270*/  STL.64 [R1+0x2d8], R18 ;  /* 0x0002d81201007387 */ /* 0x0003e80000100a00 */
[----:B-1----:R-:W3:Y:S04]  /*17280*/  LDL R19, [R1+0x27c] ;  /* 0x00027c0001137983 */ /* 0x002ee80000100800 */
[----:B------:R1:W-:Y:S04]  /*17290*/  STL.64 [R1+0x2d0], R14 ;  /* 0x0002d00e01007387 */ /* 0x0003e80000100a00 */
[----:B-1----:R-:W4:Y:S04]  /*172a0*/  LDL.LU.64 R14, [R1+0x220] ;  /* 0x00022000010e7983 */ /* 0x002f280000300a00 */
[----:B-----5:R1:W-:Y:S04]  /*172b0*/  STL.64 [R1+0x2c8], R12 ;  /* 0x0002c80c01007387 */ /* 0x0203e80000100a00 */
[----:B-1----:R-:W4:Y:S04]  /*172c0*/  LDL R12, [R1+0x248] ;  /* 0x00024800010c7983 */ /* 0x002f280000100800 */
[----:B------:R-:W4:Y:S04]  /*172d0*/  LDL R13, [R1+0x268] ;  /* 0x00026800010d7983 */ /* 0x000f280000100800 */
[----:B------:R1:W-:Y:S04]  /*172e0*/  STL [R1+0x2c0], R4 ;  /* 0x0002c00401007387 */ /* 0x0003e80000100800 */
[----:B-1----:R-:W2:Y:S01]  /*172f0*/  LDL.LU R4, [R1+0x228] ;  /* 0x0002280001047983 */ /* 0x002ea20000300800 */
[----:B------:R-:W-:-:S03]  /*17300*/  ULDC.64 UR4, c[0x0][0x208] ;  /* 0x0000820000047ab9 */ /* 0x000fc60000000a00 */
[----:B------:R-:W-:Y:S01]  /*17310*/  STL [R1+0x2bc], R3 ;  /* 0x0002bc0301007387 */ /* 0x000fe20000100800 */
[----:B--2---:R-:W-:-:S04]  /*17320*/  IMAD.U32 R22, R4, 0x10000, RZ ;  /* 0x0001000004167824 */ /* 0x004fc800078e00ff */
[----:B------:R-:W-:Y:S01]  /*17330*/  FMUL R20, R22, R16 ;  /* 0x0000001016147220 */ /* 0x000fe20000400000 */
[----:B------:R-:W-:-:S03]  /*17340*/  @P4 IMAD.MOV.U32 R22, RZ, RZ, R8 ;  /* 0x000000ffff164224 */ /* 0x000fc600078e0008 */
[----:B------:R-:W-:Y:S01]  /*17350*/  FFMA R20, R23, R2, R20 ;  /* 0x0000000217147223 */ /* 0x000fe20000000014 */
[----:B------:R-:W-:-:S04]  /*17360*/  @P4 MOV R23, R7 ;  /* 0x0000000700174202 */ /* 0x000fc80000000f00 */
[----:B------:R-:W-:-:S04]  /*17370*/  F2FP.BF16.F32.PACK_AB R18, RZ, R20 ;  /* 0x00000014ff12723e */ /* 0x000fc800000010ff */
[----:B------:R-:W-:-:S04]  /*17380*/  PRMT R17, R18, 0x7610, R17 ;  /* 0x0000761012117816 */ /* 0x000fc80000000011 */
[----:B------:R-:W-:Y:S01]  /*17390*/  PRMT R5, R17, 0x7610, R5 ;  /* 0x0000761011057816 */ /* 0x000fe20000000005 */
[----:B------:R-:W-:-:S04]  /*173a0*/  IMAD.U32 R17, RZ, RZ, UR11 ;  /* 0x0000000bff117e24 */ /* 0x000fc8000f8e00ff */
[----:B------:R1:W-:Y:S02]  /*173b0*/  @P4 STG.E.U16 desc[UR4][R22.64+0x10], R5 ;  /* 0x0000100516004986 */ /* 0x0003e4000c101504 */
[----:B-1----:R-:W-:Y:S02]  /*173c0*/  IMAD.U32 R5, RZ, RZ, UR10 ;  /* 0x0000000aff057e24 */ /* 0x002fe4000f8e00ff */
[----:B------:R1:W5:Y:S01]  /*173d0*/  LDL.LU.64 R22, [R1+0x2f0] ;  /* 0x0002f00001167983 */ /* 0x0003620000300a00 */
[----:B------:R-:W-:Y:S02]  /*173e0*/  IMAD.U32 R20, RZ, RZ, UR11 ;  /* 0x0000000bff147e24 */ /* 0x000fe4000f8e00ff */
[----:B------:R-:W-:Y:S02]  /*173f0*/  SHF.L.U64.HI R5, R5, 0x9, R17 ;  /* 0x0000000905057819 */ /* 0x000fe40000010211 */
[----:B------:R-:W-:-:S03]  /*17400*/  MOV R17, UR10 ;  /* 0x0000000a00117c02 */ /* 0x000fc60008000f00 */
[----:B------:R-:W-:Y:S02]  /*17410*/  STL [R1+0x29c], R5 ;  /* 0x00029c0501007387 */ /* 0x000fe40000100800 */
[C---:B------:R-:W-:Y:S01]  /*17420*/  IMAD.SHL.U32 R18, R17.reuse, 0x200, RZ ;  /* 0x0000020011127824 */ /* 0x040fe200078e00ff */
[----:B------:R-:W-:-:S04]  /*17430*/  SHF.L.U64.HI R17, R17, 0x8, R20 ;  /* 0x0000000811117819 */ /* 0x000fc80000010214 */
[----:B------:R3:W-:Y:S04]  /*17440*/  STL [R1+0x230], R18 ;  /* 0x0002301201007387 */ /* 0x0007e80000100800 */
[----:B------:R1:W5:Y:S04]  /*17450*/  LDL.LU R20, [R1+0x2e8] ;  /* 0x0002e80001147983 */ /* 0x0003680000300800 */
[----:B------:R2:W-:Y:S01]  /*17460*/  STL [R1+0x2a8], R17 ;  /* 0x0002a81101007387 */ /* 0x0005e20000100800 */
[----:B---3--:R-:W-:-:S04]  /*17470*/  IADD3 R18, P3, P4, R19, R10, R18 ;  /* 0x0000000a13127210 */ /* 0x008fc80007c7e012 */
[----:B----4-:R-:W-:Y:S02]  /*17480*/  IADD3.X R19, R12, R11, R5, P3, P4 ;  /* 0x0000000b0c137210 */ /* 0x010fe40001fe8405 */
[----:B------:R-:W-:Y:S01]  /*17490*/  MOV R12, UR10 ;  /* 0x0000000a000c7c02 */ /* 0x000fe20008000f00 */
[----:B--2---:R1:W5:Y:S04]  /*174a0*/  LDL.LU R17, [R1+0x2e4] ;  /* 0x0002e40001117983 */ /* 0x0043680000300800 */
[----:B------:R-:W-:Y:S01]  /*174b0*/  IMAD.SHL.U32 R12, R12, 0x100, RZ ;  /* 0x000001000c0c7824 */ /* 0x000fe200078e00ff */
[----:B------:R1:W5:Y:S04]  /*174c0*/  LDL.LU R5, [R1+0x2e0] ;  /* 0x0002e00001057983 */ /* 0x0003680000300800 */
[----:B------:R2:W-:Y:S01]  /*174d0*/  STL.64 [R1+0x258], R18 ;  /* 0x0002581201007387 */ /* 0x0005e20000100a00 */
[----:B------:R-:W-:-:S03]  /*174e0*/  PRMT R3, R4, 0x7610, R3 ;  /* 0x0000761004037816 */ /* 0x000fc60000000003 */
[----:B--2---:R1:W5:Y:S01]  /*174f0*/  LDL.LU.64 R18, [R1+0x2d8] ;  /* 0x0002d80001127983 */ /* 0x0043620000300a00 */
[----:B------:R-:W-:-:S03]  /*17500*/  ISETP.GT.AND P3, PT, R0, 0x9, P2 ;  /* 0x000000090000780c */ /* 0x000fc60001764270 */
[----:B------:R2:W-:Y:S02]  /*17510*/  STL [R1+0x2a4], R12 ;  /* 0x0002a40c01007387 */ /* 0x0005e40000100800 */
[----:B--2---:R-:W-:Y:S02]  /*17520*/  IMAD.WIDE.U32 R12, R13, 0x78, R14 ;  /* 0x000000780d0c7825 */ /* 0x004fe400078e000e */
[----:B------:R1:W5:Y:S04]  /*17530*/  LDL.LU.64 R14, [R1+0x2d0] ;  /* 0x0002d000010e7983 */ /* 0x0003680000300a00 */
[----:B------:R2:W-:Y:S04]  /*17540*/  STL.64 [R1+0x220], R12 ;  /* 0x0002200c01007387 */ /* 0x0005e80000100a00 */
[----:B--2---:R1:W5:Y:S04]  /*17550*/  LDL.LU.64 R12, [R1+0x2c8] ;  /* 0x0002c800010c7983 */ /* 0x0043680000300a00 */
[----:B------:R1:W5:Y:S04]  /*17560*/  LDL.LU R4, [R1+0x2c0] ;  /* 0x0002c00001047983 */ /* 0x0003680000300800 */
[----:B------:R2:W-:Y:S04]  /*17570*/  STL.S16 [R1+0x228], R3 ;  /* 0x0002280301007387 */ /* 0x0005e80000100600 */
[----:B--2---:R1:W5:Y:S01]  /*17580*/  LDL.LU R3, [R1+0x2bc] ;  /* 0x0002bc0001037983 */ /* 0x0043620000300800 */
[----:B------:R-:W-:Y:S04]  /*17590*/  BSSY B1, `(.L_x_50) ;  /* 0x0000007000017945 */ /* 0x000fe80003800000 */
[----:B------:R-:W-:Y:S05]  /*175a0*/  @!P3 BRA `(.L_x_51) ;  /* 0x000000000014b947 */ /* 0x000fea0003800000 */
[----:B------:R-:W-:Y:S01]  /*175b0*/  ULDC.64 UR4, c[0x0][0x208] ;  /* 0x0000820000047ab9 */ /* 0x000fe20000000a00 */
[----:B------:R2:W-:Y:S04]  /*175c0*/  STL [R1+0x2bc], R0 ;  /* 0x0002bc0001007387 */ /* 0x0005e80000100800 */
[----:B--2---:R-:W2:Y:S04]  /*175d0*/  LDG.E.LTC128B.U16 R0, desc[UR4][R232.64+0x12] ;  /* 0x00001204e8007981 */ /* 0x004ea8000c1e1520 */
[----:B--2---:R2:W-:Y:S04]  /*175e0*/  STL [R1+0x228], R0 ;  /* 0x0002280001007387 */ /* 0x0045e80000100800 */
[----:B--2---:R2:W5:Y:S02]  /*175f0*/  LDL.LU R0, [R1+0x2bc] ;  /* 0x0002bc0001007983 */ /* 0x0045640000300800 */
.L_x_51:
[----:B------:R-:W-:Y:S05]  /*17600*/  BSYNC B1 ;  /* 0x0000000000017941 */ /* 0x000fea0003800000 */
.L_x_50:
[----:B------:R-:W-:Y:S04]  /*17610*/  STL [R1+0x2fc], R25 ;  /* 0x0002fc1901007387 */ /* 0x000fe80000100800 */
[----:B------:R3:W-:Y:S04]  /*17620*/  STL [R1+0x2f8], R24 ;  /* 0x0002f81801007387 */ /* 0x0007e80000100800 */
[----:B---3--:R-:W3:Y:S04]  /*17630*/  LDL R24, [R1+0x2a8] ;  /* 0x0002a80001187983 */ /* 0x008ee80000100800 */
[----:B-----5:R4:W-:Y:S04]  /*17640*/  STL.64 [R1+0x2f0], R22 ;  /* 0x0002f01601007387 */ /* 0x0209e80000100a00 */
[----:B----4-:R-:W4:Y:S04]  /*17650*/  LDL.LU.64 R22, [R1+0x220] ;  /* 0x0002200001167983 */ /* 0x010f280000300a00 */
[----:B------:R0:W-:Y:S04]  /*17660*/  STL.64 [R1+0x2e8], R20 ;  /* 0x0002e81401007387 */ /* 0x0001e80000100a00 */
[----:B0-----:R-:W2:Y:S04]  /*17670*/  LDL.64 R20, [R1+0x240] ;  /* 0x0002400001147983 */ /* 0x001ea80000100a00 */
[----:B------:R0:W-:Y:S04]  /*17680*/  STL.64 [R1+0x2e0], R18 ;  /* 0x0002e01201007387 */ /* 0x0001e80000100a00 */
[----:B0-----:R-:W3:Y:S04]  /*17690*/  LDL.64 R18, [R1+0x270] ;  /* 0x0002700001127983 */ /* 0x001ee80000100a00 */
[----:B------:R0:W-:Y:S04]  /*176a0*/  STL [R1+0x2d8], R17 ;  /* 0x0002d81101007387 */ /* 0x0001e80000100800 */
[----:B0-----:R-:W3:Y:S04]  /*176b0*/  LDL R17, [R1+0x26c] ;  /* 0x00026c0001117983 */ /* 0x001ee80000100800 */
[----:B------:R0:W-:Y:S04]  /*176c0*/  STL [R1+0x2d4], R15 ;  /* 0x0002d40f01007387 */ /* 0x0001e80000100800 */
[----:B0-----:R-:W2:Y:S04]  /*176d0*/  LDL.LU R15, [R1+0x280] ;  /* 0x00028000010f7983 */ /* 0x001ea80000300800 */
[----:B------:R0:W-:Y:S04]  /*176e0*/  STL [R1+0x2d0], R14 ;  /* 0x0002d00e01007387 */ /* 0x0001e80000100800 */
[----:B0-----:R-:W3:Y:S04]  /*176f0*/  LDL.LU R14, [R1+0x234] ;  /* 0x00023400010e7983 */ /* 0x001ee80000300800 */
[----:B------:R-:W-:Y:S04]  /*17700*/  STL.64 [R1+0x2c8], R10 ;  /* 0x0002c80a01007387 */ /* 0x000fe80000100a00 */
[----:B------:R-:W-:Y:S04]  /*17710*/  STL [R1+0x2c4], R5 ;  /* 0x0002c40501007387 */ /* 0x000fe80000100800 */
[----:B------:R0:W-:Y:S04]  /*17720*/  STL [R1+0x2c0], R4 ;  /* 0x0002c00401007387 */ /* 0x0001e80000100800 */
[----:B0-----:R-:W3:Y:S04]  /*17730*/  LDL.LU R4, [R1+0x228] ;  /* 0x0002280001047983 */ /* 0x001ee80000300800 */
[----:B------:R-:W-:Y:S01]  /*17740*/  STL [R1+0x2bc], R3 ;  /* 0x0002bc0301007387 */ /* 0x000fe20000100800 */
[----:B----4-:R-:W-:-:S05]  /*17750*/  IADD3 R25, P6, R12, R22, RZ ;  /* 0x000000160c197210 */ /* 0x010fca0007fde0ff */
[----:B------:R0:W-:Y:S04]  /*17760*/  STL [R1+0x24c], R25 ;  /* 0x00024c1901007387 */ /* 0x0001e80000100800 */
[----:B0-----:R0:W5:Y:S01]  /*17770*/  LDL.LU R25, [R1+0x2fc] ;  /* 0x0002fc0001197983 */ /* 0x0011620000300800 */
[----:B--2---:R-:W-:-:S04]  /*17780*/  LOP3.LUT R15, R15, 0xffffffef, RZ, 0xc0, !PT ;  /* 0xffffffef0f0f7812 */ /* 0x004fc800078ec0ff */
[----:B------:R-:W-:Y:S02]  /*17790*/  @P0 LOP3.LUT R15, R15, 0x10, RZ, 0xfc, !PT ;  /* 0x000000100f0f0812 */ /* 0x000fe400078efcff */
[----:B------:R-:W-:Y:S02]  /*177a0*/  IADD3 R13, P0, P4, R12, R22, R20 ;  /* 0x000000160c0d7210 */ /* 0x000fe40007c1e014 */
[----:B------:R-:W2:Y:S04]  /*177b0*/  LDL R12, [R1+0x2a4] ;  /* 0x0002a400010c7983 */ /* 0x000ea80000100800 */
[----:B------:R4:W-:Y:S04]  /*177c0*/  STL [R1+0x2a0], R13 ;  /* 0x0002a00d01007387 */ /* 0x0009e80000100800 */
[----:B----4-:R-:W2:Y:S01]  /*177d0*/  LDL R13, [R1+0x27c] ;  /* 0x00027c00010d7983 */ /* 0x010ea20000100800 */
[----:B------:R-:W-:-:S04]  /*177e0*/  LOP3.LUT R15, R15, 0xfffffffd, RZ, 0xc0, !PT ;  /* 0xfffffffd0f0f7812 */ /* 0x000fc800078ec0ff */
[----:B------:R-:W-:Y:S02]  /*177f0*/  @P6 LOP3.LUT R15, R15, 0x2, RZ, 0xfc, !PT ;  /* 0x000000020f0f6812 */ /* 0x000fe400078efcff */
[----:B--2---:R-:W-:Y:S02]  /*17800*/  IADD3 R12, P5, P6, R13, R8, R12 ;  /* 0x000000080d0c7210 */ /* 0x004fe40007ebe00c */
[----:B------:R-:W2:Y:S01]  /*17810*/  LDL R13, [R1+0x248] ;  /* 0x00024800010d7983 */ /* 0x000ea20000100800 */
[----:B---3--:R-:W-:Y:S01]  /*17820*/  IMAD.IADD R17, R17, 0x1, R23 ;  /* 0x0000000111117824 */ /* 0x008fe200078e0217 */
[----:B------:R-:W-:Y:S01]  /*17830*/  ULDC.64 UR4, c[0x0][0x208] ;  /* 0x0000820000047ab9 */ /* 0x000fe20000000a00 */
[----:B------:R-:W-:Y:S02]  /*17840*/  PRMT R3, R4, 0x7610, R3 ;  /* 0x0000761004037816 */ /* 0x000fe40000000003 */
[----:B--2---:R-:W-:Y:S02]  /*17850*/  IADD3.X R13, R13, R7, R24, P5, P6 ;  /* 0x000000070d0d7210 */ /* 0x004fe40002fec418 */
[----:B------:R0:W5:Y:S04]  /*17860*/  LDL.LU R24, [R1+0x2f8] ;  /* 0x0002f80001187983 */ /* 0x0001680000300800 */
[----:B------:R-:W-:Y:S01]  /*17870*/  STL [R1+0x280], R15 ;  /* 0x0002800f01007387 */ /* 0x000fe20000100800 */
[----:B------:R-:W-:-:S03]  /*17880*/  LOP3.LUT P6, RZ, R15, 0x4, RZ, 0xc0, !PT ;  /* 0x000000040fff7812 */ /* 0x000fc600078cc0ff */
[----:B------:R0:W5:Y:S04]  /*17890*/  LDL.LU.64 R22, [R1+0x2f0] ;  /* 0x0002f00001167983 */ /* 0x0001680000300a00 */
[----:B------:R2:W-:Y:S02]  /*178a0*/  STL [R1+0x22c], R17 ;  /* 0x00022c1101007387 */ /* 0x0005e40000100800 */
[----:B--2---:R-:W-:Y:S02]  /*178b0*/  IADD3.X R17, R19, R17, R21, P0, P4 ;  /* 0x0000001113117210 */ /* 0x004fe400007e8415 */
[----:B------:R-:W-:Y:S01]  /*178c0*/  LOP3.LUT P0, RZ, R15, 0x10, RZ, 0xc0, !PT ;  /* 0x000000100fff7812 */ /* 0x000fe2000780c0ff */
[----:B------:R0:W5:Y:S01]  /*178d0*/  LDL.LU.64 R20, [R1+0x2e8] ;  /* 0x0002e80001147983 */ /* 0x0001620000300a00 */
[----:B------:R-:W-:-:S03]  /*178e0*/  SHF.L.U32 R15, R4, 0x10, RZ ;  /* 0x00000010040f7819 */ /* 0x000fc600000006ff */
[----:B------:R0:W5:Y:S02]  /*178f0*/  LDL.LU.64 R18, [R1+0x2e0] ;  /* 0x0002e00001127983 */ /* 0x0001640000300a00 */
[----:B------:R-:W-:-:S04]  /*17900*/  FMUL R15, R15, R16 ;  /* 0x000000100f0f7220 */ /* 0x000fc80000400000 */
[----:B------:R-:W-:-:S05]  /*17910*/  FFMA R14, R14, R2, R15 ;  /* 0x000000020e0e7223 */ /* 0x000fca000000000f */
[----:B------:R-:W-:-:S04]  /*17920*/  F2FP.BF16.F32.PACK_AB R11, RZ, R14 ;  /* 0x0000000eff0b723e */ /* 0x000fc800000010ff */
[----:B------:R-:W-:Y:S01]  /*17930*/  PRMT R10, R11, 0x7610, R10 ;  /* 0x000076100b0a7816 */ /* 0x000fe2000000000a */
[----:B------:R-:W-:-:S03]  /*17940*/  @P3 IMAD.MOV.U32 R11, RZ, RZ, R7 ;  /* 0x000000ffff0b3224 */ /* 0x000fc600078e0007 */
[----:B------:R-:W-:Y:S01]  /*17950*/  PRMT R5, R10, 0x7610, R5 ;  /* 0x000076100a057816 */ /* 0x000fe20000000005 */
[----:B------:R-:W-:Y:S01]  /*17960*/  @P3 IMAD.MOV.U32 R10, RZ, RZ, R8 ;  /* 0x000000ffff0a3224 */ /* 0x000fe200078e0008 */
[----:B------:R2:W-:Y:S04]  /*17970*/  STL [R1+0x2ac], R17 ;  /* 0x0002ac1101007387 */ /* 0x0005e80000100800 */
[----:B------:R3:W-:Y:S04]  /*17980*/  @P3 STG.E.U16 desc[UR4][R10.64+0x12], R5 ;  /* 0x000012050a003986 */ /* 0x0007e8000c101504 */
[----:B--2---:R0:W5:Y:S04]  /*17990*/  LDL.LU R17, [R1+0x2d8] ;  /* 0x0002d80001117983 */ /* 0x0041680000300800 */
[----:B------:R0:W5:Y:S04]  /*179a0*/  LDL.LU R15, [R1+0x2d4] ;  /* 0x0002d400010f7983 */ /* 0x0001680000300800 */
[----:B------:R0:W5:Y:S04]  /*179b0*/  LDL.LU R14, [R1+0x2d0] ;  /* 0x0002d000010e7983 */ /* 0x0001680000300800 */
[----:B---3--:R0:W5:Y:S04]  /*179c0*/  LDL.LU.64 R10, [R1+0x2c8] ;  /* 0x0002c800010a7983 */ /* 0x0081680000300a00 */
[----:B------:R0:W5:Y:S04]  /*179d0*/  LDL.LU R5, [R1+0x2c4] ;  /* 0x0002c40001057983 */ /* 0x0001680000300800 */
[----:B------:R0:W5:Y:S04]  /*179e0*/  LDL.LU R4, [R1+0x2c0] ;  /* 0x0002c00001047983 */ /* 0x0001680000300800 */
[----:B------:R2:W-:Y:S04]  /*179f0*/  STL.S16 [R1+0x228], R3 ;  /* 0x0002280301007387 */ /* 0x0005e80000100600 */
[----:B--2---:R0:W5:Y:S01]  /*17a00*/  LDL.LU R3, [R1+0x2bc] ;  /* 0x0002bc0001037983 */ /* 0x0041620000300800 */
[----:B------:R-:W-:Y:S01]  /*17a10*/  ISETP.GT.AND P3, PT, R0, 0x8, P6 ;  /* 0x000000080000780c */ /* 0x000fe20003764270 */
[----:B------:R-:W-:-:S12]  /*17a20*/  BSSY B1, `(.L_x_52) ;  /* 0x0000007000017945 */ /* 0x000fd80003800000 */
[----:B0-----:R-:W-:Y:S05]  /*17a30*/  @!P3 BRA `(.L_x_53) ;  /* 0x000000000014b947 */ /* 0x001fea0003800000 */
[----:B------:R-:W-:Y:S01]  /*17a40*/  ULDC.64 UR4, c[0x0][0x208] ;  /* 0x0000820000047ab9 */ /* 0x000fe20000000a00 */
[----:B------:R0:W-:Y:S04]  /*17a50*/  STL [R1+0x2bc], R0 ;  /* 0x0002bc0001007387 */ /* 0x0001e80000100800 */
[----:B0----5:R-:W2:Y:S04]  /*17a60*/  LDG.E.LTC128B.U16 R0, desc[UR4][R22.64+0x10] ;  /* 0x0000100416007981 */ /* 0x021ea8000c1e1520 */
[----:B--2---:R0:W-:Y:S04]  /*17a70*/  STL [R1+0x228], R0 ;  /* 0x0002280001007387 */ /* 0x0041e80000100800 */
[----:B0-----:R0:W5:Y:S02]  /*17a80*/  LDL.LU R0, [R1+0x2bc] ;  /* 0x0002bc0001007983 */ /* 0x0011640000300800 */
.L_x_53:
[----:B------:R-:W-:Y:S05]  /*17a90*/  BSYNC B1 ;  /* 0x0000000000017941 */ /* 0x000fea0003800000 */
.L_x_52:
[----:B-----5:R2:W-:Y:S04]  /*17aa0*/  STL [R1+0x2f4], R25 ;  /* 0x0002f41901007387 */ /* 0x0205e80000100800 */
[----:B--2---:R-:W2:Y:S04]  /*17ab0*/  LDL R25, [R1+0x288] ;  /* 0x0002880001197983 */ /* 0x004ea80000100800 */
[----:B------:R3:W-:Y:S04]  /*17ac0*/  STL [R1+0x2f0], R24 ;  /* 0x0002f01801007387 */ /* 0x0007e80000100800 */
[----:B---3--:R-:W3:Y:S04]  /*17ad0*/  LDL.LU R24, [R1+0x238] ;  /* 0x0002380001187983 */ /* 0x008ee80000300800 */
[----:B------:R-:W-:Y:S04]  /*17ae0*/  STL [R1+0x2ec], R23 ;  /* 0x0002ec1701007387 */ /* 0x000fe80000100800 */
[----:B------:R-:W-:Y:S04]  /*17af0*/  STL [R1+0x2e8], R22 ;  /* 0x0002e81601007387 */ /* 0x000fe80000100800 */
[----:B------:R-:W-:Y:S04]  /*17b00*/  STL [R1+0x2e4], R13 ;  /* 0x0002e40d01007387 */ /* 0x000fe80000100800 */
[----:B------:R4:W-:Y:S04]  /*17b10*/  STL [R1+0x2e0], R12 ;  /* 0x0002e00c01007387 */ /* 0x0009e80000100800 */
[----:B----4-:R-:W4:Y:S04]  /*17b20*/  LDL R12, [R1+0x26c] ;  /* 0x00026c00010c7983 */ /* 0x010f280000100800 */
[----:B------:R1:W-:Y:S04]  /*17b30*/  STL.64 [R1+0x2d8], R10 ;  /* 0x0002d80a01007387 */ /* 0x0003e80000100a00 */
[----:B-1----:R-:W4:Y:S04]  /*17b40*/  LDL.64 R10, [R1+0x240] ;  /* 0x00024000010a7983 */ /* 0x002f280000100a00 */
[----:B------:R1:W-:Y:S04]  /*17b50*/  STL [R1+0x2d0], R7 ;  /* 0x0002d00701007387 */ /* 0x0003e80000100800 */
[----:B-1----:R-:W3:Y:S04]  /*17b60*/  LDL R7, [R1+0x268] ;  /* 0x0002680001077983 */ /* 0x002ee80000100800 */
[----:B------:R1:W-:Y:S04]  /*17b70*/  STL.64 [R1+0x2c8], R8 ;  /* 0x0002c80801007387 */ /* 0x0003e80000100a00 */
[----:B-1----:R-:W4:Y:S04]  /*17b80*/  LDL R8, [R1+0x290] ;  /* 0x0002900001087983 */ /* 0x002f280000100800 */
[----:B------:R-:W4:Y:S04]  /*17b90*/  LDL R9, [R1+0x278] ;  /* 0x0002780001097983 */ /* 0x000f280000100800 */
[----:B------:R1:W-:Y:S04]  /*17ba0*/  STL [R1+0x2c0], R6 ;  /* 0x0002c00601007387 */ /* 0x0003e80000100800 */
[----:B-1----:R-:W4:Y:S01]  /*17bb0*/  LDL.LU R6, [R1+0x228] ;  /* 0x0002280001067983 */ /* 0x002f220000300800 */
[----:B------:R-:W-:-:S03]  /*17bc0*/  ULDC.64 UR14, c[0x0][0x208] ;  /* 0x00008200000e7ab9 */ /* 0x000fc60000000a00 */
[----:B------:R-:W-:Y:S01]  /*17bd0*/  STL [R1+0x2bc], R3 ;  /* 0x0002bc0301007387 */ /* 0x000fe20000100800 */
[----:B--2---:R-:W-:Y:S01]  /*17be0*/  R2UR UR4, R25 ;  /* 0x00000000190472ca */ /* 0x004fe200000e0000 */
[----:B---3--:R-:W-:Y:S01]  /*17bf0*/  IMAD.WIDE.U32 R20, R7, 0x78, R20 ;  /* 0x0000007807147825 */ /* 0x008fe200078e0014 */
[----:B----4-:R-:W-:-:S05]  /*17c00*/  SHF.L.U32 R25, R6, 0x10, RZ ;  /* 0x0000001006197819 */ /* 0x010fca00000006ff */
[----:B------:R-:W-:-:S04]  /*17c10*/  FMUL R25, R25, R16 ;  /* 0x0000001019197220 */ /* 0x000fc80000400000 */
[----:B------:R-:W-:Y:S02]  /*17c20*/  FFMA R24, R24, R2, R25 ;  /* 0x0000000218187223 */ /* 0x000fe40000000019 */
[----:B------:R1:W5:Y:S03]  /*17c30*/  LDL.LU R25, [R1+0x2f4] ;  /* 0x0002f40001197983 */ /* 0x0003660000300800 */
[----:B------:R-:W-:Y:S02]  /*17c40*/  F2FP.BF16.F32.PACK_AB R23, RZ, R24 ;  /* 0x00000018ff17723e */ /* 0x000fe400000010ff */
[----:B------:R1:W5:Y:S02]  /*17c50*/  LDL.LU R24, [R1+0x2f0] ;  /* 0x0002f00001187983 */ /* 0x0003640000300800 */
[----:B------:R-:W-:Y:S02]  /*17c60*/  PRMT R22, R23, 0x7610, R22 ;  /* 0x0000761017167816 */ /* 0x000fe40000000016 */
[----:B------:R1:W5:Y:S02]  /*17c70*/  LDL.LU R23, [R1+0x2ec] ;  /* 0x0002ec0001177983 */ /* 0x0003640000300800 */
[----:B------:R-:W-:-:S02]  /*17c80*/  PRMT R13, R22, 0x7610, R13 ;  /* 0x00007610160d7816 */ /* 0x000fc4000000000d */
[----:B------:R1:W5:Y:S04]  /*17c90*/  LDL.LU R22, [R1+0x2e8] ;  /* 0x0002e80001167983 */ /* 0x0003680000300800 */
[----:B------:R2:W-:Y:S01]  /*17ca0*/  @P3 STG.E.U16 desc[UR14][R4.64+0x10], R13 ;  /* 0x0000100d04003986 */ /* 0x0005e2000c10150e */
[----:B------:R-:W-:-:S04]  /*17cb0*/  IADD3 R20, P3, R10, R20, RZ ;  /* 0x000000140a147210 */ /* 0x000fc80007f7e0ff */
[----:B------:R-:W-:-:S03]  /*17cc0*/  IADD3.X R21, R11, R12, R21, P3, !PT ;  /* 0x0000000c0b157210 */ /* 0x000fc60001ffe415 */
[----:B------:R-:W-:Y:S01]  /*17cd0*/  IMAD.WIDE.U32 R20, R17, R7, R20 ;  /* 0x0000000711147225 */ /* 0x000fe200078e0014 */
[----:B--2---:R1:W5:Y:S02]  /*17ce0*/  LDL.LU R13, [R1+0x2e4] ;  /* 0x0002e400010d7983 */ /* 0x0043640000300800 */
[----:B------:R-:W-:Y:S02]  /*17cf0*/  IADD3 R20, P3, R18, R20, RZ ;  /* 0x0000001412147210 */ /* 0x000fe40007f7e0ff */
[----:B------:R1:W5:Y:S02]  /*17d00*/  LDL.LU R12, [R1+0x2e0] ;  /* 0x0002e000010c7983 */ /* 0x0003640000300800 */
[----:B------:R-:W-:Y:S02]  /*17d10*/  IADD3.X R21, R19, R8, R21, P3, !PT ;  /* 0x0000000813157210 */ /* 0x000fe40001ffe415 */
[----:B------:R1:W5:Y:S04]  /*17d20*/  LDL.LU.64 R10, [R1+0x2d8] ;  /* 0x0002d800010a7983 */ /* 0x0003680000300a00 */
[----:B------:R1:W5:Y:S01]  /*17d30*/  LDL.LU R7, [R1+0x2d0] ;  /* 0x0002d00001077983 */ /* 0x0003620000300800 */
[----:B------:R-:W-:-:S03]  /*17d40*/  IMAD.WIDE.U32 R8, R9, UR4, R20 ;  /* 0x0000000409087c25 */ /* 0x000fc6000f8e0014 */
[----:B------:R-:W2:Y:S01]  /*17d50*/  LDL R21, [R1+0x28c] ;  /* 0x00028c0001157983 */ /* 0x000ea20000100800 */
[----:B------:R-:W-:Y:S02]  /*17d60*/  LEA R20, P3, R8, R14, 0x1 ;  /* 0x0000000e08147211 */ /* 0x000fe400078608ff */
[----:B------:R-:W-:Y:S01]  /*17d70*/  PRMT R3, R6, 0x7610, R3 ;  /* 0x0000761006037816 */ /* 0x000fe20000000003 */
[----:B--2---:R-:W-:-:S05]  /*17d80*/  IMAD.IADD R21, R21, 0x1, R9 ;  /* 0x0000000115157824 */ /* 0x004fca00078e0209 */
[----:B------:R-:W-:Y:S02]  /*17d90*/  LEA.HI.X R21, R8, R15, R21, 0x1, P3 ;  /* 0x0000000f08157211 */ /* 0x000fe400018f0c15 */
[----:B------:R1:W5:Y:S01]  /*17da0*/  LDL.LU.64 R8, [R1+0x2c8] ;  /* 0x0002c80001087983 */ /* 0x0003620000300a00 */
[----:B------:R-:W-:-:S03]  /*17db0*/  ISETP.GT.AND P3, PT, R0, 0x9, P6 ;  /* 0x000000090000780c */ /* 0x000fc60003764270 */
[----:B------:R1:W5:Y:S04]  /*17dc0*/  LDL.LU R6, [R1+0x2c0] ;  /* 0x0002c00001067983 */ /* 0x0003680000300800 */
[----:B------:R2:W-:Y:S04]  /*17dd0*/  STL.S16 [R1+0x228], R3 ;  /* 0x0002280301007387 */ /* 0x0005e80000100600 */
[----:B--2---:R1:W5:Y:S01]  /*17de0*/  LDL.LU R3, [R1+0x2bc] ;  /* 0x0002bc0001037983 */ /* 0x0043620000300800 */
[----:B------:R-:W-:Y:S04]  /*17df0*/  BSSY B1, `(.L_x_54) ;  /* 0x0000007000017945 */ /* 0x000fe80003800000 */
[----:B------:R-:W-:Y:S05]  /*17e00*/  @!P3 BRA `(.L_x_55) ;  /* 0x000000000014b947 */ /* 0x000fea0003800000 */
[----:B------:R-:W-:Y:S01]  /*17e10*/  ULDC.64 UR4, c[0x0][0x208] ;  /* 0x0000820000047ab9 */ /* 0x000fe20000000a00 */
[----:B------:R2:W-:Y:S04]  /*17e20*/  STL [R1+0x2bc], R0 ;  /* 0x0002bc0001007387 */ /* 0x0005e80000100800 */
[----:B--2--5:R-:W2:Y:S04]  /*17e30*/  LDG.E.LTC128B.U16 R0, desc[UR4][R22.64+0x12] ;  /* 0x0000120416007981 */ /* 0x024ea8000c1e1520 */
[----:B--2---:R2:W-:Y:S04]  /*17e40*/  STL [R1+0x228], R0 ;  /* 0x0002280001007387 */ /* 0x0045e80000100800 */
[----:B--2---:R2:W5:Y:S02]  /*17e50*/  LDL.LU R0, [R1+0x2bc] ;  /* 0x0002bc0001007983 */ /* 0x0045640000300800 */
.L_x_55:
[----:B------:R-:W-:Y:S05]  /*17e60*/  BSYNC B1 ;  /* 0x0000000000017941 */ /* 0x000fea0003800000 */
.L_x_54:
[----:B------:R3:W-:Y:S04]  /*17e70*/  STL [R1+0x310], R31 ;  /* 0x0003101f01007387 */ /* 0x0007e80000100800 */
[----:B---3--:R-:W3:Y:S04]  /*17e80*/  LDL R31, [R1+0x280] ;  /* 0x00028000011f7983 */ /* 0x008ee80000100800 */
[----:B------:R4:W-:Y:S04]  /*17e90*/  STL [R1+0x30c], R30 ;  /* 0x00030c1e01007387 */ /* 0x0009e80000100800 */
[----:B----4-:R-:W4:Y:S04]  /*17ea0*/  LDL.LU R30, [R1+0x23c] ;  /* 0x00023c00011e7983 */ /* 0x010f280000300800 */
[----:B------:R-:W-:Y:S04]  /*17eb0*/  STL [R1+0x308], R29 ;  /* 0x0003081d01007387 */ /* 0x000fe80000100800 */
[----:B------:R-:W-:Y:S04]  /*17ec0*/  STL [R1+0x304], R28 ;  /* 0x0003041c01007387 */ /* 0x000fe80000100800 */
[----:B------:R0:W-:Y:S04]  /*17ed0*/  STL [R1+0x300], R27 ;  /* 0x0003001b01007387 */ /* 0x0001e80000100800 */
[----:B0-----:R-:W2:Y:S04]  /*17ee0*/  LDL.LU R27, [R1+0x22c] ;  /* 0x00022c00011b7983 */ /* 0x001ea80000300800 */
[----:B------:R0:W-:Y:S04]  /*17ef0*/  STL [R1+0x2fc], R26 ;  /* 0x0002fc1a01007387 */ /* 0x0001e80000100800 */
[----:B0-----:R-:W2:Y:S04]  /*17f00*/  LDL.LU R26, [R1+0x24c] ;  /* 0x00024c00011a7983 */ /* 0x001ea80000300800 */
[----:B-----5:R0:W-:Y:S04]  /*17f10*/  STL [R1+0x2f8], R23 ;  /* 0x0002f81701007387 */ /* 0x0201e80000100800 */
[----:B0-----:R-:W4:Y:S04]  /*17f20*/  LDL.LU R23, [R1+0x228] ;  /* 0x0002280001177983 */ /* 0x001f280000300800 */
[----:B------:R0:W-:Y:S04]  /*17f30*/  STL.64 [R1+0x2f0], R24 ;  /* 0x0002f01801007387 */ /* 0x0001e80000100a00 */
[----:B0-----:R-:W2:Y:S04]  /*17f40*/  LDL.LU.64 R24, [R1+0x270] ;  /* 0x0002700001187983 */ /* 0x001ea80000300a00 */
[----:B------:R-:W-:Y:S04]  /*17f50*/  STL [R1+0x2ec], R22 ;  /* 0x0002ec1601007387 */ /* 0x000fe80000100800 */
[----:B------:R0:W-:Y:S04]  /*17f60*/  STL [R1+0x2e8], R21 ;  /* 0x0002e81501007387 */ /* 0x0001e80000100800 */
[----:B0-----:R-:W2:Y:S04]  /*17f70*/  LDL.LU R21, [R1+0x200] ;  /* 0x0002000001157983 */ /* 0x001ea80000300800 */
[----:B------:R-:W-:Y:S04]  /*17f80*/  STL [R1+0x2e4], R20 ;  /* 0x0002e41401007387 */ /* 0x000fe80000100800 */
[----:B------:R-:W-:Y:S04]  /*17f90*/  STL [R1+0x2e0], R17 ;  /* 0x0002e01101007387 */ /* 0x000fe80000100800 */
[----:B------:R0:W-:Y:S04]  /*17fa0*/  STL.64 [R1+0x2d8], R18 ;  /* 0x0002d81201007387 */ /* 0x0001e80000100a00 */
[----:B0-----:R-:W2:Y:S04]  /*17fb0*/  LDL.LU R19, [R1+0x230] ;  /* 0x0002300001137983 */ /* 0x001ea80000300800 */
[----:B------:R0:W-:Y:S01]  /*17fc0*/  STL.64 [R1+0x2d0], R12 ;  /* 0x0002d00c01007387 */ /* 0x0001e20000100a00 */
[----:B------:R-:W-:-:S03]  /*17fd0*/  ULDC.64 UR4, c[0x0][0x208] ;  /* 0x0000820000047ab9 */ /* 0x000fc60000000a00 */
[----:B0-----:R-:W2:Y:S04]  /*17fe0*/  LDL R13, [R1+0x268] ;  /* 0x00026800010d7983 */ /* 0x001ea80000100800 */
[----:B------:R0:W-:Y:S04]  /*17ff0*/  STL.64 [R1+0x2c8], R8 ;  /* 0x0002c80801007387 */ /* 0x0001e80000100a00 */
[----:B0-----:R-:W2:Y:S04]  /*18000*/  LDL.LU.64 R8, [R1+0x240] ;  /* 0x0002400001087983 */ /* 0x001ea80000300a00 */
[----:B------:R0:W-:Y:S04]  /*18010*/  STL.64 [R1+0x2c0], R6 ;  /* 0x0002c00601007387 */ /* 0x0001e80000100a00 */
[----:B0-----:R-:W2:Y:S01]  /*18020*/  LDL.LU.64 R6, [R1+0x250] ;  /* 0x0002500001067983 */ /* 0x001ea20000300a00 */
[----:B---3--:R-:W-:Y:S01]  /*18030*/  LOP3.LUT P4, RZ, R31, 0x2, RZ, 0xc0, !PT ;  /* 0x000000021fff7812 */ /* 0x008fe2000788c0ff */
[----:B----4-:R-:W-:-:S04]  /*18040*/  IMAD.U32 R31, R23, 0x10000, RZ ;  /* 0x00010000171f7824 */ /* 0x010fc800078e00ff */
        /* <DEDUP_REMOVED lines=9> */
[----:B------:R2:W-:Y:S02]  /*180e0*/  @P3 STG.E.U16 desc[UR4][R4.64+0x12], R18 ;  /* 0x0000121204003986 */ /* 0x0005e4000c101504 */
[----:B--2---:R-:W-:Y:S02]  /*180f0*/  IADD3 R18, P3, R19, R10, RZ ;  /* 0x0000000a13127210 */ /* 0x004fe40007f7e0ff */
[----:B------:R-:W2:Y:S01]  /*18100*/  LDL.LU R19, [R1+0x29c] ;  /* 0x00029c0001137983 */ /* 0x000ea20000300800 */
[----:B------:R-:W-:Y:S02]  /*18110*/  IADD3.X R27, R27, R25, RZ, P4, !PT ;  /* 0x000000191b1b7210 */ /* 0x000fe400027fe4ff */
[----:B------:R-:W-:-:S04]  /*18120*/  LEA R24, P4, R26, R14, 0x1 ;  /* 0x0000000e1a187211 */ /* 0x000fc800078808ff */
[----:B------:R-:W-:Y:S02]  /*18130*/  LEA.HI.X R25, R26, R15, R27, 0x1, P4 ;  /* 0x0000000f1a197211 */ /* 0x000fe400020f0c1b */
[----:B------:R-:W-:Y:S01]  /*18140*/  ISETP.GT.AND P4, PT, R3, 0x100, PT ;  /* 0x000001000300780c */ /* 0x000fe20003f84270 */
[----:B------:R0:W5:Y:S01]  /*18150*/  LDL.LU R27, [R1+0x300] ;  /* 0x00030000011b7983 */ /* 0x0001620000300800 */
[----:B------:R-:W-:-:S03]  /*18160*/  PRMT R22, R23, 0x7610, R22 ;  /* 0x0000761017167816 */ /* 0x000fc60000000016 */
[----:B------:R0:W5:Y:S04]  /*18170*/  LDL.LU R26, [R1+0x2fc] ;  /* 0x0002fc00011a7983 */ /* 0x0001680000300800 */
[----:B------:R0:W5:Y:S01]  /*18180*/  LDL.LU R23, [R1+0x2f8] ;  /* 0x0002f80001177983 */ /* 0x0001620000300800 */
[----:B--2---:R-:W-:Y:S01]  /*18190*/  IMAD.X R19, R19, 0x1, R11, P3 ;  /* 0x0000000113137824 */ /* 0x004fe200018e060b */
[----:B------:R-:W-:-:S13]  /*181a0*/  ISETP.GT.AND P3, PT, R0, RZ, P4 ;  /* 0x000000ff0000720c */ /* 0x000fda0002764270 */
[----:B------:R-:W2:Y:S04]  /*181b0*/  @P3 LDG.E.LTC128B.U16 R22, desc[UR4][R24.64] ;  /* 0x0000000418163981 */ /* 0x000ea8000c1e1520 */
[----:B------:R0:W5:Y:S04]  /*181c0*/  LDL.LU.64 R24, [R1+0x2f0] ;  /* 0x0002f00001187983 */ /* 0x0001680000300a00 */
[----:B------:R-:W-:Y:S04]  /*181d0*/  STL.64 [R1+0x220], R18 ;  /* 0x0002201201007387 */ /* 0x000fe80000100a00 */
[----:B--2---:R2:W-:Y:S02]  /*181e0*/  STL [R1+0x228], R22 ;  /* 0x0002281601007387 */ /* 0x0045e40000100800 */
[----:B--2---:R-:W-:-:S04]  /*181f0*/  IMAD.U32 R22, R22, 0x10000, RZ ;  /* 0x0001000016167824 */ /* 0x004fc800078e00ff */
        /* <DEDUP_REMOVED lines=9> */
[----:B------:R2:W-:Y:S04]  /*18290*/  @P3 STG.E.U16 desc[UR4][R18.64], R12 ;  /* 0x0000000c12003986 */ /* 0x0005e8000c101504 */
[----:B--2---:R0:W5:Y:S01]  /*182a0*/  LDL.LU.64 R18, [R1+0x2d8] ;  /* 0x0002d80001127983 */ /* 0x0041620000300a00 */
[----:B------:R-:W-:-:S03]  /*182b0*/  IMAD.WIDE.U32 R12, R13, 0x78, R6 ;  /* 0x000000780d0c7825 */ /* 0x000fc600078e0006 */
[----:B------:R-:W2:Y:S01]  /*182c0*/  LDL.LU R7, [R1+0x26c] ;  /* 0x00026c0001077983 */ /* 0x000ea20000300800 */
[----:B------:R-:W-:-:S04]  /*182d0*/  IADD3 R6, P3, R8, R12, RZ ;  /* 0x0000000c08067210 */ /* 0x000fc80007f7e0ff */
[----:B--2---:R-:W-:Y:S02]  /*182e0*/  IADD3.X R7, R9, R7, R13, P3, !PT ;  /* 0x0000000709077210 */ /* 0x004fe40001ffe40d */
[----:B------:R0:W5:Y:S04]  /*182f0*/  LDL.LU.64 R12, [R1+0x2d0] ;  /* 0x0002d000010c7983 */ /* 0x0001680000300a00 */
[----:B------:R0:W5:Y:S04]  /*18300*/  LDL.LU.64 R8, [R1+0x2c8] ;  /* 0x0002c80001087983 */ /* 0x0001680000300a00 */
[----:B------:R2:W-:Y:S04]  /*18310*/  STL.64 [R1+0x230], R6 ;  /* 0x0002300601007387 */ /* 0x0005e80000100a00 */
[----:B--2---:R0:W5:Y:S01]  /*18320*/  LDL.LU.64 R6, [R1+0x2c0] ;  /* 0x0002c00001067983 */ /* 0x0041620000300a00 */
        /* <DEDUP_REMOVED lines=8> */
.L_x_57:
[----:B------:R-:W-:Y:S05]  /*183b0*/  BSYNC B1 ;  /* 0x0000000000017941 */ /* 0x000fea0003800000 */
.L_x_56:
[----:B-----5:R2:W-:Y:S04]  /*183c0*/  STL [R1+0x2e8], R20 ;  /* 0x0002e81401007387 */ /* 0x0205e80000100800 */
[----:B--2---:R-:W2:Y:S04]  /*183d0*/  LDL R20, [R1+0x288] ;  /* 0x0002880001147983 */ /* 0x004ea80000100800 */
[----:B------:R3:W-:Y:S04]  /*183e0*/  STL.64 [R1+0x2e0], R12 ;  /* 0x0002e00c01007387 */ /* 0x0007e80000100a00 */
[----:B---3--:R-:W3:Y:S04]  /*183f0*/  LDL.LU R12, [R1+0x204] ;  /* 0x00020400010c7983 */ /* 0x008ee80000300800 */
[----:B------:R-:W4:Y:S04]  /*18400*/  LDL.LU R13, [R1+0x268] ;  /* 0x00026800010d7983 */ /* 0x000f280000300800 */
[----:B------:R1:W-:Y:S04]  /*18410*/  STL.64 [R1+0x2d8], R10 ;  /* 0x0002d80a01007387 */ /* 0x0003e80000100a00 */
[----:B-1----:R-:W4:Y:S04]  /*18420*/  LDL.LU.64 R10, [R1+0x230] ;  /* 0x00023000010a7983 */ /* 0x002f280000300a00 */
[----:B------:R1:W-:Y:S04]  /*18430*/  STL [R1+0x2d0], R5 ;  /* 0x0002d00501007387 */ /* 0x0003e80000100800 */
[----:B-1----:R-:W3:Y:S04]  /*18440*/  LDL.LU R5, [R1+0x2a0] ;  /* 0x0002a00001057983 */ /* 0x002ee80000300800 */
[----:B------:R1:W-:Y:S04]  /*18450*/  STL.64 [R1+0x2c8], R8 ;  /* 0x0002c80801007387 */ /* 0x0003e80000100a00 */
[----:B-1----:R-:W3:Y:S04]  /*18460*/  LDL.LU R8, [R1+0x290] ;  /* 0x0002900001087983 */ /* 0x002ee80000300800 */
[----:B------:R-:W3:Y:S04]  /*18470*/  LDL.LU R9, [R1+0x278] ;  /* 0x0002780001097983 */ /* 0x000ee80000300800 */
[----:B------:R1:W-:Y:S04]  /*18480*/  STL.64 [R1+0x2c0], R6 ;  /* 0x0002c00601007387 */ /* 0x0003e80000100a00 */
[----:B-1----:R-:W3:Y:S04]  /*18490*/  LDL.64 R6, [R1+0x220] ;  /* 0x0002200001067983 */ /* 0x002ee80000100a00 */
[----:B------:R1:W-:Y:S04]  /*184a0*/  STL [R1+0x2bc], R4 ;  /* 0x0002bc0401007387 */ /* 0x0003e80000100800 */
[----:B-1----:R-:W3:Y:S01]  /*184b0*/  LDL.LU R4, [R1+0x228] ;  /* 0x0002280001047983 */ /* 0x002ee20000300800 */
[----:B------:R-:W-:Y:S01]  /*184c0*/  ULDC.64 UR14, c[0x0][0x208] ;  /* 0x00008200000e7ab9 */ /* 0x000fe20000000a00 */
[----:B--2---:R-:W-:Y:S01]  /*184d0*/  R2UR UR4, R20 ;  /* 0x00000000140472ca */ /* 0x004fe200000e0000 */
[----:B----4-:R-:W-:Y:S01]  /*184e0*/  IMAD.WIDE.U32 R10, R17, R13, R10 ;  /* 0x0000000d110a7225 */ /* 0x010fe200078e000a */
[----:B---3--:R-:W-:-:S05]  /*184f0*/  SHF.L.U32 R20, R4, 0x10, RZ ;  /* 0x0000001004147819 */ /* 0x008fca00000006ff */
[----:B------:R-:W-:-:S04]  /*18500*/  FMUL R20, R20, R16 ;  /* 0x0000001014147220 */ /* 0x000fc80000400000 */
[----:B------:R-:W-:Y:S01]  /*18510*/  FFMA R12, R12, R2, R20 ;  /* 0x000000020c0c7223 */ /* 0x000fe20000000014 */
[----:B------:R-:W-:Y:S01]  /*18520*/  @P3 IMAD.MOV.U32 R13, RZ, RZ, R7 ;  /* 0x000000ffff0d3224 */ /* 0x000fe200078e0007 */
[----:B------:R1:W5:Y:S03]  /*18530*/  LDL.LU R20, [R1+0x2e8] ;  /* 0x0002e80001147983 */ /* 0x0003660000300800 */
[----:B------:R-:W-:Y:S01]  /*18540*/  F2FP.BF16.F32.PACK_AB R17, RZ, R12 ;  /* 0x0000000cff11723e */ /* 0x000fe200000010ff */
[----:B------:R-:W-:-:S05]  /*18550*/  @P3 IMAD.MOV.U32 R12, RZ, RZ, R6 ;  /* 0x000000ffff0c3224 */ /* 0x000fca00078e0006 */
[----:B------:R2:W-:Y:S01]  /*18560*/  @P3 STG.E.U16 desc[UR14][R12.64+0x2], R17 ;  /* 0x000002110c003986 */ /* 0x0005e2000c10150e */
[----:B------:R-:W-:-:S04]  /*18570*/  IADD3 R18, P3, R18, R10, RZ ;  /* 0x0000000a12127210 */ /* 0x000fc80007f7e0ff */
[----:B------:R-:W-:-:S03]  /*18580*/  IADD3.X R19, R19, R8, R11, P3, !PT ;  /* 0x0000000813137210 */ /* 0x000fc60001ffe40b */
[----:B------:R-:W-:Y:S01]  /*18590*/  IMAD.WIDE.U32 R18, R9, UR4, R18 ;  /* 0x0000000409127c25 */ /* 0x000fe2000f8e0012 */
[----:B--2---:R1:W5:Y:S04]  /*185a0*/  LDL.LU.64 R12, [R1+0x2e0] ;  /* 0x0002e000010c7983 */ /* 0x0043680000300a00 */
[----:B------:R-:W2:Y:S04]  /*185b0*/  LDL.LU R17, [R1+0x28c] ;  /* 0x00028c0001117983 */ /* 0x000ea80000300800 */
[----:B------:R1:W5:Y:S01]  /*185c0*/  LDL.LU.64 R10, [R1+0x2d8] ;  /* 0x0002d800010a7983 */ /* 0x0003620000300a00 */
[----:B------:R-:W-:-:S03]  /*185d0*/  LEA R8, P3, R5, R14, 0x1 ;  /* 0x0000000e05087211 */ /* 0x000fc600078608ff */
[----:B------:R-:W3:Y:S01]  /*185e0*/  LDL.LU R9, [R1+0x2ac] ;  /* 0x0002ac0001097983 */ /* 0x000ee20000300800 */
[----:B--2---:R-:W-:Y:S02]  /*185f0*/  IADD3 R17, R17, R19, RZ ;  /* 0x0000001311117210 */ /* 0x004fe40007ffe0ff */
[----:B---3--:R-:W-:Y:S02]  /*18600*/  LEA.HI.X R9, R5, R15, R9, 0x1, P3 ;  /* 0x0000000f05097211 */ /* 0x008fe400018f0c09 */
[----:B------:R1:W5:Y:S01]  /*18610*/  LDL.LU R5, [R1+0x2d0] ;  /* 0x0002d00001057983 */ /* 0x0003620000300800 */
[----:B------:R-:W-:-:S03]  /*18620*/  LEA R14, P3, R18, R14, 0x1 ;  /* 0x0000000e120e7211 */ /* 0x000fc600078608ff */
[----:B------:R2:W-:Y:S01]  /*18630*/  STL.64 [R1+0x200], R8 ;  /* 0x0002000801007387 */ /* 0x0005e20000100a00 */
[----:B------:R-:W-:-:S03]  /*18640*/  LEA.HI.X R15, R18, R15, R17, 0x1, P3 ;  /* 0x0000000f120f7211 */ /* 0x000fc600018f0c11 */
[----:B--2---:R1:W5:Y:S04]  /*18650*/  LDL.LU.64 R8, [R1+0x2c8] ;  /* 0x0002c80001087983 */ /* 0x0043680000300a00 */
[----:B------:R-:W2:Y:S04]  /*18660*/  LDL R19, [R1+0x27c] ;  /* 0x00027c0001137983 */ /* 0x000ea80000100800 */
[----:B------:R-:W3:Y:S01]  /*18670*/  LDL R17, [R1+0x248] ;  /* 0x0002480001117983 */ /* 0x000ee20000100800 */
[----:B--2---:R-:W-:-:S05]  /*18680*/  IADD3 R18, P3, R6, R19, RZ ;  /* 0x0000001306127210 */ /* 0x004fca0007f7e0ff */
[----:B---3--:R-:W-:Y:S01]  /*18690*/  IMAD.X R19, R7, 0x1, R17, P3 ;  /* 0x0000000107137824 */ /* 0x008fe200018e0611 */
[----:B------:R-:W-:Y:S01]  /*186a0*/  ISETP.GT.AND P3, PT, R3, 0x108, PT ;  /* 0x000001080300780c */ /* 0x000fe20003f64270 */
[----:B------:R1:W5:Y:S01]  /*186b0*/  LDL.LU.64 R6, [R1+0x2c0] ;  /* 0x0002c00001067983 */ /* 0x0003620000300a00 */
[----:B------:R-:W-:-:S03]  /*186c0*/  PRMT R3, R4, 0x7610, R3 ;  /* 0x0000761004037816 */ /* 0x000fc60000000003 */
[----:B------:R1:W5:Y:S01]  /*186d0*/  LDL.LU R4, [R1+0x2bc] ;  /* 0x0002bc0001047983 */ /* 0x0003620000300800 */
[----:B------:R-:W-:Y:S01]  /*186e0*/  ISETP.GT.AND P5, PT, R0, RZ, P3 ;  /* 0x000000ff0000720c */ /* 0x000fe20001fa4270 */
[----:B------:R-:W-:-:S12]  /*186f0*/  BSSY B1, `(.L_x_58) ;  /* 0x0000007000017945 */ /* 0x000fd80003800000 */
[----:B-1----:R-:W-:Y:S05]  /*18700*/  @!P5 BRA `(.L_x_59) ;  /* 0x000000000014d947 */ /* 0x002fea0003800000 */
[----:B------:R1:W-:Y:S04]  /*18710*/  STL [R1+0x2bc], R2 ;  /* 0x0002bc0201007387 */ /* 0x0003e80000100800 */
[----:B-1----:R-:W2:Y:S01]  /*18720*/  LDL.LU.64 R2, [R1+0x200] ;  /* 0x0002000001027983 */ /* 0x002ea20000300a00 */
[----:B------:R-:W-:-:S03]  /*18730*/  ULDC.64 UR4, c[0x0][0x208] ;  /* 0x0000820000047ab9 */ /* 0x000fc60000000a00 */
[----:B--2---:R1:W5:Y:S04]  /*18740*/  LDG.E.LTC128B.U16 R3, desc[UR4][R2.64] ;  /* 0x0000000402037981 */ /* 0x004368000c1e1520 */
[----:B------:R1:W5:Y:S02]  /*18750*/  LDL.LU R2, [R1+0x2bc] ;  /* 0x0002bc0001027983 */ /* 0x0003640000300800 */
.L_x_59:
[----:B------:R-:W-:Y:S05]  /*18760*/  BSYNC B1 ;  /* 0x0000000000017941 */ /* 0x000fea0003800000 */
.L_x_58:
[----:B-----5:R2:W-:Y:S04]  /*18770*/  STL [R1+0x2bc], R4 ;  /* 0x0002bc0401007387 */ /* 0x0205e80000100800 */
[----:B--2---:R-:W2:Y:S01]  /*18780*/  LDL.LU R4, [R1+0x208] ;  /* 0x0002080001047983 */ /* 0x004ea20000300800 */
[----:B------:R-:W-:Y:S01]  /*18790*/  IMAD.U32 R17, R3, 0x10000, RZ ;  /* 0x0001000003117824 */ /* 0x000fe200078e00ff */
[----:B------:R-:W-:-:S03]  /*187a0*/  ULDC.64 UR4, c[0x0][0x208] ;  /* 0x0000820000047ab9 */ /* 0x000fc60000000a00 */
[----:B------:R-:W-:Y:S01]  /*187b0*/  FMUL R17, R17, R16 ;  /* 0x0000001011117220 */ /* 0x000fe20000400000 */
[----:B------:R-:W-:Y:S03]  /*187c0*/  BSSY B1, `(.L_x_60) ;  /* 0x0000009000017945 */ /* 0x000fe60003800000 */
[----:B--2---:R-:W-:Y:S02]  /*187d0*/  FFMA R17, R4, R2, R17 ;  /* 0x0000000204117223 */ /* 0x004fe40000000011 */
[----:B------:R2:W5:Y:S03]  /*187e0*/  LDL.LU R4, [R1+0x2bc] ;  /* 0x0002bc0001047983 */ /* 0x0005660000300800 */
[----:B------:R-:W-:-:S05]  /*187f0*/  F2FP.BF16.F32.PACK_AB R17, RZ, R17 ;  /* 0x00000011ff11723e */ /* 0x000fca00000010ff */
[----:B------:R2:W-:Y:S01]  /*18800*/  @P5 STG.E.U16 desc[UR4][R18.64], R17 ;  /* 0x0000001112005986 */ /* 0x0005e2000c101504 */
[----:B------:R-:W-:-:S13]  /*18810*/  ISETP.GT.AND P5, PT, R0, 0x1, P3 ;  /* 0x000000010000780c */ /* 0x000fda0001fa4270 */
[----:B--2---:R-:W-:Y:S05]  /*18820*/  @!P5 BRA `(.L_x_61) ;  /* 0x000000000008d947 */ /* 0x004fea0003800000 */
[----:B------:R-:W-:Y:S02]  /*18830*/  ULDC.64 UR4, c[0x0][0x208] ;  /* 0x0000820000047ab9 */ /* 0x000fe40000000a00 */
[----:B------:R2:W5:Y:S03]  /*18840*/  LDG.E.LTC128B.U16 R3, desc[UR4][R14.64+0x2] ;  /* 0x000002040e037981 */ /* 0x000566000c1e1520 */
.L_x_61:
[----:B------:R-:W-:Y:S05]  /*18850*/  BSYNC B1 ;  /* 0x0000000000017941 */ /* 0x000fea0003800000 */
.L_x_60:
[----:B-----5:R3:W-:Y:S04]  /*18860*/  STL [R1+0x2bc], R4 ;  /* 0x0002bc0401007387 */ /* 0x0207e80000100800 */
[----:B---3--:R-:W3:Y:S01]  /*18870*/  LDL.LU R4, [R1+0x20c] ;  /* 0x00020c0001047983 */ /* 0x008ee20000300800 */
[----:B------:R-:W-:-:S05]  /*18880*/  SHF.L.U32 R17, R3, 0x10, RZ ;  /* 0x0000001003117819 */ /* 0x000fca00000006ff */
[----:B------:R-:W-:Y:S01]  /*18890*/  FMUL R17, R17, R16 ;  /* 0x0000001011117220 */ /* 0x000fe20000400000 */
[----:B------:R-:W-:-:S03]  /*188a0*/  ULDC.64 UR4, c[0x0][0x208] ;  /* 0x0000820000047ab9 */ /* 0x000fc60000000a00 */
[----:B---3--:R-:W-:Y:S02]  /*188b0*/  FFMA R17, R4, R2, R17 ;  /* 0x0000000204117223 */ /* 0x008fe40000000011 */
[----:B------:R3:W5:Y:S01]  /*188c0*/  LDL.LU R4, [R1+0x2bc] ;  /* 0x0002bc0001047983 */ /* 0x0007620000300800 */
[----:B------:R-:W-:Y:S02]  /*188d0*/  BSSY B1, `(.L_x_62) ;  /* 0x0000007000017945 */ /* 0x000fe40003800000 */
[----:B------:R-:W-:-:S05]  /*188e0*/  F2FP.BF16.F32.PACK_AB R17, RZ, R17 ;  /* 0x00000011ff11723e */ /* 0x000fca00000010ff */
[----:B------:R3:W-:Y:S01]  /*188f0*/  @P5 STG.E.U16 desc[UR4][R18.64+0x2], R17 ;  /* 0x0000021112005986 */ /* 0x0007e2000c101504 */
[----:B------:R-:W-:-:S13]  /*18900*/  ISETP.GT.AND P5, PT, R0, 0x8, P4 ;  /* 0x000000080000780c */ /* 0x000fda00027a4270 */
[----:B---3--:R-:W-:Y:S05]  /*18910*/  @!P5 BRA `(.L_x_63) ;  /* 0x000000000008d947 */ /* 0x008fea0003800000 */
[----:B------:R-:W-:Y:S02]  /*18920*/  ULDC.64 UR4, c[0x0][0x208] ;  /* 0x0000820000047ab9 */ /* 0x000fe40000000a00 */
[----:B------:R3:W5:Y:S03]  /*18930*/  LDG.E.LTC128B.U16 R3, desc[UR4][R20.64+0x10] ;  /* 0x0000100414037981 */ /* 0x000766000c1e1520 */
.L_x_63:
[----:B------:R-:W-:Y:S05]  /*18940*/  BSYNC B1 ;  /* 0x0000000000017941 */ /* 0x000fea0003800000 */
.L_x_62:
[----:B-----5:R4:W-:Y:S04]  /*18950*/  STL [R1+0x2bc], R4 ;  /* 0x0002bc0401007387 */ /* 0x0209e80000100800 */
[----:B----4-:R-:W4:Y:S04]  /*18960*/  LDL.LU R4, [R1+0x210] ;  /* 0x0002100001047983 */ /* 0x010f280000300800 */
[----:B------:R-:W2:Y:S01]  /*18970*/  LDL.64 R18, [R1+0x220] ;  /* 0x0002200001127983 */ /* 0x000ea20000100a00 */
[----:B------:R-:W-:-:S04]  /*18980*/  IMAD.U32 R17, R3, 0x10000, RZ ;  /* 0x0001000003117824 */ /* 0x000fc800078e00ff */
[----:B------:R-:W-:Y:S01]  /*18990*/  FMUL R17, R17, R16 ;  /* 0x0000001011117220 */ /* 0x000fe20000400000 */
[----:B------:R-:W-:-:S03]  /*189a0*/  ULDC.64 UR4, c[0x0][0x208] ;  /* 0x0000820000047ab9 */ /* 0x000fc60000000a00 */
[----:B----4-:R-:W-:Y:S02]  /*189b0*/  FFMA R17, R4, R2, R17 ;  /* 0x0000000204117223 */ /* 0x010fe40000000011 */
[----:B------:R4:W5:Y:S01]  /*189c0*/  LDL.LU R4, [R1+0x2bc] ;  /* 0x0002bc0001047983 */ /* 0x0009620000300800 */
[----:B------:R-:W-:Y:S02]  /*189d0*/  BSSY B1, `(.L_x_64) ;  /* 0x0000007000017945 */ /* 0x000fe40003800000 */
[----:B------:R-:W-:-:S05]  /*189e0*/  F2FP.BF16.F32.PACK_AB R17, RZ, R17 ;  /* 0x00000011ff11723e */ /* 0x000fca00000010ff */
[----:B--2---:R4:W-:Y:S01]  /*189f0*/  @P5 STG.E.U16 desc[UR4][R18.64+0x10], R17 ;  /* 0x0000101112005986 */ /* 0x0049e2000c101504 */
[----:B------:R-:W-:-:S13]  /*18a00*/  ISETP.GT.AND P5, PT, R0, 0x9, P4 ;  /* 0x000000090000780c */ /* 0x000fda00027a4270 */
[----:B----4-:R-:W-:Y:S05]  /*18a10*/  @!P5 BRA `(.L_x_65) ;  /* 0x000000000008d947 */ /* 0x010fea0003800000 */
[----:B------:R-:W-:Y:S02]  /*18a20*/  ULDC.64 UR4, c[0x0][0x208] ;  /* 0x0000820000047ab9 */ /* 0x000fe40000000a00 */
[----:B------:R2:W5:Y:S03]  /*18a30*/  LDG.E.LTC128B.U16 R3, desc[UR4][R20.64+0x12] ;  /* 0x0000120414037981 */ /* 0x000566000c1e1520 */
.L_x_65:
[----:B------:R-:W-:Y:S05]  /*18a40*/  BSYNC B1 ;  /* 0x0000000000017941 */ /* 0x000fea0003800000 */
.L_x_64:
[----:B------:R-:W4:Y:S04]  /*18a50*/  LDL.LU R18, [R1+0x214] ;  /* 0x0002140001127983 */ /* 0x000f280000300800 */
[----:B-----5:R0:W-:Y:S04]  /*18a60*/  STL.64 [R1+0x2c0], R4 ;  /* 0x0002c00401007387 */ /* 0x0201e80000100a00 */
[----:B0-----:R-:W3:Y:S01]  /*18a70*/  LDL.LU.64 R4, [R1+0x220] ;  /* 0x0002200001047983 */ /* 0x001ee20000300a00 */
[----:B------:R-:W-:Y:S01]  /*18a80*/  IMAD.U32 R17, R3, 0x10000, RZ ;  /* 0x0001000003117824 */ /* 0x000fe200078e00ff */
[----:B------:R-:W-:-:S03]  /*18a90*/  ULDC.64 UR4, c[0x0][0x208] ;  /* 0x0000820000047ab9 */ /* 0x000fc60000000a00 */
[----:B------:R-:W-:-:S04]  /*18aa0*/  FMUL R17, R17, R16 ;  /* 0x0000001011117220 */ /* 0x000fc80000400000 */
[----:B----4-:R-:W-:-:S05]  /*18ab0*/  FFMA R17, R18, R2, R17 ;  /* 0x0000000212117223 */ /* 0x010fca0000000011 */
[----:B------:R-:W-:Y:S02]  /*18ac0*/  F2FP.BF16.F32.PACK_AB R17, RZ, R17 ;  /* 0x00000011ff11723e */ /* 0x000fe400000010ff */
[----:B---3--:R-:W-:Y:S01]  /*18ad0*/  @P5 MOV R18, R4 ;  /* 0x0000000400125202 */ /* 0x008fe20000000f00 */
[----:B------:R-:W-:-:S05]  /*18ae0*/  @P5 IMAD.MOV.U32 R19, RZ, RZ, R5 ;  /* 0x000000ffff135224 */ /* 0x000fca00078e0005 */
[----:B------:R0:W-:Y:S04]  /*18af0*/  @P5 STG.E.U16 desc[UR4][R18.64+0x12], R17 ;  /* 0x0000121112005986 */ /* 0x0001e8000c101504 */
[----:B0-----:R-:W3:Y:S04]  /*18b00*/  LDL R19, [R1+0x27c] ;  /* 0x00027c0001137983 */ /* 0x001ee80000100800 */
[----:B------:R-:W4:Y:S01]  /*18b10*/  LDL R17, [R1+0x248] ;  /* 0x0002480001117983 */ /* 0x000f220000100800 */
[----:B---3--:R-:W-:-:S05]  /*18b20*/  IADD3 R18, P5, R4, R19, RZ ;  /* 0x0000001304127210 */ /* 0x008fca0007fbe0ff */
[----:B----4-:R-:W-:Y:S02]  /*18b30*/  IMAD.X R19, R5, 0x1, R17, P5 ;  /* 0x0000000105137824 */ /* 0x010fe400028e0611 */
[----:B------:R0:W5:Y:S01]  /*18b40*/  LDL.LU.64 R4, [R1+0x2c0] ;  /* 0x0002c00001047983 */ /* 0x0001620000300a00 */
[----:B------:R-:W-:Y:S01]  /*18b50*/  ISETP.GT.AND P5, PT, R0, 0x8, P3 ;  /* 0x000000080000780c */ /* 0x000fe20001fa4270 */
[----:B------:R-:W-:-:S12]  /*18b60*/  BSSY B1, `(.L_x_66) ;  /* 0x0000004000017945 */ /* 0x000fd80003800000 */
[----:B0-----:R-:W-:Y:S05]  /*18b70*/  @!P5 BRA `(.L_x_67) ;  /* 0x000000000008d947 */ /* 0x001fea0003800000 */
[----:B------:R-:W-:Y:S02]  /*18b80*/  ULDC.64 UR4, c[0x0][0x208] ;  /* 0x0000820000047ab9 */ /* 0x000fe40000000a00 */
[----:B------:R0:W5:Y:S03]  /*18b90*/  LDG.E.LTC128B.U16 R3, desc[UR4][R14.64+0x10] ;  /* 0x000010040e037981 */ /* 0x000166000c1e1520 */
.L_x_67:
[----:B------:R-:W-:Y:S05]  /*18ba0*/  BSYNC B1 ;  /* 0x0000000000017941 */ /* 0x000fea0003800000 */
.L_x_66:
[----:B------:R3:W-:Y:S04]  /*18bb0*/  STL [R1+0x2c8], R10 ;  /* 0x0002c80a01007387 */ /* 0x0007e80000100800 */
[----:B---3--:R-:W3:Y:S01]  /*18bc0*/  LDL.LU R10, [R1+0x218] ;  /* 0x00021800010a7983 */ /* 0x008ee20000300800 */
[----:B-----5:R-:W-:Y:S01]  /*18bd0*/  SHF.L.U32 R17, R3, 0x10, RZ ;  /* 0x0000001003117819 */ /* 0x020fe200000006ff */
[----:B------:R-:W-:Y:S02]  /*18be0*/  ULDC.64 UR4, c[0x0][0x208] ;  /* 0x0000820000047ab9 */ /* 0x000fe40000000a00 */
[----:B------:R4:W-:Y:S02]  /*18bf0*/  STL.64 [R1+0x2c0], R4 ;  /* 0x0002c00401007387 */ /* 0x0009e40000100a00 */
[----:B------:R-:W-:-:S02]  /*18c00*/  FMUL R17, R17, R16 ;  /* 0x0000001011117220 */ /* 0x000fc40000400000 */
[----:B----4-:R-:W4:Y:S04]  /*18c10*/  LDL.LU R4, [R1+0x2a8] ;  /* 0x0002a80001047983 */ /* 0x010f280000300800 */
[----:B------:R-:W2:Y:S01]  /*18c20*/  LDL.LU R5, [R1+0x27c] ;  /* 0x00027c0001057983 */ /* 0x000ea20000300800 */
[----:B---3--:R-:W-:-:S03]  /*18c30*/  FFMA R17, R10, R2, R17 ;  /* 0x000000020a117223 */ /* 0x008fc60000000011 */
[----:B------:R3:W5:Y:S02]  /*18c40*/  LDL.LU R10, [R1+0x2c8] ;  /* 0x0002c800010a7983 */ /* 0x0007640000300800 */
[----:B------:R-:W-:-:S05]  /*18c50*/  F2FP.BF16.F32.PACK_AB R17, RZ, R17 ;  /* 0x00000011ff11723e */ /* 0x000fca00000010ff */
[----:B------:R1:W-:Y:S04]  /*18c60*/  @P5 STG.E.U16 desc[UR4][R18.64+0x10], R17 ;  /* 0x0000101112005986 */ /* 0x0003e8000c101504 */
[----:B-1----:R-:W3:Y:S04]  /*18c70*/  LDL.LU R19, [R1+0x2a4] ;  /* 0x0002a40001137983 */ /* 0x002ee80000300800 */
[----:B------:R-:W2:Y:S01]  /*18c80*/  LDL.LU R17, [R1+0x248] ;  /* 0x0002480001117983 */ /* 0x000ea20000300800 */
[----:B---3--:R-:W-:-:S05]  /*18c90*/  IADD3 R18, P5, R19, R8, RZ ;  /* 0x0000000813127210 */ /* 0x008fca0007fbe0ff */
[----:B----4-:R-:W-:Y:S01]  /*18ca0*/  IMAD.X R19, R7, 0x1, R4, P5 ;  /* 0x0000000107137824 */ /* 0x010fe200028e0604 */
[----:B--2---:R-:W-:-:S05]  /*18cb0*/  IADD3 R4, P5, R5, R18, RZ ;  /* 0x0000001205047210 */ /* 0x004fca0007fbe0ff */
[----:B------:R-:W-:-:S05]  /*18cc0*/  IMAD.X R5, R17, 0x1, R19, P5 ;  /* 0x0000000111057824 */ /* 0x000fca00028e0613 */
[----:B------:R1:W-:Y:S04]  /*18cd0*/  STL.64 [R1+0x200], R4 ;  /* 0x0002000401007387 */ /* 0x0003e80000100a00 */
[----:B-1----:R1:W5:Y:S01]  /*18ce0*/  LDL.LU.64 R4, [R1+0x2c0] ;  /* 0x0002c00001047983 */ /* 0x0023620000300a00 */
[----:B------:R-:W-:Y:S01]  /*18cf0*/  ISETP.GT.AND P5, PT, R0, 0x9, P3 ;  /* 0x000000090000780c */ /* 0x000fe20001fa4270 */
[----:B------:R-:W-:-:S12]  /*18d00*/  BSSY B1, `(.L_x_68) ;  /* 0x0000004000017945 */ /* 0x000fd80003800000 */
[----:B-1----:R-:W-:Y:S05]  /*18d10*/  @!P5 BRA `(.L_x_69) ;  /* 0x000000000008d947 */ /* 0x002fea0003800000 */
[----:B------:R-:W-:Y:S02]  /*18d20*/  ULDC.64 UR4, c[0x0][0x208] ;  /* 0x0000820000047ab9 */ /* 0x000fe40000000a00 */
[----:B------:R1:W5:Y:S03]  /*18d30*/  LDG.E.LTC128B.U16 R3, desc[UR4][R14.64+0x12] ;  /* 0x000012040e037981 */ /* 0x000366000c1e1520 */
.L_x_69:
[----:B------:R-:W-:Y:S05]  /*18d40*/  BSYNC B1 ;  /* 0x0000000000017941 */ /* 0x000fea0003800000 */
.L_x_68:
[----:B------:R2:W-:Y:S04]  /*18d50*/  STL [R1+0x2c8], R6 ;  /* 0x0002c80601007387 */ /* 0x0005e80000100800 */
[----:B--2---:R-:W2:Y:S04]  /*18d60*/  LDL.LU R6, [R1+0x21c] ;  /* 0x00021c0001067983 */ /* 0x004ea80000300800 */
[----:B-----5:R3:W-:Y:S04]  /*18d70*/  STL.64 [R1+0x2c0], R4 ;  /* 0x0002c00401007387 */ /* 0x0207e80000100a00 */
[----:B---3--:R-:W3:Y:S01]  /*18d80*/  LDL.LU.64 R4, [R1+0x258] ;  /* 0x0002580001047983 */ /* 0x008ee20000300a00 */
[----:B------:R-:W-:Y:S01]  /*18d90*/  SHF.L.U32 R17, R3, 0x10, RZ ;  /* 0x0000001003117819 */ /* 0x000fe200000006ff */
[----:B------:R-:W-:-:S04]  /*18da0*/  ULDC.64 UR4, c[0x0][0x208] ;  /* 0x0000820000047ab9 */ /* 0x000fc80000000a00 */
[----:B------:R-:W-:-:S04]  /*18db0*/  FMUL R17, R17, R16 ;  /* 0x0000001011117220 */ /* 0x000fc80000400000 */
[----:B--2---:R-:W-:Y:S02]  /*18dc0*/  FFMA R17, R6, R2, R17 ;  /* 0x0000000206117223 */ /* 0x004fe40000000011 */
[----:B------:R2:W5:Y:S03]  /*18dd0*/  LDL.LU R6, [R1+0x2c8] ;  /* 0x0002c80001067983 */ /* 0x0005660000300800 */
[----:B------:R-:W-:-:S05]  /*18de0*/  F2FP.BF16.F32.PACK_AB R17, RZ, R17 ;  /* 0x00000011ff11723e */ /* 0x000fca00000010ff */
[----:B---3--:R3:W-:Y:S04]  /*18df0*/  @P5 STG.E.U16 desc[UR4][R4.64+0x12], R17 ;  /* 0x0000121104005986 */ /* 0x0087e8000c101504 */
[----:B---3--:R2:W5:Y:S01]  /*18e00*/  LDL.LU.64 R4, [R1+0x2c0] ;  /* 0x0002c00001047983 */ /* 0x0085620000300a00 */
[----:B------:R-:W-:Y:S01]  /*18e10*/  ISETP.GT.AND P5, PT, R0, 0x10, P0 ;  /* 0x000000100000780c */ /* 0x000fe200007a4270 */
[----:B------:R-:W-:-:S12]  /*18e20*/  BSSY B1, `(.L_x_70) ;  /* 0x0000007000017945 */ /* 0x000fd80003800000 */
[----:B--2---:R-:W-:Y:S05]  /*18e30*/  @!P5 BRA `(.L_x_71) ;  /* 0x000000000014d947 */ /* 0x004fea0003800000 */
[----:B------:R2:W-:Y:S04]  /*18e40*/  STL [R1+0x2bc], R2 ;  /* 0x0002bc0201007387 */ /* 0x0005e80000100800 */
[----:B--2---:R-:W2:Y:S01]  /*18e50*/  LDL.64 R2, [R1+0x260] ;  /* 0x0002600001027983 */ /* 0x004ea20000100a00 */
[----:B------:R-:W-:-:S03]  /*18e60*/  ULDC.64 UR4, c[0x0][0x208] ;  /* 0x0000820000047ab9 */ /* 0x000fc60000000a00 */
[----:B--2---:R2:W5:Y:S04]  /*18e70*/  LDG.E.LTC128B.U16 R3, desc[UR4][R2.64+0x20] ;  /* 0x0000200402037981 */ /* 0x004568000c1e1520 */
[----:B------:R2:W5:Y:S02]  /*18e80*/  LDL.LU R2, [R1+0x2bc] ;  /* 0x0002bc0001027983 */ /* 0x0005640000300800 */
.L_x_71:
[----:B------:R-:W-:Y:S05]  /*18e90*/  BSYNC B1 ;  /* 0x0000000000017941 */ /* 0x000fea0003800000 */
.L_x_70:
[----:B-----5:R3:W-:Y:S04]  /*18ea0*/  STL [R1+0x2bc], R4 ;  /* 0x0002bc0401007387 */ /* 0x0207e80000100800 */
[----:B---3--:R-:W3:Y:S01]  /*18eb0*/  LDL.LU R4, [R1+0x1e0] ;  /* 0x0001e00001047983 */ /* 0x008ee20000300800 */
[----:B------:R-:W-:Y:S01]  /*18ec0*/  IMAD.U32 R17, R3, 0x10000, RZ ;  /* 0x0001000003117824 */ /* 0x000fe200078e00ff */
[----:B------:R-:W-:-:S03]  /*18ed0*/  ULDC.64 UR4, c[0x0][0x208] ;  /* 0x0000820000047ab9 */ /* 0x000fc60000000a00 */
[----:B------:R-:W-:Y:S01]  /*18ee0*/  FMUL R17, R17, R16 ;  /* 0x0000001011117220 */ /* 0x000fe20000400000 */
[----:B------:R-:W-:Y:S03]  /*18ef0*/  BSSY B1, `(.L_x_72) ;  /* 0x000000c000017945 */ /* 0x000fe60003800000 */
[----:B---3--:R-:W-:Y:S02]  /*18f00*/  FFMA R17, R4, R2, R17 ;  /* 0x0000000204117223 */ /* 0x008fe40000000011 */
[----:B------:R3:W5:Y:S03]  /*18f10*/  LDL.LU R4, [R1+0x2bc] ;  /* 0x0002bc0001047983 */ /* 0x0007660000300800 */
[----:B------:R-:W-:-:S05]  /*18f20*/  F2FP.BF16.F32.PACK_AB R17, RZ, R17 ;  /* 0x00000011ff11723e */ /* 0x000fca00000010ff */
[----:B------:R3:W-:Y:S01]  /*18f30*/  @P5 STG.E.U16 desc[UR4][R10.64+0x20], R17 ;  /* 0x000020110a005986 */ /* 0x0007e2000c101504 */
[----:B------:R-:W-:-:S13]  /*18f40*/  ISETP.GT.AND P5, PT, R0, 0x11, P0 ;  /* 0x000000110000780c */ /* 0x000fda00007a4270 */
[----:B---3--:R-:W-:Y:S05]  /*18f50*/  @!P5 BRA `(.L_x_73) ;  /* 0x000000000014d947 */ /* 0x008fea0003800000 */
[----:B------:R2:W-:Y:S04]  /*18f60*/  STL [R1+0x2bc], R2 ;  /* 0x0002bc0201007387 */ /* 0x0005e80000100800 */
[----:B--2---:R-:W2:Y:S01]  /*18f70*/  LDL.64 R2, [R1+0x260] ;  /* 0x0002600001027983 */ /* 0x004ea20000100a00 */
[----:B------:R-:W-:-:S03]  /*18f80*/  ULDC.64 UR4, c[0x0][0x208] ;  /* 0x0000820000047ab9 */ /* 0x000fc60000000a00 */
[----:B--2---:R3:W5:Y:S04]  /*18f90*/  LDG.E.LTC128B.U16 R3, desc[UR4][R2.64+0x22] ;  /* 0x0000220402037981 */ /* 0x004768000c1e1520 */
[----:B------:R3:W5:Y:S02]  /*18fa0*/  LDL.LU R2, [R1+0x2bc] ;  /* 0x0002bc0001027983 */ /* 0x0007640000300800 */
.L_x_73:
[----:B------:R-:W-:Y:S05]  /*18fb0*/  BSYNC B1 ;  /* 0x0000000000017941 */ /* 0x000fea0003800000 */
.L_x_72:
[----:B-----5:R4:W-:Y:S04]  /*18fc0*/  STL [R1+0x2bc], R4 ;  /* 0x0002bc0401007387 */ /* 0x0209e80000100800 */
[----:B----4-:R-:W4:Y:S01]  /*18fd0*/  LDL.LU R4, [R1+0x1e4] ;  /* 0x0001e40001047983 */ /* 0x010f220000300800 */
[----:B------:R-:W-:Y:S01]  /*18fe0*/  IMAD.U32 R17, R3, 0x10000, RZ ;  /* 0x0001000003117824 */ /* 0x000fe200078e00ff */
[----:B------:R-:W-:-:S03]  /*18ff0*/  ULDC.64 UR4, c[0x0][0x208] ;  /* 0x0000820000047ab9 */ /* 0x000fc60000000a00 */
[----:B------:R-:W-:Y:S01]  /*19000*/  FMUL R17, R17, R16 ;  /* 0x0000001011117220 */ /* 0x000fe20000400000 */
[----:B------:R-:W-:Y:S03]  /*19010*/  BSSY B1, `(.L_x_74) ;  /* 0x0000009000017945 */ /* 0x000fe60003800000 */
[----:B----4-:R-:W-:Y:S02]  /*19020*/  FFMA R17, R4, R2, R17 ;  /* 0x0000000204117223 */ /* 0x010fe40000000011 */
[----:B------:R4:W5:Y:S03]  /*19030*/  LDL.LU R4, [R1+0x2bc] ;  /* 0x0002bc0001047983 */ /* 0x0009660000300800 */
[----:B------:R-:W-:-:S05]  /*19040*/  F2FP.BF16.F32.PACK_AB R17, RZ, R17 ;  /* 0x00000011ff11723e */ /* 0x000fca00000010ff */
[----:B------:R4:W-:Y:S01]  /*19050*/  @P5 STG.E.U16 desc[UR4][R10.64+0x22], R17 ;  /* 0x000022110a005986 */ /* 0x0009e2000c101504 */
[----:B------:R-:W-:-:S13]  /*19060*/  ISETP.GT.AND P5, PT, R0, 0x10, P1 ;  /* 0x000000100000780c */ /* 0x000fda0000fa4270 */
[----:B----4-:R-:W-:Y:S05]  /*19070*/  @!P5 BRA `(.L_x_75) ;  /* 0x000000000008d947 */ /* 0x010fea0003800000 */
[----:B------:R-:W-:Y:S02]  /*19080*/  ULDC.64 UR4, c[0x0][0x208] ;  /* 0x0000820000047ab9 */ /* 0x000fe40000000a00 */
[----:B------:R4:W5:Y:S03]  /*19090*/  LDG.E.LTC128B.U16 R3, desc[UR4][R236.64+0x20] ;  /* 0x00002004ec037981 */ /* 0x000966000c1e1520 */
.L_x_75:
[----:B------:R-:W-:Y:S05]  /*190a0*/  BSYNC B1 ;  /* 0x0000000000017941 */ /* 0x000fea0003800000 */
.L_x_74:
[----:B-----5:R0:W-:Y:S04]  /*190b0*/  STL [R1+0x2bc], R4 ;  /* 0x0002bc0401007387 */ /* 0x0201e80000100800 */
[----:B0-----:R-:W2:Y:S01]  /*190c0*/  LDL.LU R4, [R1+0x1e8] ;  /* 0x0001e80001047983 */ /* 0x001ea20000300800 */
[----:B------:R-:W-:Y:S01]  /*190d0*/  SHF.L.U32 R17, R3, 0x10, RZ ;  /* 0x0000001003117819 */ /* 0x000fe200000006ff */
[----:B------:R-:W-:-:S04]  /*190e0*/  ULDC.64 UR4, c[0x0][0x208] ;  /* 0x0000820000047ab9 */ /* 0x000fc80000000a00 */
[----:B------:R-:W-:-:S04]  /*190f0*/  FMUL R17, R17, R16 ;  /* 0x0000001011117220 */ /* 0x000fc80000400000 */
[----:B--2---:R-:W-:Y:S02]  /*19100*/  FFMA R17, R4, R2, R17 ;  /* 0x0000000204117223 */ /* 0x004fe40000000011 */
[----:B------:R0:W5:Y:S01]  /*19110*/  LDL.LU R4, [R1+0x2bc] ;  /* 0x0002bc0001047983 */ /* 0x0001620000300800 */
[----:B------:R-:W-:Y:S02]  /*19120*/  BSSY B1, `(.L_x_76) ;  /* 0x0000007000017945 */ /* 0x000fe40003800000 */
[----:B------:R-:W-:-:S05]  /*19130*/  F2FP.BF16.F32.PACK_AB R17, RZ, R17 ;  /* 0x00000011ff11723e */ /* 0x000fca00000010ff */
[----:B------:R0:W-:Y:S01]  /*19140*/  @P5 STG.E.U16 desc[UR4][R234.64+0x20], R17 ;  /* 0x00002011ea005986 */ /* 0x0001e2000c101504 */
[----:B------:R-:W-:-:S13]  /*19150*/  ISETP.GT.AND P5, PT, R0, 0x11, P1 ;  /* 0x000000110000780c */ /* 0x000fda0000fa4270 */
[----:B0-----:R-:W-:Y:S05]  /*19160*/  @!P5 BRA `(.L_x_77) ;  /* 0x000000000008d947 */ /* 0x001fea0003800000 */
[----:B------:R-:W-:Y:S02]  /*19170*/  ULDC.64 UR4, c[0x0][0x208] ;  /* 0x0000820000047ab9 */ /* 0x000fe40000000a00 */
[----:B------:R0:W5:Y:S03]  /*19180*/  LDG.E.LTC128B.U16 R3, desc[UR4][R236.64+0x22] ;  /* 0x00002204ec037981 */ /* 0x000166000c1e1520 */
.L_x_77:
[----:B------:R-:W-:Y:S05]  /*19190*/  BSYNC B1 ;  /* 0x0000000000017941 */ /* 0x000fea0003800000 */
.L_x_76:
        /* <DEDUP_REMOVED lines=12> */
[----:B------:R3:W-:Y:S04]  /*19260*/  STL [R1+0x2bc], R2 ;  /* 0x0002bc0201007387 */ /* 0x0007e80000100800 */
[----:B---3--:R-:W2:Y:S01]  /*19270*/  LDL.64 R2, [R1+0x260] ;  /* 0x0002600001027983 */ /* 0x008ea20000100a00 */
[----:B------:R-:W-:-:S03]  /*19280*/  ULDC.64 UR4, c[0x0][0x208] ;  /* 0x0000820000047ab9 */ /* 0x000fc60000000a00 */
[----:B--2---:R2:W5:Y:S04]  /*19290*/  LDG.E.LTC128B.U16 R3, desc[UR4][R2.64+0x30] ;  /* 0x0000300402037981 */ /* 0x004568000c1e1520 */
[----:B------:R2:W5:Y:S02]  /*192a0*/  LDL.LU R2, [R1+0x2bc] ;  /* 0x0002bc0001027983 */ /* 0x0005640000300800 */
.L_x_79:
[----:B------:R-:W-:Y:S05]  /*192b0*/  BSYNC B1 ;  /* 0x0000000000017941 */ /* 0x000fea0003800000 */
.L_x_78:
[----:B-----5:R0:W-:Y:S04]  /*192c0*/  STL [R1+0x2bc], R4 ;  /* 0x0002bc0401007387 */ /* 0x0201e80000100800 */
[----:B0-----:R-:W3:Y:S01]  /*192d0*/  LDL.LU R4, [R1+0x1f0] ;  /* 0x0001f00001047983 */ /* 0x001ee20000300800 */
        /* <DEDUP_REMOVED lines=9> */
[----:B0-----:R-:W-:Y:S05]  /*19370*/  @!P5 BRA `(.L_x_81) ;  /* 0x000000000014d947 */ /* 0x001fea0003800000 */
[----:B------:R2:W-:Y:S04]  /*19380*/  STL [R1+0x2bc], R2 ;  /* 0x0002bc0201007387 */ /* 0x0005e80000100800 */
[----:B--2---:R-:W2:Y:S01]  /*19390*/  LDL.64 R2, [R1+0x260] ;  /* 0x0002600001027983 */ /* 0x004ea20000100a00 */
[----:B------:R-:W-:-:S03]  /*193a0*/  ULDC.64 UR4, c[0x0][0x208] ;  /* 0x0000820000047ab9 */ /* 0x000fc60000000a00 */
[----:B--2---:R0:W5:Y:S04]  /*193b0*/  LDG.E.LTC128B.U16 R3, desc[UR4][R2.64+0x32] ;  /* 0x0000320402037981 */ /* 0x004168000c1e1520 */
[----:B------:R0:W5:Y:S02]  /*193c0*/  LDL.LU R2, [R1+0x2bc] ;  /* 0x0002bc0001027983 */ /* 0x0001640000300800 */
.L_x_81:
[----:B------:R-:W-:Y:S05]  /*193d0*/  BSYNC B1 ;  /* 0x0000000000017941 */ /* 0x000fea0003800000 */
.L_x_80:
[----:B-----5:R3:W-:Y:S04]  /*193e0*/  STL [R1+0x2bc], R4 ;  /* 0x0002bc0401007387 */ /* 0x0207e80000100800 */
[----:B---3--:R-:W3:Y:S01]  /*193f0*/  LDL.LU R4, [R1+0x1f4] ;  /* 0x0001f40001047983 */ /* 0x008ee20000300800 */
[----:B------:R-:W-:Y:S01]  /*19400*/  SHF.L.U32 R17, R3, 0x10, RZ ;  /* 0x0000001003117819 */ /* 0x000fe200000006ff */
[----:B------:R-:W-:-:S04]  /*19410*/  ULDC.64 UR4, c[0x0][0x208] ;  /* 0x0000820000047ab9 */ /* 0x000fc80000000a00 */
[----:B------:R-:W-:-:S04]  /*19420*/  FMUL R17, R17, R16 ;  /* 0x0000001011117220 */ /* 0x000fc80000400000 */
        /* <DEDUP_REMOVED lines=9> */
.L_x_83:
[----:B------:R-:W-:Y:S05]  /*194c0*/  BSYNC B1 ;  /* 0x0000000000017941 */ /* 0x000fea0003800000 */
.L_x_82:
[----:B-----5:R0:W-:Y:S04]  /*194d0*/  STL [R1+0x2bc], R4 ;  /* 0x0002bc0401007387 */ /* 0x0201e80000100800 */
[----:B0-----:R-:W2:Y:S01]  /*194e0*/  LDL.LU R4, [R1+0x1f8] ;  /* 0x0001f80001047983 */ /* 0x001ea20000300800 */
        /* <DEDUP_REMOVED lines=9> */
[----:B0-----:R-:W-:Y:S05]  /*19580*/  @!P5 BRA `(.L_x_85) ;  /* 0x000000000008d947 */ /* 0x001fea0003800000 */
[----:B------:R-:W-:Y:S02]  /*19590*/  ULDC.64 UR4, c[0x0][0x208] ;  /* 0x0000820000047ab9 */ /* 0x000fe40000000a00 */
[----:B------:R0:W5:Y:S03]  /*195a0*/  LDG.E.LTC128B.U16 R3, desc[UR4][R236.64+0x32] ;  /* 0x00003204ec037981 */ /* 0x000166000c1e1520 */
.L_x_85:
[----:B------:R-:W-:Y:S05]  /*195b0*/  BSYNC B1 ;  /* 0x0000000000017941 */ /* 0x000fea0003800000 */
.L_x_84:
        /* <DEDUP_REMOVED lines=14> */
.L_x_87:
[----:B------:R-:W-:Y:S05]  /*196a0*/  BSYNC B1 ;  /* 0x0000000000017941 */ /* 0x000fea0003800000 */
.L_x_86:
[----:B-----5:R0:W-:Y:S04]  /*196b0*/  STL.64 [R1+0x2c0], R4 ;  /* 0x0002c00401007387 */ /* 0x0201e80000100a00 */
[----:B0-----:R-:W3:Y:S01]  /*196c0*/  LDL.LU R5, [R1+0x1c0] ;  /* 0x0001c00001057983 */ /* 0x001ee20000300800 */
[----:B------:R-:W-:Y:S01]  /*196d0*/  SHF.L.U32 R17, R3, 0x10, RZ ;  /* 0x0000001003117819 */ /* 0x000fe200000006ff */
[----:B------:R-:W-:Y:S01]  /*196e0*/  @P5 IMAD.MOV.U32 R4, RZ, RZ, R8 ;  /* 0x000000ffff045224 */ /* 0x000fe200078e0008 */
[----:B------:R-:W-:-:S03]  /*196f0*/  ULDC.64 UR4, c[0x0][0x208] ;  /* 0x0000820000047ab9 */ /* 0x000fc60000000a00 */
[----:B------:R-:W-:-:S04]  /*19700*/  FMUL R17, R17, R16 ;  /* 0x0000001011117220 */ /* 0x000fc80000400000 */
[----:B---3--:R-:W-:Y:S01]  /*19710*/  FFMA R17, R5, R2, R17 ;  /* 0x0000000205117223 */ /* 0x008fe20000000011 */
[----:B------:R-:W-:-:S04]  /*19720*/  @P5 IMAD.MOV.U32 R5, RZ, RZ, R7 ;  /* 0x000000ffff055224 */ /* 0x000fc800078e0007 */
[----:B------:R-:W-:-:S05]  /*19730*/  F2FP.BF16.F32.PACK_AB R17, RZ, R17 ;  /* 0x00000011ff11723e */ /* 0x000fca00000010ff */
[----:B------:R0:W-:Y:S04]  /*19740*/  @P5 STG.E.U16 desc[UR4][R4.64+0x20], R17 ;  /* 0x0000201104005986 */ /* 0x0001e8000c101504 */
[----:B0-----:R0:W5:Y:S01]  /*19750*/  LDL.LU.64 R4, [R1+0x2c0] ;  /* 0x0002c00001047983 */ /* 0x0011620000300a00 */
[----:B------:R-:W-:Y:S01]  /*19760*/  ISETP.GT.AND P5, PT, R0, 0x11, P2 ;  /* 0x000000110000780c */ /* 0x000fe200017a4270 */
[----:B------:R-:W-:-:S12]  /*19770*/  BSSY B1, `(.L_x_88) ;  /* 0x0000004000017945 */ /* 0x000fd80003800000 */
[----:B0-----:R-:W-:Y:S05]  /*19780*/  @!P5 BRA `(.L_x_89) ;  /* 0x000000000008d947 */ /* 0x001fea0003800000 */
[----:B------:R-:W-:Y:S02]  /*19790*/  ULDC.64 UR4, c[0x0][0x208] ;  /* 0x0000820000047ab9 */ /* 0x000fe40000000a00 */
[----:B------:R0:W5:Y:S03]  /*197a0*/  LDG.E.LTC128B.U16 R3, desc[UR4][R232.64+0x22] ;  /* 0x00002204e8037981 */ /* 0x000166000c1e1520 */
.L_x_89:
[----:B------:R-:W-:Y:S05]  /*197b0*/  BSYNC B1 ;  /* 0x0000000000017941 */ /* 0x000fea0003800000 */
.L_x_88:
[----:B-----5:R3:W-:Y:S04]  /*197c0*/  STL.64 [R1+0x2c0], R4 ;  /* 0x0002c00401007387 */ /* 0x0207e80000100a00 */
[----:B---3--:R-:W3:Y:S01]  /*197d0*/  LDL.LU R5, [R1+0x1c4] ;  /* 0x0001c40001057983 */ /* 0x008ee20000300800 */
        /* <DEDUP_REMOVED lines=8> */
[----:B---3--:R3:W5:Y:S01]  /*19860*/  LDL.LU.64 R4, [R1+0x2c0] ;  /* 0x0002c00001047983 */ /* 0x0087620000300a00 */
[----:B------:R-:W-:Y:S01]  /*19870*/  ISETP.GT.AND P5, PT, R0, 0x10, P6 ;  /* 0x000000100000780c */ /* 0x000fe200037a4270 */
[----:B------:R-:W-:-:S12]  /*19880*/  BSSY B1, `(.L_x_90) ;  /* 0x0000004000017945 */ /* 0x000fd80003800000 */
[----:B---3--:R-:W-:Y:S05]  /*19890*/  @!P5 BRA `(.L_x_91) ;  /* 0x000000000008d947 */ /* 0x008fea0003800000 */
[----:B------:R-:W-:Y:S02]  /*198a0*/  ULDC.64 UR4, c[0x0][0x208] ;  /* 0x0000820000047ab9 */ /* 0x000fe40000000a00 */
[----:B------:R3:W5:Y:S03]  /*198b0*/  LDG.E.LTC128B.U16 R3, desc[UR4][R22.64+0x20] ;  /* 0x0000200416037981 */ /* 0x000766000c1e1520 */
.L_x_91:
[----:B------:R-:W-:Y:S05]  /*198c0*/  BSYNC B1 ;  /* 0x0000000000017941 */ /* 0x000fea0003800000 */
.L_x_90:
[----:B------:R0:W-:Y:S04]  /*198d0*/  STL [R1+0x2bc], R6 ;  /* 0x0002bc0601007387 */ /* 0x0001e80000100800 */
[----:B0-----:R-:W2:Y:S01]  /*198e0*/  LDL.LU R6, [R1+0x1c8] ;  /* 0x0001c80001067983 */ /* 0x001ea20000300800 */
[----:B-----5:R-:W-:-:S05]  /*198f0*/  SHF.L.U32 R17, R3, 0x10, RZ ;  /* 0x0000001003117819 */ /* 0x020fca00000006ff */
[----:B------:R-:W-:Y:S01]  /*19900*/  FMUL R17, R17, R16 ;  /* 0x0000001011117220 */ /* 0x000fe20000400000 */
[----:B------:R-:W-:-:S03]  /*19910*/  ULDC.64 UR4, c[0x0][0x208] ;  /* 0x0000820000047ab9 */ /* 0x000fc60000000a00 */
        /* <DEDUP_REMOVED lines=9> */
.L_x_93:
[----:B------:R-:W-:Y:S05]  /*199b0*/  BSYNC B1 ;  /* 0x0000000000017941 */ /* 0x000fea0003800000 */
.L_x_92:
[----:B-----5:R2:W-:Y:S04]  /*199c0*/  STL [R1+0x2bc], R6 ;  /* 0x0002bc0601007387 */ /* 0x0205e80000100800 */
[----:B--2---:R-:W2:Y:S01]  /*199d0*/  LDL.LU R6, [R1+0x1cc] ;  /* 0x0001cc0001067983 */ /* 0x004ea20000300800 */
[----:B------:R-:W-:-:S04]  /*199e0*/  IMAD.U32 R17, R3, 0x10000, RZ ;  /* 0x0001000003117824 */ /* 0x000fc800078e00ff */
        /* <DEDUP_REMOVED lines=8> */
[----:B--2---:R-:W-:Y:S05]  /*19a70*/  @!P5 BRA `(.L_x_95) ;  /* 0x000000000008d947 */ /* 0x004fea0003800000 */
[----:B------:R-:W-:Y:S02]  /*19a80*/  ULDC.64 UR4, c[0x0][0x208] ;  /* 0x0000820000047ab9 */ /* 0x000fe40000000a00 */
[----:B------:R2:W5:Y:S03]  /*19a90*/  LDG.E.LTC128B.U16 R3, desc[UR4][R232.64+0x30] ;  /* 0x00003004e8037981 */ /* 0x000566000c1e1520 */
.L_x_95:
[----:B------:R-:W-:Y:S05]  /*19aa0*/  BSYNC B1 ;  /* 0x0000000000017941 */ /* 0x000fea0003800000 */
.L_x_94:
[----:B------:R0:W-:Y:S04]  /*19ab0*/  STL.64 [R1+0x2c0], R4 ;  /* 0x0002c00401007387 */ /* 0x0001e80000100a00 */
[----:B0-----:R-:W3:Y:S01]  /*19ac0*/  LDL.LU R5, [R1+0x1d0] ;  /* 0x0001d00001057983 */ /* 0x001ee20000300800 */
[----:B-----5:R-:W-:Y:S01]  /*19ad0*/  IMAD.U32 R17, R3, 0x10000, RZ ;  /* 0x0001000003117824 */ /* 0x020fe200078e00ff */
[----:B------:R-:W-:Y:S01]  /*19ae0*/  @P5 MOV R4, R8 ;  /* 0x0000000800045202 */ /* 0x000fe20000000f00 */
[----:B------:R-:W-:Y:S02]  /*19af0*/  ULDC.64 UR4, c[0x0][0x208] ;  /* 0x0000820000047ab9 */ /* 0x000fe40000000a00 */
        /* <DEDUP_REMOVED lines=11> */
.L_x_97:
[----:B------:R-:W-:Y:S05]  /*19bb0*/  BSYNC B1 ;  /* 0x0000000000017941 */ /* 0x000fea0003800000 */
.L_x_96:
[----:B-----5:R3:W-:Y:S04]  /*19bc0*/  STL.64 [R1+0x2c0], R4 ;  /* 0x0002c00401007387 */ /* 0x0207e80000100a00 */
[----:B---3--:R-:W3:Y:S01]  /*19bd0*/  LDL.LU R5, [R1+0x1d4] ;  /* 0x0001d40001057983 */ /* 0x008ee20000300800 */
[----:B------:R-:W-:Y:S01]  /*19be0*/  IMAD.U32 R17, R3, 0x10000, RZ ;  /* 0x0001000003117824 */ /* 0x000fe200078e00ff */
[----:B------:R-:W-:Y:S01]  /*19bf0*/  @P5 MOV R4, R8 ;  /* 0x0000000800045202 */ /* 0x000fe20000000f00 */
[----:B------:R-:W-:Y:S02]  /*19c00*/  ULDC.64 UR4, c[0x0][0x208] ;  /* 0x0000820000047ab9 */ /* 0x000fe40000000a00 */
        /* <DEDUP_REMOVED lines=11> */
.L_x_99:
[----:B------:R-:W-:Y:S05]  /*19cc0*/  BSYNC B1 ;  /* 0x0000000000017941 */ /* 0x000fea0003800000 */
.L_x_98:
[----:B------:R0:W-:Y:S04]  /*19cd0*/  STL [R1+0x2bc], R6 ;  /* 0x0002bc0601007387 */ /* 0x0001e80000100800 */
[----:B0-----:R-:W2:Y:S01]  /*19ce0*/  LDL.LU R6, [R1+0x1d8] ;  /* 0x0001d80001067983 */ /* 0x001ea20000300800 */
[----:B-----5:R-:W-:-:S04]  /*19cf0*/  IMAD.U32 R17, R3, 0x10000, RZ ;  /* 0x0001000003117824 */ /* 0x020fc800078e00ff */
        /* <DEDUP_REMOVED lines=11> */
.L_x_101:
[----:B------:R-:W-:Y:S05]  /*19db0*/  BSYNC B1 ;  /* 0x0000000000017941 */ /* 0x000fea0003800000 */
.L_x_100:
[----:B------:R2:W-:Y:S04]  /*19dc0*/  STL [R1+0x2c0], R7 ;  /* 0x0002c00701007387 */ /* 0x0005e80000100800 */
[----:B--2---:R-:W2:Y:S01]  /*19dd0*/  LDL.LU R7, [R1+0x1dc] ;  /* 0x0001dc0001077983 */ /* 0x004ea20000300800 */
[----:B-----5:R-:W-:Y:S01]  /*19de0*/  SHF.L.U32 R17, R3, 0x10, RZ ;  /* 0x0000001003117819 */ /* 0x020fe200000006ff */
[----:B------:R-:W-:Y:S02]  /*19df0*/  ULDC.64 UR4, c[0x0][0x208] ;  /* 0x0000820000047ab9 */ /* 0x000fe40000000a00 */
[----:B------:R1:W-:Y:S02]  /*19e00*/  STL [R1+0x2bc], R6 ;  /* 0x0002bc0601007387 */ /* 0x0003e40000100800 */
[----:B------:R-:W-:-:S02]  /*19e10*/  FMUL R17, R17, R16 ;  /* 0x0000001011117220 */ /* 0x000fc40000400000 */
[----:B-1----:R-:W3:Y:S02]  /*19e20*/  LDL.LU R6, [R1+0x1a0] ;  /* 0x0001a00001067983 */ /* 0x002ee40000300800 */
[----:B--2---:R-:W-:Y:S02]  /*19e30*/  FFMA R17, R7, R2, R17 ;  /* 0x0000000207117223 */ /* 0x004fe40000000011 */
[----:B------:R1:W5:Y:S03]  /*19e40*/  LDL.LU R7, [R1+0x2c0] ;  /* 0x0002c00001077983 */ /* 0x0003660000300800 */
[----:B------:R-:W-:-:S05]  /*19e50*/  F2FP.BF16.F32.PACK_AB R17, RZ, R17 ;  /* 0x00000011ff11723e */ /* 0x000fca00000010ff */
[----:B------:R2:W-:Y:S01]  /*19e60*/  @P5 STG.E.U16 desc[UR4][R4.64+0x32], R17 ;  /* 0x0000321104005986 */ /* 0x0005e2000c101504 */
[----:B------:R-:W-:-:S13]  /*19e70*/  ISETP.GT.AND P5, PT, R0, 0x10, P4 ;  /* 0x000000100000780c */ /* 0x000fda00027a4270 */
[----:B------:R-:W2:Y:S02]  /*19e80*/  @P5 LDG.E.LTC128B.U16 R3, desc[UR4][R20.64+0x20] ;  /* 0x0000200414035981 */ /* 0x000ea4000c1e1520 */
[----:B--2---:R-:W-:-:S04]  /*19e90*/  IMAD.U32 R17, R3, 0x10000, RZ ;  /* 0x0001000003117824 */ /* 0x004fc800078e00ff */
[----:B------:R-:W-:-:S04]  /*19ea0*/  FMUL R17, R17, R16 ;  /* 0x0000001011117220 */ /* 0x000fc80000400000 */
[----:B---3--:R-:W-:Y:S02]  /*19eb0*/  FFMA R17, R6, R2, R17 ;  /* 0x0000000206117223 */ /* 0x008fe40000000011 */
[----:B------:R1:W5:Y:S01]  /*19ec0*/  LDL.LU R6, [R1+0x2bc] ;  /* 0x0002bc0001067983 */ /* 0x0003620000300800 */
[----:B------:R-:W-:Y:S02]  /*19ed0*/  BSSY B1, `(.L_x_102) ;  /* 0x0000007000017945 */ /* 0x000fe40003800000 */
[----:B------:R-:W-:-:S05]  /*19ee0*/  F2FP.BF16.F32.PACK_AB R17, RZ, R17 ;  /* 0x00000011ff11723e */ /* 0x000fca00000010ff */
[----:B------:R1:W-:Y:S01]  /*19ef0*/  @P5 STG.E.U16 desc[UR4][R18.64+0x20], R17 ;  /* 0x0000201112005986 */ /* 0x0003e2000c101504 */
[----:B------:R-:W-:-:S13]  /*19f00*/  ISETP.GT.AND P5, PT, R0, 0x11, P4 ;  /* 0x000000110000780c */ /* 0x000fda00027a4270 */
[----:B-1----:R-:W-:Y:S05]  /*19f10*/  @!P5 BRA `(.L_x_103) ;  /* 0x000000000008d947 */ /* 0x002fea0003800000 */
[----:B------:R-:W-:Y:S02]  /*19f20*/  ULDC.64 UR4, c[0x0][0x208] ;  /* 0x0000820000047ab9 */ /* 0x000fe40000000a00 */
[----:B------:R1:W5:Y:S03]  /*19f30*/  LDG.E.LTC128B.U16 R3, desc[UR4][R20.64+0x22] ;  /* 0x0000220414037981 */ /* 0x000366000c1e1520 */
.L_x_103:
[----:B------:R-:W-:Y:S05]  /*19f40*/  BSYNC B1 ;  /* 0x0000000000017941 */ /* 0x000fea0003800000 */
.L_x_102:
[----:B------:R2:W-:Y:S04]  /*19f50*/  STL [R1+0x2bc], R4 ;  /* 0x0002bc0401007387 */ /* 0x0005e80000100800 */
[----:B--2---:R-:W2:Y:S01]  /*19f60*/  LDL.LU R4, [R1+0x1a4] ;  /* 0x0001a40001047983 */ /* 0x004ea20000300800 */
[----:B-----5:R-:W-:Y:S01]  /*19f70*/  IMAD.U32 R17, R3, 0x10000, RZ ;  /* 0x0001000003117824 */ /* 0x020fe200078e00ff */
        /* <DEDUP_REMOVED lines=11> */
.L_x_105:
[----:B------:R-:W-:Y:S05]  /*1a030*/  BSYNC B1 ;  /* 0x0000000000017941 */ /* 0x000fea0003800000 */
.L_x_104:
[----:B------:R3:W-:Y:S04]  /*1a040*/  STL [R1+0x2c8], R6 ;  /* 0x0002c80601007387 */ /* 0x0007e80000100800 */
[----:B---3--:R-:W3:Y:S04]  /*1a050*/  LDL.LU R6, [R1+0x1a8] ;  /* 0x0001a80001067983 */ /* 0x008ee80000300800 */
[----:B-----5:R0:W-:Y:S04]  /*1a060*/  STL.64 [R1+0x2c0], R4 ;  /* 0x0002c00401007387 */ /* 0x0201e80000100a00 */
[----:B0-----:R-:W4:Y:S01]  /*1a070*/  LDL.LU.64 R4, [R1+0x200] ;  /* 0x0002000001047983 */ /* 0x001f220000300a00 */
[----:B------:R-:W-:Y:S01]  /*1a080*/  SHF.L.U32 R17, R3, 0x10, RZ ;  /* 0x0000001003117819 */ /* 0x000fe200000006ff */
[----:B------:R-:W-:-:S04]  /*1a090*/  ULDC.64 UR4, c[0x0][0x208] ;  /* 0x0000820000047ab9 */ /* 0x000fc80000000a00 */
[----:B------:R-:W-:-:S04]  /*1a0a0*/  FMUL R17, R17, R16 ;  /* 0x0000001011117220 */ /* 0x000fc80000400000 */
[----:B---3--:R-:W-:Y:S02]  /*1a0b0*/  FFMA R17, R6, R2, R17 ;  /* 0x0000000206117223 */ /* 0x008fe40000000011 */
[----:B------:R0:W5:Y:S03]  /*1a0c0*/  LDL.LU R6, [R1+0x2c8] ;  /* 0x0002c80001067983 */ /* 0x0001660000300800 */
[----:B------:R-:W-:-:S05]  /*1a0d0*/  F2FP.BF16.F32.PACK_AB R17, RZ, R17 ;  /* 0x00000011ff11723e */ /* 0x000fca00000010ff */
[----:B----4-:R3:W-:Y:S04]  /*1a0e0*/  @P5 STG.E.U16 desc[UR4][R4.64+0x20], R17 ;  /* 0x0000201104005986 */ /* 0x0107e8000c101504 */
[----:B---3--:R0:W5:Y:S01]  /*1a0f0*/  LDL.LU.64 R4, [R1+0x2c0] ;  /* 0x0002c00001047983 */ /* 0x0081620000300a00 */
[----:B------:R-:W-:Y:S01]  /*1a100*/  ISETP.GT.AND P5, PT, R0, 0x11, P3 ;  /* 0x000000110000780c */ /* 0x000fe20001fa4270 */
[----:B------:R-:W-:-:S12]  /*1a110*/  BSSY B1, `(.L_x_106) ;  /* 0x0000004000017945 */ /* 0x000fd80003800000 */
[----:B0-----:R-:W-:Y:S05]  /*1a120*/  @!P5 BRA `(.L_x_107) ;  /* 0x000000000008d947 */ /* 0x001fea0003800000 */
[----:B------:R-:W-:Y:S02]  /*1a130*/  ULDC.64 UR4, c[0x0][0x208] ;  /* 0x0000820000047ab9 */ /* 0x000fe40000000a00 */
[----:B------:R0:W5:Y:S03]  /*1a140*/  LDG.E.LTC128B.U16 R3, desc[UR4][R14.64+0x22] ;  /* 0x000022040e037981 */ /* 0x000166000c1e1520 */
.L_x_107:
[----:B------:R-:W-:Y:S05]  /*1a150*/  BSYNC B1 ;  /* 0x0000000000017941 */ /* 0x000fea0003800000 */
.L_x_106:
        /* <DEDUP_REMOVED lines=12> */
[----:B------:R-:W-:Y:S02]  /*1a220*/  ULDC.64 UR4, c[0x0][0x208] ;  /* 0x0000820000047ab9 */ /* 0x000fe40000000a00 */
[----:B------:R3:W5:Y:S03]  /*1a230*/  LDG.E.LTC128B.U16 R3, desc[UR4][R20.64+0x30] ;  /* 0x0000300414037981 */ /* 0x000766000c1e1520 */
.L_x_109:
[----:B------:R-:W-:Y:S05]  /*1a240*/  BSYNC B1 ;  /* 0x0000000000017941 */ /* 0x000fea0003800000 */
.L_x_108:
        /* <DEDUP_REMOVED lines=14> */
.L_x_111:
[----:B------:R-:W-:Y:S05]  /*1a330*/  BSYNC B1 ;  /* 0x0000000000017941 */ /* 0x000fea0003800000 */
.L_x_110:
        /* <DEDUP_REMOVED lines=14> */
.L_x_113:
[----:B------:R-:W-:Y:S05]  /*1a420*/  BSYNC B1 ;  /* 0x0000000000017941 */ /* 0x000fea0003800000 */
.L_x_112:
        /* <DEDUP_REMOVED lines=14> */
.L_x_115:
[----:B------:R-:W-:Y:S05]  /*1a510*/  BSYNC B1 ;  /* 0x0000000000017941 */ /* 0x000fea0003800000 */
.L_x_114:
[----:B-----5:R0:W-:Y:S04]  /*1a520*/  STL [R1+0x2bc], R4 ;  /* 0x0002bc0401007387 */ /* 0x0201e80000100800 */
[----:B0-----:R-:W3:Y:S01]  /*1a530*/  LDL.LU R4, [R1+0x1bc] ;  /* 0x0001bc0001047983 */ /* 0x001ee20000300800 */
[----:B------:R-:W-:-:S04]  /*1a540*/  IMAD.U32 R17, R3, 0x10000, RZ ;  /* 0x0001000003117824 */ /* 0x000fc800078e00ff */
        /* <DEDUP_REMOVED lines=8> */
[----:B0-----:R-:W-:Y:S05]  /*1a5d0*/  @!P5 BRA `(.L_x_117) ;  /* 0x000000000014d947 */ /* 0x001fea0003800000 */
[----:B------:R0:W-:Y:S04]  /*1a5e0*/  STL [R1+0x2bc], R2 ;  /* 0x0002bc0201007387 */ /* 0x0001e80000100800 */
[----:B0-----:R-:W3:Y:S01]  /*1a5f0*/  LDL.64 R2, [R1+0x260] ;  /* 0x0002600001027983 */ /* 0x001ee20000100a00 */
[----:B------:R-:W-:-:S03]  /*1a600*/  ULDC.64 UR4, c[0x0][0x208] ;  /* 0x0000820000047ab9 */ /* 0x000fc60000000a00 */
[----:B---3--:R0:W5:Y:S04]  /*1a610*/  LDG.E.LTC128B.U16 R3, desc[UR4][R2.64+0x40] ;  /* 0x0000400402037981 */ /* 0x008168000c1e1520 */
[----:B------:R0:W5:Y:S02]  /*1a620*/  LDL.LU R2, [R1+0x2bc] ;  /* 0x0002bc0001027983 */ /* 0x0001640000300800 */
.L_x_117:
[----:B------:R-:W-:Y:S05]  /*1a630*/  BSYNC B1 ;  /* 0x0000000000017941 */ /* 0x000fea0003800000 */
.L_x_116:
        /* <DEDUP_REMOVED lines=12> */
[----:B------:R0:W-:Y:S04]  /*1a700*/  STL [R1+0x2bc], R2 ;  /* 0x0002bc0201007387 */ /* 0x0001e80000100800 */
[----:B0-----:R-:W3:Y:S01]  /*1a710*/  LDL.64 R2, [R1+0x260] ;  /* 0x0002600001027983 */ /* 0x001ee20000100a00 */
[----:B------:R-:W-:-:S03]  /*1a720*/  ULDC.64 UR4, c[0x0][0x208] ;  /* 0x0000820000047ab9 */ /* 0x000fc60000000a00 */
[----:B---3--:R3:W5:Y:S04]  /*1a730*/  LDG.E.LTC128B.U16 R3, desc[UR4][R2.64+0x42] ;  /* 0x0000420402037981 */ /* 0x008768000c1e1520 */
[----:B------:R3:W5:Y:S02]  /*1a740*/  LDL.LU R2, [R1+0x2bc] ;  /* 0x0002bc0001027983 */ /* 0x0007640000300800 */
.L_x_119:
[----:B------:R-:W-:Y:S05]  /*1a750*/  BSYNC B1 ;  /* 0x0000000000017941 */ /* 0x000fea0003800000 */
.L_x_118:
        /* <DEDUP_REMOVED lines=14> */
.L_x_121:
[----:B------:R-:W-:Y:S05]  /*1a840*/  BSYNC B1 ;  /* 0x0000000000017941 */ /* 0x000fea0003800000 */
.L_x_120:
        /* <DEDUP_REMOVED lines=14> */
.L_x_123:
[----:B------:R-:W-:Y:S05]  /*1a930*/  BSYNC B1 ;  /* 0x0000000000017941 */ /* 0x000fea0003800000 */
.L_x_122:
[----:B-----5:R0:W-:Y:S04]  /*1a940*/  STL [R1+0x2bc], R4 ;  /* 0x0002bc0401007387 */ /* 0x0201e80000100800 */
[----:B0-----:R-:W3:Y:S01]  /*1a950*/  LDL.LU R4, [R1+0x18c] ;  /* 0x00018c0001047983 */ /* 0x001ee20000300800 */
        /* <DEDUP_REMOVED lines=15> */
.L_x_125:
[----:B------:R-:W-:Y:S05]  /*1aa50*/  BSYNC B1 ;  /* 0x0000000000017941 */ /* 0x000fea0003800000 */
.L_x_124:
        /* <DEDUP_REMOVED lines=17> */
.L_x_127:
[----:B------:R-:W-:Y:S05]  /*1ab70*/  BSYNC B1 ;  /* 0x0000000000017941 */ /* 0x000fea0003800000 */
.L_x_126:
        /* <DEDUP_REMOVED lines=14> */
.L_x_129:
[----:B------:R-:W-:Y:S05]  /*1ac60*/  BSYNC B1 ;  /* 0x0000000000017941 */ /* 0x000fea0003800000 */
.L_x_128:
[----:B-----5:R2:W-:Y:S04]  /*1ac70*/  STL [R1+0x2bc], R4 ;  /* 0x0002bc0401007387 */ /* 0x0205e80000100800 */
[----:B--2---:R-:W2:Y:S01]  /*1ac80*/  LDL.LU R4, [R1+0x198] ;  /* 0x0001980001047983 */ /* 0x004ea20000300800 */
        /* <DEDUP_REMOVED lines=12> */
.L_x_131:
[----:B------:R-:W-:Y:S05]  /*1ad50*/  BSYNC B1 ;  /* 0x0000000000017941 */ /* 0x000fea0003800000 */
.L_x_130:
        /* <DEDUP_REMOVED lines=12> */
[----:B------:R-:W-:Y:S02]  /*1ae20*/  ULDC.64 UR4, c[0x0][0x208] ;  /* 0x0000820000047ab9 */ /* 0x000fe40000000a00 */
[----:B------:R0:W5:Y:S03]  /*1ae30*/  LDG.E.LTC128B.U16 R3, desc[UR4][R232.64+0x40] ;  /* 0x00004004e8037981 */ /* 0x000166000c1e1520 */
.L_x_133:
[----:B------:R-:W-:Y:S05]  /*1ae40*/  BSYNC B1 ;  /* 0x0000000000017941 */ /* 0x000fea0003800000 */
.L_x_132:
        /* <DEDUP_REMOVED lines=16> */
.L_x_135:
[----:B------:R-:W-:Y:S05]  /*1af50*/  BSYNC B1 ;  /* 0x0000000000017941 */ /* 0x000fea0003800000 */
.L_x_134:
[----:B-----5:R0:W-:Y:S04]  /*1af60*/  STL.64 [R1+0x2c0], R4 ;  /* 0x0002c00401007387 */ /* 0x0201e80000100a00 */
[----:B0-----:R-:W2:Y:S01]  /*1af70*/  LDL.LU R5, [R1+0x164] ;  /* 0x0001640001057983 */ /* 0x001ea20000300800 */
[----:B------:R-:W-:Y:S01]  /*1af80*/  IMAD.U32 R17, R3, 0x10000, RZ ;  /* 0x0001000003117824 */ /* 0x000fe200078e00ff */
[----:B------:R-:W-:Y:S01]  /*1af90*/  @P5 MOV R4, R8 ;  /* 0x0000000800045202 */ /* 0x000fe20000000f00 */
[----:B------:R-:W-:Y:S02]  /*1afa0*/  ULDC.64 UR4, c[0x0][0x208] ;  /* 0x0000820000047ab9 */ /* 0x000fe40000000a00 */
[----:B------:R-:W-:-:S04]  /*1afb0*/  FMUL R17, R17, R16 ;  /* 0x0000001011117220 */ /* 0x000fc80000400000 */
[----:B--2---:R-:W-:Y:S01]  /*1afc0*/  FFMA R17, R5, R2, R17 ;  /* 0x0000000205117223 */ /* 0x004fe20000000011 */
        /* <DEDUP_REMOVED lines=9> */
.L_x_137:
[----:B------:R-:W-:Y:S05]  /*1b060*/  BSYNC B1 ;  /* 0x0000000000017941 */ /* 0x000fea0003800000 */
.L_x_136:
[----:B------:R2:W-:Y:S04]  /*1b070*/  STL [R1+0x2bc], R6 ;  /* 0x0002bc0601007387 */ /* 0x0005e80000100800 */
[----:B--2---:R-:W2:Y:S01]  /*1b080*/  LDL.LU R6, [R1+0x168] ;  /* 0x0001680001067983 */ /* 0x004ea20000300800 */
        /* <DEDUP_REMOVED lines=12> */
.L_x_139:
[----:B------:R-:W-:Y:S05]  /*1b150*/  BSYNC B1 ;  /* 0x0000000000017941 */ /* 0x000fea0003800000 */
.L_x_138:
[----:B-----5:R0:W-:Y:S04]  /*1b160*/  STL [R1+0x2bc], R6 ;  /* 0x0002bc0601007387 */ /* 0x0201e80000100800 */
[----:B0-----:R-:W3:Y:S01]  /*1b170*/  LDL.LU R6, [R1+0x16c] ;  /* 0x00016c0001067983 */ /* 0x001ee20000300800 */
        /* <DEDUP_REMOVED lines=12> */
.L_x_141:
[----:B------:R-:W-:Y:S05]  /*1b240*/  BSYNC B1 ;  /* 0x0000000000017941 */ /* 0x000fea0003800000 */
.L_x_140:
[----:B------:R3:W-:Y:S04]  /*1b250*/  STL.64 [R1+0x2c0], R4 ;  /* 0x0002c00401007387 */ /* 0x0007e80000100a00 */
[----:B---3--:R-:W3:Y:S01]  /*1b260*/  LDL.LU R5, [R1+0x170] ;  /* 0x0001700001057983 */ /* 0x008ee20000300800 */
[----:B-----5:R-:W-:Y:S01]  /*1b270*/  IMAD.U32 R17, R3, 0x10000, RZ ;  /* 0x0001000003117824 */ /* 0x020fe200078e00ff */
[----:B------:R-:W-:Y:S01]  /*1b280*/  ULDC.64 UR4, c[0x0][0x208] ;  /* 0x0000820000047ab9 */ /* 0x000fe20000000a00 */
[----:B------:R-:W-:Y:S02]  /*1b290*/  @P5 IMAD.MOV.U32 R4, RZ, RZ, R8 ;  /* 0x000000ffff045224 */ /* 0x000fe400078e0008 */
[----:B------:R-:W-:-:S04]  /*1b2a0*/  FMUL R17, R17, R16 ;  /* 0x0000001011117220 */ /* 0x000fc80000400000 */
[----:B---3--:R-:W-:Y:S01]  /*1b2b0*/  FFMA R17, R5, R2, R17 ;  /* 0x0000000205117223 */ /* 0x008fe20000000011 */
[----:B------:R-:W-:-:S04]  /*1b2c0*/  @P5 MOV R5, R7 ;  /* 0x0000000700055202 */ /* 0x000fc80000000f00 */
        /* <DEDUP_REMOVED lines=8> */
.L_x_143:
[----:B------:R-:W-:Y:S05]  /*1b350*/  BSYNC B1 ;  /* 0x0000000000017941 */ /* 0x000fea0003800000 */
.L_x_142:
[----:B-----5:R0:W-:Y:S04]  /*1b360*/  STL.64 [R1+0x2c0], R4 ;  /* 0x0002c00401007387 */ /* 0x0201e80000100a00 */
[----:B0-----:R-:W2:Y:S01]  /*1b370*/  LDL.LU R5, [R1+0x174] ;  /* 0x0001740001057983 */ /* 0x001ea20000300800 */
[----:B------:R-:W-:Y:S01]  /*1b380*/  IMAD.U32 R17, R3, 0x10000, RZ ;  /* 0x0001000003117824 */ /* 0x000fe200078e00ff */
[----:B------:R-:W-:Y:S01]  /*1b390*/  ULDC.64 UR4, c[0x0][0x208] ;  /* 0x0000820000047ab9 */ /* 0x000fe20000000a00 */
[----:B------:R-:W-:Y:S02]  /*1b3a0*/  @P5 IMAD.MOV.U32 R4, RZ, RZ, R8 ;  /* 0x000000ffff045224 */ /* 0x000fe400078e0008 */
[----:B------:R-:W-:-:S04]  /*1b3b0*/  FMUL R17, R17, R16 ;  /* 0x0000001011117220 */ /* 0x000fc80000400000 */
[----:B--2---:R-:W-:Y:S01]  /*1b3c0*/  FFMA R17, R5, R2, R17 ;  /* 0x0000000205117223 */ /* 0x004fe20000000011 */
[----:B------:R-:W-:-:S04]  /*1b3d0*/  @P5 MOV R5, R7 ;  /* 0x0000000700055202 */ /* 0x000fc80000000f00 */
        /* <DEDUP_REMOVED lines=8> */
.L_x_145:
[----:B------:R-:W-:Y:S05]  /*1b460*/  BSYNC B1 ;  /* 0x0000000000017941 */ /* 0x000fea0003800000 */
.L_x_144:
        /* <DEDUP_REMOVED lines=14> */
.L_x_147:
[----:B------:R-:W-:Y:S05]  /*1b550*/  BSYNC B1 ;  /* 0x0000000000017941 */ /* 0x000fea0003800000 */
.L_x_146:
        /* <DEDUP_REMOVED lines=14> */
.L_x_149:
[----:B------:R-:W-:Y:S05]  /*1b640*/  BSYNC B1 ;  /* 0x0000000000017941 */ /* 0x000fea0003800000 */
.L_x_148:
[----:B------:R3:W-:Y:S04]  /*1b650*/  STL [R1+0x2bc], R4 ;  /* 0x0002bc0401007387 */ /* 0x0007e80000100800 */
[----:B---3--:R-:W3:Y:S01]  /*1b660*/  LDL.LU R4, [R1+0x140] ;  /* 0x0001400001047983 */ /* 0x008ee20000300800 */
[----:B-----5:R-:W-:Y:S01]  /*1b670*/  SHF.L.U32 R17, R3, 0x10, RZ ;  /* 0x0000001003117819 */ /* 0x020fe200000006ff */
        /* <DEDUP_REMOVED lines=11> */
.L_x_151:
[----:B------:R-:W-:Y:S05]  /*1b730*/  BSYNC B1 ;  /* 0x0000000000017941 */ /* 0x000fea0003800000 */
.L_x_150:
        /* <DEDUP_REMOVED lines=14> */
.L_x_153:
[----:B------:R-:W-:Y:S05]  /*1b820*/  BSYNC B1 ;  /* 0x0000000000017941 */ /* 0x000fea0003800000 */
.L_x_152:
        /* <DEDUP_REMOVED lines=14> */
.L_x_155:
[----:B------:R-:W-:Y:S05]  /*1b910*/  BSYNC B1 ;  /* 0x0000000000017941 */ /* 0x000fea0003800000 */
.L_x_154:
        /* <DEDUP_REMOVED lines=14> */
.L_x_157:
[----:B------:R-:W-:Y:S05]  /*1ba00*/  BSYNC B1 ;  /* 0x0000000000017941 */ /* 0x000fea0003800000 */
.L_x_156:
        /* <DEDUP_REMOVED lines=14> */
.L_x_159:
[----:B------:R-:W-:Y:S05]  /*1baf0*/  BSYNC B1 ;  /* 0x0000000000017941 */ /* 0x000fea0003800000 */
.L_x_158:
        /* <DEDUP_REMOVED lines=14> */
.L_x_161:
[----:B------:R-:W-:Y:S05]  /*1bbe0*/  BSYNC B1 ;  /* 0x0000000000017941 */ /* 0x000fea0003800000 */
.L_x_160:
[----:B-----5:R2:W-:Y:S04]  /*1bbf0*/  STL [R1+0x2bc], R4 ;  /* 0x0002bc0401007387 */ /* 0x0205e80000100800 */
[----:B--2---:R-:W2:Y:S01]  /*1bc00*/  LDL.LU R4, [R1+0x158] ;  /* 0x0001580001047983 */ /* 0x004ea20000300800 */
[----:B------:R-:W-:-:S05]  /*1bc10*/  SHF.L.U32 R17, R3, 0x10, RZ ;  /* 0x0000001003117819 */ /* 0x000fca00000006ff */
        /* <DEDUP_REMOVED lines=11> */
.L_x_163:
[----:B------:R-:W-:Y:S05]  /*1bcd0*/  BSYNC B1 ;  /* 0x0000000000017941 */ /* 0x000fea0003800000 */
.L_x_162:
        /* <DEDUP_REMOVED lines=17> */
.L_x_165:
[----:B------:R-:W-:Y:S05]  /*1bdf0*/  BSYNC B1 ;  /* 0x0000000000017941 */ /* 0x000fea0003800000 */
.L_x_164:
        /* <DEDUP_REMOVED lines=17> */
.L_x_167:
[----:B------:R-:W-:Y:S05]  /*1bf10*/  BSYNC B1 ;  /* 0x0000000000017941 */ /* 0x000fea0003800000 */
.L_x_166:
        /* <DEDUP_REMOVED lines=14> */
.L_x_169:
[----:B------:R-:W-:Y:S05]  /*1c000*/  BSYNC B1 ;  /* 0x0000000000017941 */ /* 0x000fea0003800000 */
.L_x_168:
        /* <DEDUP_REMOVED lines=14> */
.L_x_171:
[----:B------:R-:W-:Y:S05]  /*1c0f0*/  BSYNC B1 ;  /* 0x0000000000017941 */ /* 0x000fea0003800000 */
.L_x_170:
        /* <DEDUP_REMOVED lines=17> */
.L_x_173:
[----:B------:R-:W-:Y:S05]  /*1c210*/  BSYNC B1 ;  /* 0x0000000000017941 */ /* 0x000fea0003800000 */
.L_x_172:
        /* <DEDUP_REMOVED lines=17> */
.L_x_175:
[----:B------:R-:W-:Y:S05]  /*1c330*/  BSYNC B1 ;  /* 0x0000000000017941 */ /* 0x000fea0003800000 */
.L_x_174:
        /* <DEDUP_REMOVED lines=14> */
.L_x_177:
[----:B------:R-:W-:Y:S05]  /*1c420*/  BSYNC B1 ;  /* 0x0000000000017941 */ /* 0x000fea0003800000 */
.L_x_176:
        /* <DEDUP_REMOVED lines=14> */
.L_x_179:
[----:B------:R-:W-:Y:S05]  /*1c510*/  BSYNC B1 ;  /* 0x0000000000017941 */ /* 0x000fea0003800000 */
.L_x_178:
        /* <DEDUP_REMOVED lines=14> */
.L_x_181:
[----:B------:R-:W-:Y:S05]  /*1c600*/  BSYNC B1 ;  /* 0x0000000000017941 */ /* 0x000fea0003800000 */
.L_x_180:
[----:B-----5:R3:W-:Y:S04]  /*1c610*/  STL.64 [R1+0x2c0], R4 ;  /* 0x0002c00401007387 */ /* 0x0207e80000100a00 */
[----:B---3--:R-:W3:Y:S01]  /*1c620*/  LDL.LU R5, [R1+0x100] ;  /* 0x0001000001057983 */ /* 0x008ee20000300800 */
[----:B------:R-:W-:Y:S01]  /*1c630*/  IMAD.U32 R17, R3, 0x10000, RZ ;  /* 0x0001000003117824 */ /* 0x000fe200078e00ff */
        /* <DEDUP_REMOVED lines=13> */
.L_x_183:
[----:B------:R-:W-:Y:S05]  /*1c710*/  BSYNC B1 ;  /* 0x0000000000017941 */ /* 0x000fea0003800000 */
.L_x_182:
        /* <DEDUP_REMOVED lines=16> */
.L_x_185:
[----:B------:R-:W-:Y:S05]  /*1c820*/  BSYNC B1 ;  /* 0x0000000000017941 */ /* 0x000fea0003800000 */
.L_x_184:
        /* <DEDUP_REMOVED lines=14> */
.L_x_187:
[----:B------:R-:W-:Y:S05]  /*1c910*/  BSYNC B1 ;  /* 0x0000000000017941 */ /* 0x000fea0003800000 */
.L_x_186:
        /* <DEDUP_REMOVED lines=14> */
.L_x_189:
[----:B------:R-:W-:Y:S05]  /*1ca00*/  BSYNC B1 ;  /* 0x0000000000017941 */ /* 0x000fea0003800000 */
.L_x_188:
[----:B------:R3:W-:Y:S04]  /*1ca10*/  STL.64 [R1+0x2c0], R4 ;  /* 0x0002c00401007387 */ /* 0x0007e80000100a00 */
[----:B---3--:R-:W3:Y:S01]  /*1ca20*/  LDL.LU R5, [R1+0x110] ;  /* 0x0001100001057983 */ /* 0x008ee20000300800 */
[----:B-----5:R-:W-:Y:S01]  /*1ca30*/  SHF.L.U32 R17, R3, 0x10, RZ ;  /* 0x0000001003117819 */ /* 0x020fe200000006ff */
        /* <DEDUP_REMOVED lines=13> */
.L_x_191:
[----:B------:R-:W-:Y:S05]  /*1cb10*/  BSYNC B1 ;  /* 0x0000000000017941 */ /* 0x000fea0003800000 */
.L_x_190:
[----:B-----5:R0:W-:Y:S04]  /*1cb20*/  STL.64 [R1+0x2c0], R4 ;  /* 0x0002c00401007387 */ /* 0x0201e80000100a00 */
[----:B0-----:R-:W2:Y:S01]  /*1cb30*/  LDL.LU R5, [R1+0x114] ;  /* 0x0001140001057983 */ /* 0x001ea20000300800 */
[----:B------:R-:W-:Y:S01]  /*1cb40*/  SHF.L.U32 R17, R3, 0x10, RZ ;  /* 0x0000001003117819 */ /* 0x000fe200000006ff */
[----:B------:R-:W-:Y:S01]  /*1cb50*/  @P5 IMAD.MOV.U32 R4, RZ, RZ, R8 ;  /* 0x000000ffff045224 */ /* 0x000fe200078e0008 */
[----:B------:R-:W-:-:S03]  /*1cb60*/  ULDC.64 UR4, c[0x0][0x208] ;  /* 0x0000820000047ab9 */ /* 0x000fc60000000a00 */
        /* <DEDUP_REMOVED lines=11> */
.L_x_193:
[----:B------:R-:W-:Y:S05]  /*1cc20*/  BSYNC B1 ;  /* 0x0000000000017941 */ /* 0x000fea0003800000 */
.L_x_192:
[----:B------:R2:W-:Y:S04]  /*1cc30*/  STL [R1+0x2bc], R6 ;  /* 0x0002bc0601007387 */ /* 0x0005e80000100800 */
[----:B--2---:R-:W2:Y:S01]  /*1cc40*/  LDL.LU R6, [R1+0x118] ;  /* 0x0001180001067983 */ /* 0x004ea20000300800 */
        /* <DEDUP_REMOVED lines=12> */
.L_x_195:
[----:B------:R-:W-:Y:S05]  /*1cd10*/  BSYNC B1 ;  /* 0x0000000000017941 */ /* 0x000fea0003800000 */
.L_x_194:
        /* <DEDUP_REMOVED lines=14> */
.L_x_197:
[----:B------:R-:W-:Y:S05]  /*1ce00*/  BSYNC B1 ;  /* 0x0000000000017941 */ /* 0x000fea0003800000 */
.L_x_196:
[----:B------:R3:W-:Y:S04]  /*1ce10*/  STL [R1+0x2bc], R4 ;  /* 0x0002bc0401007387 */ /* 0x0007e80000100800 */
[----:B---3--:R-:W3:Y:S01]  /*1ce20*/  LDL.LU R4, [R1+0xe0] ;  /* 0x0000e00001047983 */ /* 0x008ee20000300800 */
[----:B-----5:R-:W-:Y:S01]  /*1ce30*/  IMAD.U32 R17, R3, 0x10000, RZ ;  /* 0x0001000003117824 */ /* 0x020fe200078e00ff */
        /* <DEDUP_REMOVED lines=11> */
.L_x_199:
[----:B------:R-:W-:Y:S05]  /*1cef0*/  BSYNC B1 ;  /* 0x0000000000017941 */ /* 0x000fea0003800000 */
.L_x_198:
        /* <DEDUP_REMOVED lines=14> */
.L_x_201:
[----:B------:R-:W-:Y:S05]  /*1cfe0*/  BSYNC B1 ;  /* 0x0000000000017941 */ /* 0x000fea0003800000 */
.L_x_200:
        /* <DEDUP_REMOVED lines=14> */
.L_x_203:
[----:B------:R-:W-:Y:S05]  /*1d0d0*/  BSYNC B1 ;  /* 0x0000000000017941 */ /* 0x000fea0003800000 */
.L_x_202:
        /* <DEDUP_REMOVED lines=14> */
.L_x_205:
[----:B------:R-:W-:Y:S05]  /*1d1c0*/  BSYNC B1 ;  /* 0x0000000000017941 */ /* 0x000fea0003800000 */
.L_x_204:
        /* <DEDUP_REMOVED lines=14> */
.L_x_207:
[----:B------:R-:W-:Y:S05]  /*1d2b0*/  BSYNC B1 ;  /* 0x0000000000017941 */ /* 0x000fea0003800000 */
.L_x_206:
        /* <DEDUP_REMOVED lines=14> */
.L_x_209:
[----:B------:R-:W-:Y:S05]  /*1d3a0*/  BSYNC B1 ;  /* 0x0000000000017941 */ /* 0x000fea0003800000 */
.L_x_208:
        /* <DEDUP_REMOVED lines=14> */
.L_x_211:
[----:B------:R-:W-:Y:S05]  /*1d490*/  BSYNC B1 ;  /* 0x0000000000017941 */ /* 0x000fea0003800000 */
.L_x_210:
        /* <DEDUP_REMOVED lines=17> */
.L_x_213:
[----:B------:R-:W-:Y:S05]  /*1d5b0*/  BSYNC B1 ;  /* 0x0000000000017941 */ /* 0x000fea0003800000 */
.L_x_212:
        /* <DEDUP_REMOVED lines=17> */
.L_x_215:
[----:B------:R-:W-:Y:S05]  /*1d6d0*/  BSYNC B1 ;  /* 0x0000000000017941 */ /* 0x000fea0003800000 */
.L_x_214:
        /* <DEDUP_REMOVED lines=14> */
.L_x_217:
[----:B------:R-:W-:Y:S05]  /*1d7c0*/  BSYNC B1 ;  /* 0x0000000000017941 */ /* 0x000fea0003800000 */
.L_x_216:
        /* <DEDUP_REMOVED lines=14> */
.L_x_219:
[----:B------:R-:W-:Y:S05]  /*1d8b0*/  BSYNC B1 ;  /* 0x0000000000017941 */ /* 0x000fea0003800000 */
.L_x_218:
        /* <DEDUP_REMOVED lines=17> */
.L_x_221:
[----:B------:R-:W-:Y:S05]  /*1d9d0*/  BSYNC B1 ;  /* 0x0000000000017941 */ /* 0x000fea0003800000 */
.L_x_220:
        /* <DEDUP_REMOVED lines=17> */
.L_x_223:
[----:B------:R-:W-:Y:S05]  /*1daf0*/  BSYNC B1 ;  /* 0x0000000000017941 */ /* 0x000fea0003800000 */
.L_x_222:
        /* <DEDUP_REMOVED lines=14> */
.L_x_225:
[----:B------:R-:W-:Y:S05]  /*1dbe0*/  BSYNC B1 ;  /* 0x0000000000017941 */ /* 0x000fea0003800000 */
.L_x_224:
        /* <DEDUP_REMOVED lines=14> */
.L_x_227:
[----:B------:R-:W-:Y:S05]  /*1dcd0*/  BSYNC B1 ;  /* 0x0000000000017941 */ /* 0x000fea0003800000 */
.L_x_226:
        /* <DEDUP_REMOVED lines=14> */
.L_x_229:
[----:B------:R-:W-:Y:S05]  /*1ddc0*/  BSYNC B1 ;  /* 0x0000000000017941 */ /* 0x000fea0003800000 */
.L_x_228:
        /* <DEDUP_REMOVED lines=16> */
.L_x_231:
[----:B------:R-:W-:Y:S05]  /*1ded0*/  BSYNC B1 ;  /* 0x0000000000017941 */ /* 0x000fea0003800000 */
.L_x_230:
        /* <DEDUP_REMOVED lines=16> */
.L_x_233:
[----:B------:R-:W-:Y:S05]  /*1dfe0*/  BSYNC B1 ;  /* 0x0000000000017941 */ /* 0x000fea0003800000 */
.L_x_232:
        /* <DEDUP_REMOVED lines=14> */
.L_x_235:
[----:B------:R-:W-:Y:S05]  /*1e0d0*/  BSYNC B1 ;  /* 0x0000000000017941 */ /* 0x000fea0003800000 */
.L_x_234:
        /* <DEDUP_REMOVED lines=14> */
.L_x_237:
[----:B------:R-:W-:Y:S05]  /*1e1c0*/  BSYNC B1 ;  /* 0x0000000000017941 */ /* 0x000fea0003800000 */
.L_x_236:
[----:B------:R3:W-:Y:S04]  /*1e1d0*/  STL.64 [R1+0x2c0], R4 ;  /* 0x0002c00401007387 */ /* 0x0007e80000100a00 */
[----:B---3--:R-:W3:Y:S01]  /*1e1e0*/  LDL.LU R5, [R1+0xb0] ;  /* 0x0000b00001057983 */ /* 0x008ee20000300800 */
        /* <DEDUP_REMOVED lines=14> */
.L_x_239:
[----:B------:R-:W-:Y:S05]  /*1e2d0*/  BSYNC B1 ;  /* 0x0000000000017941 */ /* 0x000fea0003800000 */
.L_x_238:
        /* <DEDUP_REMOVED lines=16> */
.L_x_241:
[----:B------:R-:W-:Y:S05]  /*1e3e0*/  BSYNC B1 ;  /* 0x0000000000017941 */ /* 0x000fea0003800000 */
.L_x_240:
        /* <DEDUP_REMOVED lines=14> */
.L_x_243:
[----:B------:R-:W-:Y:S05]  /*1e4d0*/  BSYNC B1 ;  /* 0x0000000000017941 */ /* 0x000fea0003800000 */
.L_x_242:
        /* <DEDUP_REMOVED lines=14> */
.L_x_245:
[----:B------:R-:W-:Y:S05]  /*1e5c0*/  BSYNC B1 ;  /* 0x0000000000017941 */ /* 0x000fea0003800000 */
.L_x_244:
        /* <DEDUP_REMOVED lines=14> */
.L_x_247:
[----:B------:R-:W-:Y:S05]  /*1e6b0*/  BSYNC B1 ;  /* 0x0000000000017941 */ /* 0x000fea0003800000 */
.L_x_246:
        /* <DEDUP_REMOVED lines=14> */
.L_x_249:
[----:B------:R-:W-:Y:S05]  /*1e7a0*/  BSYNC B1 ;  /* 0x0000000000017941 */ /* 0x000fea0003800000 */
.L_x_248:
        /* <DEDUP_REMOVED lines=14> */
.L_x_251:
[----:B------:R-:W-:Y:S05]  /*1e890*/  BSYNC B1 ;  /* 0x0000000000017941 */ /* 0x000fea0003800000 */
.L_x_250:
        /* <DEDUP_REMOVED lines=14> */
.L_x_253:
[----:B------:R-:W-:Y:S05]  /*1e980*/  BSYNC B1 ;  /* 0x0000000000017941 */ /* 0x000fea0003800000 */
.L_x_252:
        /* <DEDUP_REMOVED lines=14> */
.L_x_255:
[----:B------:R-:W-:Y:S05]  /*1ea70*/  BSYNC B1 ;  /* 0x0000000000017941 */ /* 0x000fea0003800000 */
.L_x_254:
        /* <DEDUP_REMOVED lines=14> */
.L_x_257:
[----:B------:R-:W-:Y:S05]  /*1eb60*/  BSYNC B1 ;  /* 0x0000000000017941 */ /* 0x000fea0003800000 */
.L_x_256:
        /* <DEDUP_REMOVED lines=14> */
.L_x_259:
[----:B------:R-:W-:Y:S05]  /*1ec50*/  BSYNC B1 ;  /* 0x0000000000017941 */ /* 0x000fea0003800000 */
.L_x_258:
        /* <DEDUP_REMOVED lines=17> */
.L_x_261:
[----:B------:R-:W-:Y:S05]  /*1ed70*/  BSYNC B1 ;  /* 0x0000000000017941 */ /* 0x000fea0003800000 */
.L_x_260:
        /* <DEDUP_REMOVED lines=17> */
.L_x_263:
[----:B------:R-:W-:Y:S05]  /*1ee90*/  BSYNC B1 ;  /* 0x0000000000017941 */ /* 0x000fea0003800000 */
.L_x_262:
        /* <DEDUP_REMOVED lines=14> */
.L_x_265:
[----:B------:R-:W-:Y:S05]  /*1ef80*/  BSYNC B1 ;  /* 0x0000000000017941 */ /* 0x000fea0003800000 */
.L_x_264:
        /* <DEDUP_REMOVED lines=14> */
.L_x_267:
[----:B------:R-:W-:Y:S05]  /*1f070*/  BSYNC B1 ;  /* 0x0000000000017941 */ /* 0x000fea0003800000 */
.L_x_266:
        /* <DEDUP_REMOVED lines=17> */
.L_x_269:
[----:B------:R-:W-:Y:S05]  /*1f190*/  BSYNC B1 ;  /* 0x0000000000017941 */ /* 0x000fea0003800000 */
.L_x_268:
        /* <DEDUP_REMOVED lines=17> */
.L_x_271:
[----:B------:R-:W-:Y:S05]  /*1f2b0*/  BSYNC B1 ;  /* 0x0000000000017941 */ /* 0x000fea0003800000 */
.L_x_270:
        /* <DEDUP_REMOVED lines=14> */
.L_x_273:
[----:B------:R-:W-:Y:S05]  /*1f3a0*/  BSYNC B1 ;  /* 0x0000000000017941 */ /* 0x000fea0003800000 */
.L_x_272:
        /* <DEDUP_REMOVED lines=14> */
.L_x_275:
[----:B------:R-:W-:Y:S05]  /*1f490*/  BSYNC B1 ;  /* 0x0000000000017941 */ /* 0x000fea0003800000 */
.L_x_274:
        /* <DEDUP_REMOVED lines=14> */
.L_x_277:
[----:B------:R-:W-:Y:S05]  /*1f580*/  BSYNC B1 ;  /* 0x0000000000017941 */ /* 0x000fea0003800000 */
.L_x_276:
        /* <DEDUP_REMOVED lines=16> */
.L_x_279:
[----:B------:R-:W-:Y:S05]  /*1f690*/  BSYNC B1 ;  /* 0x0000000000017941 */ /* 0x000fea0003800000 */
.L_x_278:
        /* <DEDUP_REMOVED lines=16> */
.L_x_281:
[----:B------:R-:W-:Y:S05]  /*1f7a0*/  BSYNC B1 ;  /* 0x0000000000017941 */ /* 0x000fea0003800000 */
.L_x_280:
        /* <DEDUP_REMOVED lines=14> */
.L_x_283:
[----:B------:R-:W-:Y:S05]  /*1f890*/  BSYNC B1 ;  /* 0x0000000000017941 */ /* 0x000fea0003800000 */
.L_x_282:
        /* <DEDUP_REMOVED lines=14> */
.L_x_285:
[----:B------:R-:W-:Y:S05]  /*1f980*/  BSYNC B1 ;  /* 0x0000000000017941 */ /* 0x000fea0003800000 */
.L_x_284:
        /* <DEDUP_REMOVED lines=16> */
.L_x_287:
[----:B------:R-:W-:Y:S05]  /*1fa90*/  BSYNC B1 ;  /* 0x0000000000017941 */ /* 0x000fea0003800000 */
.L_x_286:
        /* <DEDUP_REMOVED lines=16> */
.L_x_289:
[----:B------:R-:W-:Y:S05]  /*1fba0*/  BSYNC B1 ;  /* 0x0000000000017941 */ /* 0x000fea0003800000 */
.L_x_288:
        /* <DEDUP_REMOVED lines=14> */
.L_x_291:
[----:B------:R-:W-:Y:S05]  /*1fc90*/  BSYNC B1 ;  /* 0x0000000000017941 */ /* 0x000fea0003800000 */
.L_x_290:
        /* <DEDUP_REMOVED lines=14> */
.L_x_293:
[----:B------:R-:W-:Y:S05]  /*1fd80*/  BSYNC B1 ;  /* 0x0000000000017941 */ /* 0x000fea0003800000 */
.L_x_292:
        /* <DEDUP_REMOVED lines=14> */
.L_x_295:
[----:B------:R-:W-:Y:S05]  /*1fe70*/  BSYNC B1 ;  /* 0x0000000000017941 */ /* 0x000fea0003800000 */
.L_x_294:
        /* <DEDUP_REMOVED lines=14> */
.L_x_297:
[----:B------:R-:W-:Y:S05]  /*1ff60*/  BSYNC B1 ;  /* 0x0000000000017941 */ /* 0x000fea0003800000 */
.L_x_296:
        /* <DEDUP_REMOVED lines=14> */
.L_x_299:
[----:B------:R-:W-:Y:S05]  /*20050*/  BSYNC B1 ;  /* 0x0000000000017941 */ /* 0x000fea0003800000 */
.L_x_298:
        /* <DEDUP_REMOVED lines=14> */
.L_x_301:
[----:B------:R-:W-:Y:S05]  /*20140*/  BSYNC B1 ;  /* 0x0000000000017941 */ /* 0x000fea0003800000 */
.L_x_300:
        /* <DEDUP_REMOVED lines=14> */
.L_x_303:
[----:B------:R-:W-:Y:S05]  /*20230*/  BSYNC B1 ;  /* 0x0000000000017941 */ /* 0x000fea0003800000 */
.L_x_302:
        /* <DEDUP_REMOVED lines=14> */
.L_x_305:
[----:B------:R-:W-:Y:S05]  /*20320*/  BSYNC B1 ;  /* 0x0000000000017941 */ /* 0x000fea0003800000 */
.L_x_304:
        /* <DEDUP_REMOVED lines=14> */
.L_x_307:
[----:B------:R-:W-:Y:S05]  /*20410*/  BSYNC B1 ;  /* 0x0000000000017941 */ /* 0x000fea0003800000 */
.L_x_306:
        /* <DEDUP_REMOVED lines=17> */
.L_x_309:
[----:B------:R-:W-:Y:S05]  /*20530*/  BSYNC B1 ;  /* 0x0000000000017941 */ /* 0x000fea0003800000 */
.L_x_308:
[----:B-----5:R3:W-:Y:S04]  /*20540*/  STL [R1+0x2bc], R4 ;  /* 0x0002bc0401007387 */ /* 0x0207e80000100800 */
[----:B---3--:R-:W3:Y:S01]  /*20550*/  LDL.LU R4, [R1] ;  /* 0x0000000001047983 */ /* 0x008ee20000300800 */
        /* <DEDUP_REMOVED lines=15> */
.L_x_311:
[----:B------:R-:W-:Y:S05]  /*20650*/  BSYNC B1 ;  /* 0x0000000000017941 */ /* 0x000fea0003800000 */
.L_x_310:
        /* <DEDUP_REMOVED lines=14> */
.L_x_313:
[----:B------:R-:W-:Y:S05]  /*20740*/  BSYNC B1 ;  /* 0x0000000000017941 */ /* 0x000fea0003800000 */
.L_x_312:
        /* <DEDUP_REMOVED lines=14> */
.L_x_315:
[----:B------:R-:W-:Y:S05]  /*20830*/  BSYNC B1 ;  /* 0x0000000000017941 */ /* 0x000fea0003800000 */
.L_x_314:
        /* <DEDUP_REMOVED lines=17> */
.L_x_317:
[----:B------:R-:W-:Y:S05]  /*20950*/  BSYNC B1 ;  /* 0x0000000000017941 */ /* 0x000fea0003800000 */
.L_x_316:
        /* <DEDUP_REMOVED lines=17> */
.L_x_319:
[----:B------:R-:W-:Y:S05]  /*20a70*/  BSYNC B1 ;  /* 0x0000000000017941 */ /* 0x000fea0003800000 */
.L_x_318:
        /* <DEDUP_REMOVED lines=14> */
.L_x_321:
[----:B------:R-:W-:Y:S05]  /*20b60*/  BSYNC B1 ;  /* 0x0000000000017941 */ /* 0x000fea0003800000 */
.L_x_320:
        /* <DEDUP_REMOVED lines=14> */
.L_x_323:
[----:B------:R-:W-:Y:S05]  /*20c50*/  BSYNC B1 ;  /* 0x0000000000017941 */ /* 0x000fea0003800000 */
.L_x_322:
        /* <DEDUP_REMOVED lines=14> */
.L_x_325:
[----:B------:R-:W-:Y:S05]  /*20d40*/  BSYNC B1 ;  /* 0x0000000000017941 */ /* 0x000fea0003800000 */
.L_x_324:
[----:B-----5:R-:W-:Y:S01]  /*20d50*/  IMAD.U32 R17, R3, 0x10000, RZ ;  /* 0x0001000003117824 */ /* 0x020fe200078e00ff */
[----:B------:R3:W-:Y:S01]  /*20d60*/  STL.64 [R1+0x2c0], R4 ;  /* 0x0002c00401007387 */ /* 0x0007e20000100a00 */
[----:B------:R-:W-:Y:S02]  /*20d70*/  ULDC.64 UR4, c[0x0][0x208] ;  /* 0x0000820000047ab9 */ /* 0x000fe40000000a00 */
[----:B------:R-:W-:-:S04]  /*20d80*/  FMUL R17, R17, R16 ;  /* 0x0000001011117220 */ /* 0x000fc80000400000 */
[----:B------:R-:W-:-:S05]  /*20d90*/  FFMA R17, R224, R2, R17 ;  /* 0x00000002e0117223 */ /* 0x000fca0000000011 */
[----:B------:R-:W-:Y:S01]  /*20da0*/  F2FP.BF16.F32.PACK_AB R17, RZ, R17 ;  /* 0x00000011ff11723e */ /* 0x000fe200000010ff */
[----:B---3--:R-:W-:Y:S01]  /*20db0*/  @P5 IMAD.MOV.U32 R4, RZ, RZ, R8 ;  /* 0x000000ffff045224 */ /* 0x008fe200078e0008 */
[----:B------:R-:W-:-:S05]  /*20dc0*/  @P5 MOV R5, R7 ;  /* 0x0000000700055202 */ /* 0x000fca0000000f00 */
[----:B------:R3:W-:Y:S04]  /*20dd0*/  @P5 STG.E.U16 desc[UR4][R4.64+0xc0], R17 ;  /* 0x0000c01104005986 */ /* 0x0007e8000c101504 */
[----:B---3--:R3:W5:Y:S01]  /*20de0*/  LDL.LU.64 R4, [R1+0x2c0] ;  /* 0x0002c00001047983 */ /* 0x0087620000300a00 */
[----:B------:R-:W-:Y:S01]  /*20df0*/  ISETP.GT.AND P5, PT, R0, 0x61, P2 ;  /* 0x000000610000780c */ /* 0x000fe200017a4270 */
[----:B------:R-:W-:-:S12]  /*20e00*/  BSSY B1, `(.L_x_326) ;  /* 0x0000004000017945 */ /* 0x000fd80003800000 */
[----:B---3--:R-:W-:Y:S05]  /*20e10*/  @!P5 BRA `(.L_x_327) ;  /* 0x000000000008d947 */ /* 0x008fea0003800000 */
[----:B------:R-:W-:Y:S02]  /*20e20*/  ULDC.64 UR4, c[0x0][0x208] ;  /* 0x0000820000047ab9 */ /* 0x000fe40000000a00 */
[----:B------:R3:W5:Y:S03]  /*20e30*/  LDG.E.LTC128B.U16 R3, desc[UR4][R232.64+0xc2] ;  /* 0x0000c204e8037981 */ /* 0x000766000c1e1520 */
.L_x_327:
[----:B------:R-:W-:Y:S05]  /*20e40*/  BSYNC B1 ;  /* 0x0000000000017941 */ /* 0x000fea0003800000 */
.L_x_326:
[----:B-----5:R-:W-:Y:S01]  /*20e50*/  IMAD.U32 R17, R3, 0x10000, RZ ;  /* 0x0001000003117824 */ /* 0x020fe200078e00ff */
[----:B------:R-:W-:Y:S01]  /*20e60*/  ULDC.64 UR4, c[0x0][0x208] ;  /* 0x0000820000047ab9 */ /* 0x000fe20000000a00 */
[----:B------:R-:W-:Y:S01]  /*20e70*/  @P5 IMAD.MOV.U32 R224, RZ, RZ, R8 ;  /* 0x000000ffffe05224 */ /* 0x000fe200078e0008 */
[----:B------:R-:W-:Y:S01]  /*20e80*/  BSSY B1, `(.L_x_328) ;  /* 0x000000a000017945 */ /* 0x000fe20003800000 */
[----:B------:R-:W-:-:S04]  /*20e90*/  FMUL R17, R17, R16 ;  /* 0x0000001011117220 */ /* 0x000fc80000400000 */
[----:B------:R-:W-:Y:S01]  /*20ea0*/  FFMA R17, R225, R2, R17 ;  /* 0x00000002e1117223 */ /* 0x000fe20000000011 */
[----:B------:R-:W-:-:S04]  /*20eb0*/  @P5 MOV R225, R7 ;  /* 0x0000000700e15202 */ /* 0x000fc80000000f00 */
[----:B------:R-:W-:-:S05]  /*20ec0*/  F2FP.BF16.F32.PACK_AB R17, RZ, R17 ;  /* 0x00000011ff11723e */ /* 0x000fca00000010ff */
[----:B------:R0:W-:Y:S01]  /*20ed0*/  @P5 STG.E.U16 desc[UR4][R224.64+0xc2], R17 ;  /* 0x0000c211e0005986 */ /* 0x0001e2000c101504 */
[----:B------:R-:W-:-:S13]  /*20ee0*/  ISETP.GT.AND P5, PT, R0, 0x60, P6 ;  /* 0x000000600000780c */ /* 0x000fda00037a4270 */
[----:B0-----:R-:W-:Y:S05]  /*20ef0*/  @!P5 BRA `(.L_x_329) ;  /* 0x000000000008d947 */ /* 0x001fea0003800000 */
[----:B------:R-:W-:Y:S02]  /*20f00*/  ULDC.64 UR4, c[0x0][0x208] ;  /* 0x0000820000047ab9 */ /* 0x000fe40000000a00 */
[----:B------:R0:W5:Y:S03]  /*20f10*/  LDG.E.LTC128B.U16 R3, desc[UR4][R22.64+0xc0] ;  /* 0x0000c00416037981 */ /* 0x000166000c1e1520 */
.L_x_329:
[----:B------:R-:W-:Y:S05]  /*20f20*/  BSYNC B1 ;  /* 0x0000000000017941 */ /* 0x000fea0003800000 */
.L_x_328:
[----:B-----5:R-:W-:Y:S01]  /*20f30*/  IMAD.U32 R17, R3, 0x10000, RZ ;  /* 0x0001000003117824 */ /* 0x020fe200078e00ff */
[----:B------:R-:W-:Y:S01]  /*20f40*/  ULDC.64 UR4, c[0x0][0x208] ;  /* 0x0000820000047ab9 */ /* 0x000fe20000000a00 */
[----:B------:R-:W-:Y:S02]  /*20f50*/  BSSY B1, `(.L_x_330) ;  /* 0x0000009000017945 */ /* 0x000fe40003800000 */
[----:B------:R-:W-:-:S04]  /*20f60*/  FMUL R17, R17, R16 ;  /* 0x0000001011117220 */ /* 0x000fc80000400000 */
[----:B------:R-:W-:-:S05]  /*20f70*/  FFMA R17, R226, R2, R17 ;  /* 0x00000002e2117223 */ /* 0x000fca0000000011 */
[----:B------:R-:W-:-:S05]  /*20f80*/  F2FP.BF16.F32.PACK_AB R17, RZ, R17 ;  /* 0x00000011ff11723e */ /* 0x000fca00000010ff */
[----:B------:R0:W-:Y:S01]  /*20f90*/  @P5 STG.E.U16 desc[UR4][R4.64+0xc0], R17 ;  /* 0x0000c01104005986 */ /* 0x0001e2000c101504 */
[----:B------:R-:W-:-:S13]  /*20fa0*/  ISETP.GT.AND P5, PT, R0, 0x61, P6 ;  /* 0x000000610000780c */ /* 0x000fda00037a4270 */
[----:B0-----:R-:W-:Y:S05]  /*20fb0*/  @!P5 BRA `(.L_x_331) ;  /* 0x000000000008d947 */ /* 0x001fea0003800000 */
[----:B------:R-:W-:Y:S02]  /*20fc0*/  ULDC.64 UR4, c[0x0][0x208] ;  /* 0x0000820000047ab9 */ /* 0x000fe40000000a00 */
[----:B------:R0:W5:Y:S03]  /*20fd0*/  LDG.E.LTC128B.U16 R3, desc[UR4][R22.64+0xc2] ;  /* 0x0000c20416037981 */ /* 0x000166000c1e1520 */
.L_x_331:
[----:B------:R-:W-:Y:S05]  /*20fe0*/  BSYNC B1 ;  /* 0x0000000000017941 */ /* 0x000fea0003800000 */
.L_x_330:
        /* <DEDUP_REMOVED lines=11> */
.L_x_333:
[----:B------:R-:W-:Y:S05]  /*210a0*/  BSYNC B1 ;  /* 0x0000000000017941 */ /* 0x000fea0003800000 */
.L_x_332:
[----:B-----5:R-:W-:Y:S01]  /*210b0*/  SHF.L.U32 R17, R3, 0x10, RZ ;  /* 0x0000001003117819 */ /* 0x020fe200000006ff */
[----:B------:R-:W-:Y:S01]  /*210c0*/  @P5 IMAD.MOV.U32 R224, RZ, RZ, R8 ;  /* 0x000000ffffe05224 */ /* 0x000fe200078e0008 */
[----:B------:R-:W-:Y:S01]  /*210d0*/  ULDC.64 UR4, c[0x0][0x208] ;  /* 0x0000820000047ab9 */ /* 0x000fe20000000a00 */
[----:B------:R-:W-:Y:S01]  /*210e0*/  @P5 IMAD.MOV.U32 R225, RZ, RZ, R7 ;  /* 0x000000ffffe15224 */ /* 0x000fe200078e0007 */
[----:B------:R-:W-:Y:S01]  /*210f0*/  BSSY B1, `(.L_x_334) ;  /* 0x0000009000017945 */ /* 0x000fe20003800000 */
        /* <DEDUP_REMOVED lines=8> */
.L_x_335:
[----:B------:R-:W-:Y:S05]  /*21180*/  BSYNC B1 ;  /* 0x0000000000017941 */ /* 0x000fea0003800000 */
.L_x_334:
        /* <DEDUP_REMOVED lines=13> */
.L_x_337:
[----:B------:R-:W-:Y:S05]  /*21260*/  BSYNC B1 ;  /* 0x0000000000017941 */ /* 0x000fea0003800000 */
.L_x_336:
[----:B-----5:R-:W-:Y:S01]  /*21270*/  SHF.L.U32 R17, R3, 0x10, RZ ;  /* 0x0000001003117819 */ /* 0x020fe200000006ff */
[----:B------:R-:W-:Y:S01]  /*21280*/  ULDC.64 UR4, c[0x0][0x208] ;  /* 0x0000820000047ab9 */ /* 0x000fe20000000a00 */
[----:B------:R-:W-:Y:S03]  /*21290*/  BSSY B1, `(.L_x_338) ;  /* 0x0000009000017945 */ /* 0x000fe60003800000 */
        /* <DEDUP_REMOVED lines=8> */
.L_x_339:
[----:B------:R-:W-:Y:S05]  /*21320*/  BSYNC B1 ;  /* 0x0000000000017941 */ /* 0x000fea0003800000 */
.L_x_338:
        /* <DEDUP_REMOVED lines=11> */
.L_x_341:
[----:B------:R-:W-:Y:S05]  /*213e0*/  BSYNC B1 ;  /* 0x0000000000017941 */ /* 0x000fea0003800000 */
.L_x_340:
        /* <DEDUP_REMOVED lines=11> */
.L_x_343:
[----:B------:R-:W-:Y:S05]  /*214a0*/  BSYNC B1 ;  /* 0x0000000000017941 */ /* 0x000fea0003800000 */
.L_x_342:
        /* <DEDUP_REMOVED lines=11> */
.L_x_345:
[----:B------:R-:W-:Y:S05]  /*21560*/  BSYNC B1 ;  /* 0x0000000000017941 */ /* 0x000fea0003800000 */
.L_x_344:
        /* <DEDUP_REMOVED lines=11> */
.L_x_347:
[----:B------:R-:W-:Y:S05]  /*21620*/  BSYNC B1 ;  /* 0x0000000000017941 */ /* 0x000fea0003800000 */
.L_x_346:
[----:B-----5:R-:W-:Y:S01]  /*21630*/  IMAD.U32 R17, R3, 0x10000, RZ ;  /* 0x0001000003117824 */ /* 0x020fe200078e00ff */
[----:B------:R-:W-:Y:S01]  /*21640*/  ULDC.64 UR4, c[0x0][0x208] ;  /* 0x0000820000047ab9 */ /* 0x000fe20000000a00 */
[----:B------:R-:W-:Y:S02]  /*21650*/  BSSY B1, `(.L_x_348) ;  /* 0x000000a000017945 */ /* 0x000fe40003800000 */
[----:B------:R-:W-:-:S04]  /*21660*/  FMUL R17, R17, R16 ;  /* 0x0000001011117220 */ /* 0x000fc80000400000 */
[----:B------:R-:W-:-:S05]  /*21670*/  FFMA R17, R219, R2, R17 ;  /* 0x00000002db117223 */ /* 0x000fca0000000011 */
[----:B------:R-:W-:-:S05]  /*21680*/  F2FP.BF16.F32.PACK_AB R17, RZ, R17 ;  /* 0x00000011ff11723e */ /* 0x000fca00000010ff */
[----:B------:R1:W-:Y:S01]  /*21690*/  @P5 STG.E.U16 desc[UR4][R12.64+0xc2], R17 ;  /* 0x0000c2110c005986 */ /* 0x0003e2000c101504 */
[----:B------:R-:W-:Y:S02]  /*216a0*/  ISETP.GT.AND P5, PT, R0, 0x68, P4 ;  /* 0x000000680000780c */ /* 0x000fe400027a4270 */
[----:B-1----:R-:W-:-:S11]  /*216b0*/  PRMT R17, R3, 0x7610, R17 ;  /* 0x0000761003117816 */ /* 0x002fd60000000011 */
[----:B------:R-:W-:Y:S05]  /*216c0*/  @!P5 BRA `(.L_x_349) ;  /* 0x000000000008d947 */ /* 0x000fea0003800000 */
[----:B------:R-:W-:Y:S02]  /*216d0*/  ULDC.64 UR4, c[0x0][0x208] ;  /* 0x0000820000047ab9 */ /* 0x000fe40000000a00 */
[----:B------:R1:W5:Y:S03]  /*216e0*/  LDG.E.LTC128B.U16 R17, desc[UR4][R20.64+0xd0] ;  /* 0x0000d00414117981 */ /* 0x000366000c1e1520 */
.L_x_349:
[----:B------:R-:W-:Y:S05]  /*216f0*/  BSYNC B1 ;  /* 0x0000000000017941 */ /* 0x000fea0003800000 */
.L_x_348:
        /* <DEDUP_REMOVED lines=11> */
.L_x_351:
[----:B------:R-:W-:Y:S05]  /*217b0*/  BSYNC B1 ;  /* 0x0000000000017941 */ /* 0x000fea0003800000 */
.L_x_350:
        /* <DEDUP_REMOVED lines=11> */
.L_x_353:
[----:B------:R-:W-:Y:S05]  /*21870*/  BSYNC B1 ;  /* 0x0000000000017941 */ /* 0x000fea0003800000 */
.L_x_352:
        /* <DEDUP_REMOVED lines=11> */
.L_x_355:
[----:B------:R-:W-:Y:S05]  /*21930*/  BSYNC B1 ;  /* 0x0000000000017941 */ /* 0x000fea0003800000 */
.L_x_354:
[----:B------:R0:W5:Y:S02]  /*21940*/  LDL.64 R218, [R1+0x260] ;  /* 0x0002600001da7983 */ /* 0x0001640000100a00 */
        /* <DEDUP_REMOVED lines=11> */
.L_x_357:
[----:B------:R-:W-:Y:S05]  /*21a00*/  BSYNC B1 ;  /* 0x0000000000017941 */ /* 0x000fea0003800000 */
.L_x_356:
        /* <DEDUP_REMOVED lines=11> */
.L_x_359:
[----:B------:R-:W-:Y:S05]  /*21ac0*/  BSYNC B1 ;  /* 0x0000000000017941 */ /* 0x000fea0003800000 */
.L_x_358:
        /* <DEDUP_REMOVED lines=11> */
.L_x_361:
[----:B------:R-:W-:Y:S05]  /*21b80*/  BSYNC B1 ;  /* 0x0000000000017941 */ /* 0x000fea0003800000 */
.L_x_360:
        /* <DEDUP_REMOVED lines=11> */
.L_x_363:
[----:B------:R-:W-:Y:S05]  /*21c40*/  BSYNC B1 ;  /* 0x0000000000017941 */ /* 0x000fea0003800000 */
.L_x_362:
        /* <DEDUP_REMOVED lines=11> */
.L_x_365:
[----:B------:R-:W-:Y:S05]  /*21d00*/  BSYNC B1 ;  /* 0x0000000000017941 */ /* 0x000fea0003800000 */
.L_x_364:
        /* <DEDUP_REMOVED lines=11> */
.L_x_367:
[----:B------:R-:W-:Y:S05]  /*21dc0*/  BSYNC B1 ;  /* 0x0000000000017941 */ /* 0x000fea0003800000 */
.L_x_366:
        /* <DEDUP_REMOVED lines=11> */
.L_x_369:
[----:B------:R-:W-:Y:S05]  /*21e80*/  BSYNC B1 ;  /* 0x0000000000017941 */ /* 0x000fea0003800000 */
.L_x_368:
        /* <DEDUP_REMOVED lines=11> */
.L_x_371:
[----:B------:R-:W-:Y:S05]  /*21f40*/  BSYNC B1 ;  /* 0x0000000000017941 */ /* 0x000fea0003800000 */
.L_x_370:
        /* <DEDUP_REMOVED lines=11> */
.L_x_373:
[----:B------:R-:W-:Y:S05]  /*22000*/  BSYNC B1 ;  /* 0x0000000000017941 */ /* 0x000fea0003800000 */
.L_x_372:
        /* <DEDUP_REMOVED lines=13> */
.L_x_375:
[----:B------:R-:W-:Y:S05]  /*220e0*/  BSYNC B1 ;  /* 0x0000000000017941 */ /* 0x000fea0003800000 */
.L_x_374:
[----:B-----5:R-:W-:Y:S01]  /*220f0*/  SHF.L.U32 R3, R17, 0x10, RZ ;  /* 0x0000001011037819 */ /* 0x020fe200000006ff */
[----:B------:R-:W-:Y:S01]  /*22100*/  ULDC.64 UR4, c[0x0][0x208] ;  /* 0x0000820000047ab9 */ /* 0x000fe20000000a00 */
[----:B------:R-:W-:Y:S03]  /*22110*/  BSSY B1, `(.L_x_376) ;  /* 0x000000c000017945 */ /* 0x000fe60003800000 */
[----:B------:R-:W-:-:S04]  /*22120*/  FMUL R200, R3, R16 ;  /* 0x0000001003c87220 */ /* 0x000fc80000400000 */
[----:B------:R-:W-:Y:S01]  /*22130*/  FFMA R200, R201, R2, R200 ;  /* 0x00000002c9c87223 */ /* 0x000fe200000000c8 */
[----:B------:R-:W-:-:S04]  /*22140*/  @P5 IMAD.MOV.U32 R201, RZ, RZ, R7 ;  /* 0x000000ffffc95224 */ /* 0x000fc800078e0007 */
[----:B------:R-:W-:-:S04]  /*22150*/  F2FP.BF16.F32.PACK_AB R200, RZ, R200 ;  /* 0x000000c8ffc8723e */ /* 0x000fc800000010ff */
[----:B------:R-:W-:Y:S01]  /*22160*/  PRMT R3, R200, 0x7610, R3 ;  /* 0x00007610c8037816 */ /* 0x000fe20000000003 */
[----:B------:R-:W-:-:S05]  /*22170*/  @P5 IMAD.MOV.U32 R200, RZ, RZ, R8 ;  /* 0x000000ffffc85224 */ /* 0x000fca00078e0008 */
[----:B------:R0:W-:Y:S01]  /*22180*/  @P5 STG.E.U16 desc[UR4][R200.64+0xe2], R3 ;  /* 0x0000e203c8005986 */ /* 0x0001e2000c101504 */
[----:B------:R-:W-:-:S13]  /*22190*/  ISETP.GT.AND P5, PT, R0, 0x70, P6 ;  /* 0x000000700000780c */ /* 0x000fda00037a4270 */
[----:B0-----:R-:W-:Y:S05]  /*221a0*/  @!P5 BRA `(.L_x_377) ;  /* 0x000000000008d947 */ /* 0x001fea0003800000 */
[----:B------:R-:W-:Y:S02]  /*221b0*/  ULDC.64 UR4, c[0x0][0x208] ;  /* 0x0000820000047ab9 */ /* 0x000fe40000000a00 */
[----:B------:R0:W5:Y:S03]  /*221c0*/  LDG.E.LTC128B.U16 R17, desc[UR4][R22.64+0xe0] ;  /* 0x0000e00416117981 */ /* 0x000166000c1e1520 */
.L_x_377:
[----:B------:R-:W-:Y:S05]  /*221d0*/  BSYNC B1 ;  /* 0x0000000000017941 */ /* 0x000fea0003800000 */
.L_x_376:
        /* <DEDUP_REMOVED lines=11> */
.L_x_379:
[----:B------:R-:W-:Y:S05]  /*22290*/  BSYNC B1 ;  /* 0x0000000000017941 */ /* 0x000fea0003800000 */
.L_x_378:
        /* <DEDUP_REMOVED lines=11> */
.L_x_381:
[----:B------:R-:W-:Y:S05]  /*22350*/  BSYNC B1 ;  /* 0x0000000000017941 */ /* 0x000fea0003800000 */
.L_x_380:
[----:B-----5:R-:W-:Y:S01]  /*22360*/  IMAD.U32 R3, R17, 0x10000, RZ ;  /* 0x0001000011037824 */ /* 0x020fe200078e00ff */
[----:B------:R-:W-:Y:S01]  /*22370*/  @P5 MOV R200, R8 ;  /* 0x0000000800c85202 */ /* 0x000fe20000000f00 */
[----:B------:R-:W-:Y:S01]  /*22380*/  @P5 IMAD.MOV.U32 R201, RZ, RZ, R7 ;  /* 0x000000ffffc95224 */ /* 0x000fe200078e0007 */
[----:B------:R-:W-:Y:S01]  /*22390*/  ULDC.64 UR4, c[0x0][0x208] ;  /* 0x0000820000047ab9 */ /* 0x000fe20000000a00 */
[----:B------:R-:W-:Y:S01]  /*223a0*/  FMUL R3, R3, R16 ;  /* 0x0000001003037220 */ /* 0x000fe20000400000 */
[----:B------:R-:W-:Y:S03]  /*223b0*/  BSSY B1, `(.L_x_382) ;  /* 0x0000008000017945 */ /* 0x000fe60003800000 */
[----:B------:R-:W-:-:S05]  /*223c0*/  FFMA R3, R204, R2, R3 ;  /* 0x00000002cc037223 */ /* 0x000fca0000000003 */
[----:B------:R-:W-:-:S05]  /*223d0*/  F2FP.BF16.F32.PACK_AB R3, RZ, R3 ;  /* 0x00000003ff03723e */ /* 0x000fca00000010ff */
[----:B------:R0:W-:Y:S01]  /*223e0*/  @P5 STG.E.U16 desc[UR4][R200.64+0xf0], R3 ;  /* 0x0000f003c8005986 */ /* 0x0001e2000c101504 */
[----:B------:R-:W-:-:S13]  /*223f0*/  ISETP.GT.AND P5, PT, R0, 0x79, P2 ;  /* 0x000000790000780c */ /* 0x000fda00017a4270 */
[----:B0-----:R-:W-:Y:S05]  /*22400*/  @!P5 BRA `(.L_x_383) ;  /* 0x000000000008d947 */ /* 0x001fea0003800000 */
[----:B------:R-:W-:Y:S02]  /*22410*/  ULDC.64 UR4, c[0x0][0x208] ;  /* 0x0000820000047ab9 */ /* 0x000fe40000000a00 */
[----:B------:R0:W5:Y:S03]  /*22420*/  LDG.E.LTC128B.U16 R17, desc[UR4][R232.64+0xf2] ;  /* 0x0000f204e8117981 */ /* 0x000166000c1e1520 */
.L_x_383:
[----:B------:R-:W-:Y:S05]  /*22430*/  BSYNC B1 ;  /* 0x0000000000017941 */ /* 0x000fea0003800000 */
.L_x_382:
[----:B-----5:R-:W-:Y:S01]  /*22440*/  IMAD.U32 R3, R17, 0x10000, RZ ;  /* 0x0001000011037824 */ /* 0x020fe200078e00ff */
[----:B------:R-:W-:Y:S01]  /*22450*/  ULDC.64 UR4, c[0x0][0x208] ;  /* 0x0000820000047ab9 */ /* 0x000fe20000000a00 */
[----:B------:R-:W-:Y:S01]  /*22460*/  @P5 IMAD.MOV.U32 R201, RZ, RZ, R7 ;  /* 0x000000ffffc95224 */ /* 0x000fe200078e0007 */
[----:B------:R-:W-:Y:S01]  /*22470*/  BSSY B1, `(.L_x_384) ;  /* 0x000000b000017945 */ /* 0x000fe20003800000 */
[----:B------:R-:W-:-:S04]  /*22480*/  FMUL R200, R3, R16 ;  /* 0x0000001003c87220 */ /* 0x000fc80000400000 */
[----:B------:R-:W-:-:S05]  /*22490*/  FFMA R200, R205, R2, R200 ;  /* 0x00000002cdc87223 */ /* 0x000fca00000000c8 */
[----:B------:R-:W-:-:S04]  /*224a0*/  F2FP.BF16.F32.PACK_AB R200, RZ, R200 ;  /* 0x000000c8ffc8723e */ /* 0x000fc800000010ff */
[----:B------:R-:W-:Y:S02]  /*224b0*/  PRMT R3, R200, 0x7610, R3 ;  /* 0x00007610c8037816 */ /* 0x000fe40000000003 */
[----:B------:R-:W-:-:S05]  /*224c0*/  @P5 MOV R200, R8 ;  /* 0x0000000800c85202 */ /* 0x000fca0000000f00 */
[----:B------:R0:W-:Y:S01]  /*224d0*/  @P5 STG.E.U16 desc[UR4][R200.64+0xf2], R3 ;  /* 0x0000f203c8005986 */ /* 0x0001e2000c101504 */
[----:B------:R-:W-:-:S13]  /*224e0*/  ISETP.GT.AND P5, PT, R0, 0x78, P6 ;  /* 0x000000780000780c */ /* 0x000fda00037a4270 */
[----:B0-----:R-:W-:Y:S05]  /*224f0*/  @!P5 BRA `(.L_x_385) ;  /* 0x000000000008d947 */ /* 0x001fea0003800000 */
[----:B------:R-:W-:Y:S02]  /*22500*/  ULDC.64 UR4, c[0x0][0x208] ;  /* 0x0000820000047ab9 */ /* 0x000fe40000000a00 */
[----:B------:R0:W5:Y:S03]  /*22510*/  LDG.E.LTC128B.U16 R17, desc[UR4][R22.64+0xf0] ;  /* 0x0000f00416117981 */ /* 0x000166000c1e1520 */
.L_x_385:
[----:B------:R-:W-:Y:S05]  /*22520*/  BSYNC B1 ;  /* 0x0000000000017941 */ /* 0x000fea0003800000 */
.L_x_384:
        /* <DEDUP_REMOVED lines=11> */
.L_x_387:
[----:B------:R-:W-:Y:S05]  /*225e0*/  BSYNC B1 ;  /* 0x0000000000017941 */ /* 0x000fea0003800000 */
.L_x_386:
        /* <DEDUP_REMOVED lines=11> */
.L_x_389:
[----:B------:R-:W-:Y:S05]  /*226a0*/  BSYNC B1 ;  /* 0x0000000000017941 */ /* 0x000fea0003800000 */
.L_x_388:
        /* <DEDUP_REMOVED lines=11> */
.L_x_391:
[----:B------:R-:W-:Y:S05]  /*22760*/  BSYNC B1 ;  /* 0x0000000000017941 */ /* 0x000fea0003800000 */
.L_x_390:
        /* <DEDUP_REMOVED lines=11> */
.L_x_393:
[----:B------:R-:W-:Y:S05]  /*22820*/  BSYNC B1 ;  /* 0x0000000000017941 */ /* 0x000fea0003800000 */
.L_x_392:
        /* <DEDUP_REMOVED lines=11> */
.L_x_395:
[----:B------:R-:W-:Y:S05]  /*228e0*/  BSYNC B1 ;  /* 0x0000000000017941 */ /* 0x000fea0003800000 */
.L_x_394:
        /* <DEDUP_REMOVED lines=11> */
.L_x_397:
[----:B------:R-:W-:Y:S05]  /*229a0*/  BSYNC B1 ;  /* 0x0000000000017941 */ /* 0x000fea0003800000 */
.L_x_396:
        /* <DEDUP_REMOVED lines=11> */
.L_x_399:
[----:B------:R-:W-:Y:S05]  /*22a60*/  BSYNC B1 ;  /* 0x0000000000017941 */ /* 0x000fea0003800000 */
.L_x_398:
        /* <DEDUP_REMOVED lines=11> */
.L_x_401:
[----:B------:R-:W-:Y:S05]  /*22b20*/  BSYNC B1 ;  /* 0x0000000000017941 */ /* 0x000fea0003800000 */
.L_x_400:
        /* <DEDUP_REMOVED lines=11> */
.L_x_403:
[----:B------:R-:W-:Y:S05]  /*22be0*/  BSYNC B1 ;  /* 0x0000000000017941 */ /* 0x000fea0003800000 */
.L_x_402:
        /* <DEDUP_REMOVED lines=11> */
.L_x_405:
[----:B------:R-:W-:Y:S05]  /*22ca0*/  BSYNC B1 ;  /* 0x0000000000017941 */ /* 0x000fea0003800000 */
.L_x_404:
        /* <DEDUP_REMOVED lines=11> */
.L_x_407:
[----:B------:R-:W-:Y:S05]  /*22d60*/  BSYNC B1 ;  /* 0x0000000000017941 */ /* 0x000fea0003800000 */
.L_x_406:
        /* <DEDUP_REMOVED lines=11> */
.L_x_409:
[----:B------:R-:W-:Y:S05]  /*22e20*/  BSYNC B1 ;  /* 0x0000000000017941 */ /* 0x000fea0003800000 */
.L_x_408:
        /* <DEDUP_REMOVED lines=11> */
.L_x_411:
[----:B------:R-:W-:Y:S05]  /*22ee0*/  BSYNC B1 ;  /* 0x0000000000017941 */ /* 0x000fea0003800000 */
.L_x_410:
        /* <DEDUP_REMOVED lines=11> */
.L_x_413:
[----:B------:R-:W-:Y:S05]  /*22fa0*/  BSYNC B1 ;  /* 0x0000000000017941 */ /* 0x000fea0003800000 */
.L_x_412:
        /* <DEDUP_REMOVED lines=11> */
.L_x_415:
[----:B------:R-:W-:Y:S05]  /*23060*/  BSYNC B1 ;  /* 0x0000000000017941 */ /* 0x000fea0003800000 */
.L_x_414:
        /* <DEDUP_REMOVED lines=11> */
.L_x_417:
[----:B------:R-:W-:Y:S05]  /*23120*/  BSYNC B1 ;  /* 0x0000000000017941 */ /* 0x000fea0003800000 */
.L_x_416:
        /* <DEDUP_REMOVED lines=11> */
.L_x_419:
[----:B------:R-:W-:Y:S05]  /*231e0*/  BSYNC B1 ;  /* 0x0000000000017941 */ /* 0x000fea0003800000 */
.L_x_418:
        /* <DEDUP_REMOVED lines=11> */
.L_x_421:
[----:B------:R-:W-:Y:S05]  /*232a0*/  BSYNC B1 ;  /* 0x0000000000017941 */ /* 0x000fea0003800000 */
.L_x_420:
        /* <DEDUP_REMOVED lines=13> */
.L_x_423:
[----:B------:R-:W-:Y:S05]  /*23380*/  BSYNC B1 ;  /* 0x0000000000017941 */ /* 0x000fea0003800000 */
.L_x_422:
[----:B-----5:R-:W-:Y:S01]  /*23390*/  IMAD.U32 R3, R17, 0x10000, RZ ;  /* 0x0001000011037824 */ /* 0x020fe200078e00ff */
[----:B------:R-:W-:Y:S01]  /*233a0*/  ULDC.64 UR4, c[0x0][0x208] ;  /* 0x0000820000047ab9 */ /* 0x000fe20000000a00 */
[----:B------:R-:W-:Y:S02]  /*233b0*/  BSSY B1, `(.L_x_424) ;  /* 0x000000c000017945 */ /* 0x000fe40003800000 */
[----:B------:R-:W-:-:S04]  /*233c0*/  FMUL R176, R3, R16 ;  /* 0x0000001003b07220 */ /* 0x000fc80000400000 */
[----:B------:R-:W-:Y:S01]  /*233d0*/  FFMA R176, R177, R2, R176 ;  /* 0x00000002b1b07223 */ /* 0x000fe200000000b0 */
[----:B------:R-:W-:-:S04]  /*233e0*/  @P5 IMAD.MOV.U32 R177, RZ, RZ, R7 ;  /* 0x000000ffffb15224 */ /* 0x000fc800078e0007 */
        /* <DEDUP_REMOVED lines=8> */
.L_x_425:
[----:B------:R-:W-:Y:S05]  /*23470*/  BSYNC B1 ;  /* 0x0000000000017941 */ /* 0x000fea0003800000 */
.L_x_424:
        /* <DEDUP_REMOVED lines=11> */
.L_x_427:
[----:B------:R-:W-:Y:S05]  /*23530*/  BSYNC B1 ;  /* 0x0000000000017941 */ /* 0x000fea0003800000 */
.L_x_426:
        /* <DEDUP_REMOVED lines=11> */
.L_x_429:
[----:B------:R-:W-:Y:S05]  /*235f0*/  BSYNC B1 ;  /* 0x0000000000017941 */ /* 0x000fea0003800000 */
.L_x_428:
        /* <DEDUP_REMOVED lines=13> */
.L_x_431:
[----:B------:R-:W-:Y:S05]  /*236d0*/  BSYNC B1 ;  /* 0x0000000000017941 */ /* 0x000fea0003800000 */
.L_x_430:
[----:B-----5:R-:W-:Y:S01]  /*236e0*/  IMAD.U32 R3, R17, 0x10000, RZ ;  /* 0x0001000011037824 */ /* 0x020fe200078e00ff */
[----:B------:R-:W-:Y:S01]  /*236f0*/  @P5 MOV R177, R7 ;  /* 0x0000000700b15202 */ /* 0x000fe20000000f00 */
[----:B------:R-:W-:Y:S01]  /*23700*/  ULDC.64 UR4, c[0x0][0x208] ;  /* 0x0000820000047ab9 */ /* 0x000fe20000000a00 */
[----:B------:R-:W-:Y:S01]  /*23710*/  BSSY B1, `(.L_x_432) ;  /* 0x000000b000017945 */ /* 0x000fe20003800000 */
[----:B------:R-:W-:-:S04]  /*23720*/  FMUL R176, R3, R16 ;  /* 0x0000001003b07220 */ /* 0x000fc80000400000 */
[----:B------:R-:W-:-:S05]  /*23730*/  FFMA R176, R181, R2, R176 ;  /* 0x00000002b5b07223 */ /* 0x000fca00000000b0 */
        /* <DEDUP_REMOVED lines=8> */
.L_x_433:
[----:B------:R-:W-:Y:S05]  /*237c0*/  BSYNC B1 ;  /* 0x0000000000017941 */ /* 0x000fea0003800000 */
.L_x_432:
        /* <DEDUP_REMOVED lines=11> */
.L_x_435:
[----:B------:R-:W-:Y:S05]  /*23880*/  BSYNC B1 ;  /* 0x0000000000017941 */ /* 0x000fea0003800000 */
.L_x_434:
        /* <DEDUP_REMOVED lines=11> */
.L_x_437:
[----:B------:R-:W-:Y:S05]  /*23940*/  BSYNC B1 ;  /* 0x0000000000017941 */ /* 0x000fea0003800000 */
.L_x_436:
        /* <DEDUP_REMOVED lines=11> */
.L_x_439:
[----:B------:R-:W-:Y:S05]  /*23a00*/  BSYNC B1 ;  /* 0x0000000000017941 */ /* 0x000fea0003800000 */
.L_x_438:
        /* <DEDUP_REMOVED lines=11> */
.L_x_441:
[----:B------:R-:W-:Y:S05]  /*23ac0*/  BSYNC B1 ;  /* 0x0000000000017941 */ /* 0x000fea0003800000 */
.L_x_440:
        /* <DEDUP_REMOVED lines=11> */
.L_x_443:
[----:B------:R-:W-:Y:S05]  /*23b80*/  BSYNC B1 ;  /* 0x0000000000017941 */ /* 0x000fea0003800000 */
.L_x_442:
        /* <DEDUP_REMOVED lines=11> */
.L_x_445:
[----:B------:R-:W-:Y:S05]  /*23c40*/  BSYNC B1 ;  /* 0x0000000000017941 */ /* 0x000fea0003800000 */
.L_x_444:
        /* <DEDUP_REMOVED lines=11> */
.L_x_447:
[----:B------:R-:W-:Y:S05]  /*23d00*/  BSYNC B1 ;  /* 0x0000000000017941 */ /* 0x000fea0003800000 */
.L_x_446:
        /* <DEDUP_REMOVED lines=11> */
.L_x_449:
[----:B------:R-:W-:Y:S05]  /*23dc0*/  BSYNC B1 ;  /* 0x0000000000017941 */ /* 0x000fea0003800000 */
.L_x_448:
        /* <DEDUP_REMOVED lines=11> */
.L_x_451:
[----:B------:R-:W-:Y:S05]  /*23e80*/  BSYNC B1 ;  /* 0x0000000000017941 */ /* 0x000fea0003800000 */
.L_x_450:
        /* <DEDUP_REMOVED lines=11> */
.L_x_453:
[----:B------:R-:W-:Y:S05]  /*23f40*/  BSYNC B1 ;  /* 0x0000000000017941 */ /* 0x000fea0003800000 */
.L_x_452:
        /* <DEDUP_REMOVED lines=11> */
.L_x_455:
[----:B------:R-:W-:Y:S05]  /*24000*/  BSYNC B1 ;  /* 0x0000000000017941 */ /* 0x000fea0003800000 */
.L_x_454:
        /* <DEDUP_REMOVED lines=11> */
.L_x_457:
[----:B------:R-:W-:Y:S05]  /*240c0*/  BSYNC B1 ;  /* 0x0000000000017941 */ /* 0x000fea0003800000 */
.L_x_456:
        /* <DEDUP_REMOVED lines=11> */
.L_x_459:
[----:B------:R-:W-:Y:S05]  /*24180*/  BSYNC B1 ;  /* 0x0000000000017941 */ /* 0x000fea0003800000 */
.L_x_458:
        /* <DEDUP_REMOVED lines=11> */
.L_x_461:
[----:B------:R-:W-:Y:S05]  /*24240*/  BSYNC B1 ;  /* 0x0000000000017941 */ /* 0x000fea0003800000 */
.L_x_460:
        /* <DEDUP_REMOVED lines=11> */
.L_x_463:
[----:B------:R-:W-:Y:S05]  /*24300*/  BSYNC B1 ;  /* 0x0000000000017941 */ /* 0x000fea0003800000 */
.L_x_462:
        /* <DEDUP_REMOVED lines=11> */
.L_x_465:
[----:B------:R-:W-:Y:S05]  /*243c0*/  BSYNC B1 ;  /* 0x0000000000017941 */ /* 0x000fea0003800000 */
.L_x_464:
        /* <DEDUP_REMOVED lines=11> */
.L_x_467:
[----:B------:R-:W-:Y:S05]  /*24480*/  BSYNC B1 ;  /* 0x0000000000017941 */ /* 0x000fea0003800000 */
.L_x_466:
        /* <DEDUP_REMOVED lines=11> */
.L_x_469:
[----:B------:R-:W-:Y:S05]  /*24540*/  BSYNC B1 ;  /* 0x0000000000017941 */ /* 0x000fea0003800000 */
.L_x_468:
        /* <DEDUP_REMOVED lines=13> */
.L_x_471:
[----:B------:R-:W-:Y:S05]  /*24620*/  BSYNC B1 ;  /* 0x0000000000017941 */ /* 0x000fea0003800000 */
.L_x_470:
[----:B-----5:R-:W-:Y:S01]  /*24630*/  IMAD.U32 R3, R17, 0x10000, RZ ;  /* 0x0001000011037824 */ /* 0x020fe200078e00ff */
[----:B------:R-:W-:Y:S01]  /*24640*/  ULDC.64 UR4, c[0x0][0x208] ;  /* 0x0000820000047ab9 */ /* 0x000fe20000000a00 */
[----:B------:R-:W-:Y:S02]  /*24650*/  BSSY B1, `(.L_x_472) ;  /* 0x000000c000017945 */ /* 0x000fe40003800000 */
[----:B------:R-:W-:-:S04]  /*24660*/  FMUL R152, R3, R16 ;  /* 0x0000001003987220 */ /* 0x000fc80000400000 */
[----:B------:R-:W-:Y:S01]  /*24670*/  FFMA R152, R153, R2, R152 ;  /* 0x0000000299987223 */ /* 0x000fe20000000098 */
[----:B------:R-:W-:-:S04]  /*24680*/  @P5 MOV R153, R7 ;  /* 0x0000000700995202 */ /* 0x000fc80000000f00 */
        /* <DEDUP_REMOVED lines=8> */
.L_x_473:
[----:B------:R-:W-:Y:S05]  /*24710*/  BSYNC B1 ;  /* 0x0000000000017941 */ /* 0x000fea0003800000 */
.L_x_472:
        /* <DEDUP_REMOVED lines=11> */
.L_x_475:
[----:B------:R-:W-:Y:S05]  /*247d0*/  BSYNC B1 ;  /* 0x0000000000017941 */ /* 0x000fea0003800000 */
.L_x_474:
        /* <DEDUP_REMOVED lines=11> */
.L_x_477:
[----:B------:R-:W-:Y:S05]  /*24890*/  BSYNC B1 ;  /* 0x0000000000017941 */ /* 0x000fea0003800000 */
.L_x_476:
        /* <DEDUP_REMOVED lines=13> */
.L_x_479:
[----:B------:R-:W-:Y:S05]  /*24970*/  BSYNC B1 ;  /* 0x0000000000017941 */ /* 0x000fea0003800000 */
.L_x_478:
[----:B-----5:R-:W-:Y:S01]  /*24980*/  SHF.L.U32 R3, R17, 0x10, RZ ;  /* 0x0000001011037819 */ /* 0x020fe200000006ff */
[----:B------:R-:W-:Y:S01]  /*24990*/  @P5 IMAD.MOV.U32 R153, RZ, RZ, R7 ;  /* 0x000000ffff995224 */ /* 0x000fe200078e0007 */
[----:B------:R-:W-:Y:S01]  /*249a0*/  ULDC.64 UR4, c[0x0][0x208] ;  /* 0x0000820000047ab9 */ /* 0x000fe20000000a00 */
[----:B------:R-:W-:Y:S02]  /*249b0*/  BSSY B1, `(.L_x_480) ;  /* 0x000000b000017945 */ /* 0x000fe40003800000 */
        /* <DEDUP_REMOVED lines=10> */
.L_x_481:
[----:B------:R-:W-:Y:S05]  /*24a60*/  BSYNC B1 ;  /* 0x0000000000017941 */ /* 0x000fea0003800000 */
.L_x_480:
        /* <DEDUP_REMOVED lines=11> */
.L_x_483:
[----:B------:R-:W-:Y:S05]  /*24b20*/  BSYNC B1 ;  /* 0x0000000000017941 */ /* 0x000fea0003800000 */
.L_x_482:
        /* <DEDUP_REMOVED lines=11> */
.L_x_485:
[----:B------:R-:W-:Y:S05]  /*24be0*/  BSYNC B1 ;  /* 0x0000000000017941 */ /* 0x000fea0003800000 */
.L_x_484:
        /* <DEDUP_REMOVED lines=11> */
.L_x_487:
[----:B------:R-:W-:Y:S05]  /*24ca0*/  BSYNC B1 ;  /* 0x0000000000017941 */ /* 0x000fea0003800000 */
.L_x_486:
        /* <DEDUP_REMOVED lines=11> */
.L_x_489:
[----:B------:R-:W-:Y:S05]  /*24d60*/  BSYNC B1 ;  /* 0x0000000000017941 */ /* 0x000fea0003800000 */
.L_x_488:
        /* <DEDUP_REMOVED lines=11> */
.L_x_491:
[----:B------:R-:W-:Y:S05]  /*24e20*/  BSYNC B1 ;  /* 0x0000000000017941 */ /* 0x000fea0003800000 */
.L_x_490:
        /* <DEDUP_REMOVED lines=11> */
.L_x_493:
[----:B------:R-:W-:Y:S05]  /*24ee0*/  BSYNC B1 ;  /* 0x0000000000017941 */ /* 0x000fea0003800000 */
.L_x_492:
        /* <DEDUP_REMOVED lines=11> */
.L_x_495:
[----:B------:R-:W-:Y:S05]  /*24fa0*/  BSYNC B1 ;  /* 0x0000000000017941 */ /* 0x000fea0003800000 */
.L_x_494:
        /* <DEDUP_REMOVED lines=11> */
.L_x_497:
[----:B------:R-:W-:Y:S05]  /*25060*/  BSYNC B1 ;  /* 0x0000000000017941 */ /* 0x000fea0003800000 */
.L_x_496:
        /* <DEDUP_REMOVED lines=11> */
.L_x_499:
[----:B------:R-:W-:Y:S05]  /*25120*/  BSYNC B1 ;  /* 0x0000000000017941 */ /* 0x000fea0003800000 */
.L_x_498:
        /* <DEDUP_REMOVED lines=11> */
.L_x_501:
[----:B------:R-:W-:Y:S05]  /*251e0*/  BSYNC B1 ;  /* 0x0000000000017941 */ /* 0x000fea0003800000 */
.L_x_500:
        /* <DEDUP_REMOVED lines=11> */
.L_x_503:
[----:B------:R-:W-:Y:S05]  /*252a0*/  BSYNC B1 ;  /* 0x0000000000017941 */ /* 0x000fea0003800000 */
.L_x_502:
        /* <DEDUP_REMOVED lines=11> */
.L_x_505:
[----:B------:R-:W-:Y:S05]  /*25360*/  BSYNC B1 ;  /* 0x0000000000017941 */ /* 0x000fea0003800000 */
.L_x_504:
        /* <DEDUP_REMOVED lines=11> */
.L_x_507:
[----:B------:R-:W-:Y:S05]  /*25420*/  BSYNC B1 ;  /* 0x0000000000017941 */ /* 0x000fea0003800000 */
.L_x_506:
        /* <DEDUP_REMOVED lines=11> */
.L_x_509:
[----:B------:R-:W-:Y:S05]  /*254e0*/  BSYNC B1 ;  /* 0x0000000000017941 */ /* 0x000fea0003800000 */
.L_x_508:
        /* <DEDUP_REMOVED lines=11> */
.L_x_511:
[----:B------:R-:W-:Y:S05]  /*255a0*/  BSYNC B1 ;  /* 0x0000000000017941 */ /* 0x000fea0003800000 */
.L_x_510:
        /* <DEDUP_REMOVED lines=11> */
.L_x_513:
[----:B------:R-:W-:Y:S05]  /*25660*/  BSYNC B1 ;  /* 0x0000000000017941 */ /* 0x000fea0003800000 */
.L_x_512:
        /* <DEDUP_REMOVED lines=11> */
.L_x_515:
[----:B------:R-:W-:Y:S05]  /*25720*/  BSYNC B1 ;  /* 0x0000000000017941 */ /* 0x000fea0003800000 */
.L_x_514:
        /* <DEDUP_REMOVED lines=11> */
.L_x_517:
[----:B------:R-:W-:Y:S05]  /*257e0*/  BSYNC B1 ;  /* 0x0000000000017941 */ /* 0x000fea0003800000 */
.L_x_516:
        /* <DEDUP_REMOVED lines=13> */
.L_x_519:
[----:B------:R-:W-:Y:S05]  /*258c0*/  BSYNC B1 ;  /* 0x0000000000017941 */ /* 0x000fea0003800000 */
.L_x_518:
        /* <DEDUP_REMOVED lines=14> */
.L_x_521:
[----:B------:R-:W-:Y:S05]  /*259b0*/  BSYNC B1 ;  /* 0x0000000000017941 */ /* 0x000fea0003800000 */
.L_x_520:
        /* <DEDUP_REMOVED lines=11> */
.L_x_523:
[----:B------:R-:W-:Y:S05]  /*25a70*/  BSYNC B1 ;  /* 0x0000000000017941 */ /* 0x000fea0003800000 */
.L_x_522:
        /* <DEDUP_REMOVED lines=11> */
.L_x_525:
[----:B------:R-:W-:Y:S05]  /*25b30*/  BSYNC B1 ;  /* 0x0000000000017941 */ /* 0x000fea0003800000 */
.L_x_524:
        /* <DEDUP_REMOVED lines=13> */
.L_x_527:
[----:B------:R-:W-:Y:S05]  /*25c10*/  BSYNC B1 ;  /* 0x0000000000017941 */ /* 0x000fea0003800000 */
.L_x_526:
        /* <DEDUP_REMOVED lines=14> */
.L_x_529:
[----:B------:R-:W-:Y:S05]  /*25d00*/  BSYNC B1 ;  /* 0x0000000000017941 */ /* 0x000fea0003800000 */
.L_x_528:
        /* <DEDUP_REMOVED lines=11> */
.L_x_531:
[----:B------:R-:W-:Y:S05]  /*25dc0*/  BSYNC B1 ;  /* 0x0000000000017941 */ /* 0x000fea0003800000 */
.L_x_530:
        /* <DEDUP_REMOVED lines=11> */
.L_x_533:
[----:B------:R-:W-:Y:S05]  /*25e80*/  BSYNC B1 ;  /* 0x0000000000017941 */ /* 0x000fea0003800000 */
.L_x_532:
        /* <DEDUP_REMOVED lines=11> */
.L_x_535:
[----:B------:R-:W-:Y:S05]  /*25f40*/  BSYNC B1 ;  /* 0x0000000000017941 */ /* 0x000fea0003800000 */
.L_x_534:
        /* <DEDUP_REMOVED lines=11> */
.L_x_537:
[----:B------:R-:W-:Y:S05]  /*26000*/  BSYNC B1 ;  /* 0x0000000000017941 */ /* 0x000fea0003800000 */
.L_x_536:
        /* <DEDUP_REMOVED lines=11> */
.L_x_539:
[----:B------:R-:W-:Y:S05]  /*260c0*/  BSYNC B1 ;  /* 0x0000000000017941 */ /* 0x000fea0003800000 */
.L_x_538:
        /* <DEDUP_REMOVED lines=11> */
.L_x_541:
[----:B------:R-:W-:Y:S05]  /*26180*/  BSYNC B1 ;  /* 0x0000000000017941 */ /* 0x000fea0003800000 */
.L_x_540:
        /* <DEDUP_REMOVED lines=11> */
.L_x_543:
[----:B------:R-:W-:Y:S05]  /*26240*/  BSYNC B1 ;  /* 0x0000000000017941 */ /* 0x000fea0003800000 */
.L_x_542:
        /* <DEDUP_REMOVED lines=11> */
.L_x_545:
[----:B------:R-:W-:Y:S05]  /*26300*/  BSYNC B1 ;  /* 0x0000000000017941 */ /* 0x000fea0003800000 */
.L_x_544:
        /* <DEDUP_REMOVED lines=11> */
.L_x_547:
[----:B------:R-:W-:Y:S05]  /*263c0*/  BSYNC B1 ;  /* 0x0000000000017941 */ /* 0x000fea0003800000 */
.L_x_546:
        /* <DEDUP_REMOVED lines=11> */
.L_x_549:
[----:B------:R-:W-:Y:S05]  /*26480*/  BSYNC B1 ;  /* 0x0000000000017941 */ /* 0x000fea0003800000 */
.L_x_548:
        /* <DEDUP_REMOVED lines=11> */
.L_x_551:
[----:B------:R-:W-:Y:S05]  /*26540*/  BSYNC B1 ;  /* 0x0000000000017941 */ /* 0x000fea0003800000 */
.L_x_550:
        /* <DEDUP_REMOVED lines=11> */
.L_x_553:
[----:B------:R-:W-:Y:S05]  /*26600*/  BSYNC B1 ;  /* 0x0000000000017941 */ /* 0x000fea0003800000 */
.L_x_552:
        /* <DEDUP_REMOVED lines=11> */
.L_x_555:
[----:B------:R-:W-:Y:S05]  /*266c0*/  BSYNC B1 ;  /* 0x0000000000017941 */ /* 0x000fea0003800000 */
.L_x_554:
        /* <DEDUP_REMOVED lines=11> */
.L_x_557:
[----:B------:R-:W-:Y:S05]  /*26780*/  BSYNC B1 ;  /* 0x0000000000017941 */ /* 0x000fea0003800000 */
.L_x_556:
        /* <DEDUP_REMOVED lines=11> */
.L_x_559:
[----:B------:R-:W-:Y:S05]  /*26840*/  BSYNC B1 ;  /* 0x0000000000017941 */ /* 0x000fea0003800000 */
.L_x_558:
        /* <DEDUP_REMOVED lines=11> */
.L_x_561:
[----:B------:R-:W-:Y:S05]  /*26900*/  BSYNC B1 ;  /* 0x0000000000017941 */ /* 0x000fea0003800000 */
.L_x_560:
        /* <DEDUP_REMOVED lines=11> */
.L_x_563:
[----:B------:R-:W-:Y:S05]  /*269c0*/  BSYNC B1 ;  /* 0x0000000000017941 */ /* 0x000fea0003800000 */
.L_x_562:
        /* <DEDUP_REMOVED lines=11> */
.L_x_565:
[----:B------:R-:W-:Y:S05]  /*26a80*/  BSYNC B1 ;  /* 0x0000000000017941 */ /* 0x000fea0003800000 */
.L_x_564:
        /* <DEDUP_REMOVED lines=13> */
.L_x_567:
[----:B------:R-:W-:Y:S05]  /*26b60*/  BSYNC B1 ;  /* 0x0000000000017941 */ /* 0x000fea0003800000 */
.L_x_566:
        /* <DEDUP_REMOVED lines=14> */
.L_x_569:
[----:B------:R-:W-:Y:S05]  /*26c50*/  BSYNC B1 ;  /* 0x0000000000017941 */ /* 0x000fea0003800000 */
.L_x_568:
        /* <DEDUP_REMOVED lines=11> */
.L_x_571:
[----:B------:R-:W-:Y:S05]  /*26d10*/  BSYNC B1 ;  /* 0x0000000000017941 */ /* 0x000fea0003800000 */
.L_x_570:
        /* <DEDUP_REMOVED lines=11> */
.L_x_573:
[----:B------:R-:W-:Y:S05]  /*26dd0*/  BSYNC B1 ;  /* 0x0000000000017941 */ /* 0x000fea0003800000 */
.L_x_572:
        /* <DEDUP_REMOVED lines=13> */
.L_x_575:
[----:B------:R-:W-:Y:S05]  /*26eb0*/  BSYNC B1 ;  /* 0x0000000000017941 */ /* 0x000fea0003800000 */
.L_x_574:
        /* <DEDUP_REMOVED lines=14> */
.L_x_577:
[----:B------:R-:W-:Y:S05]  /*26fa0*/  BSYNC B1 ;  /* 0x0000000000017941 */ /* 0x000fea0003800000 */
.L_x_576:
        /* <DEDUP_REMOVED lines=11> */
.L_x_579:
[----:B------:R-:W-:Y:S05]  /*27060*/  BSYNC B1 ;  /* 0x0000000000017941 */ /* 0x000fea0003800000 */
.L_x_578:
        /* <DEDUP_REMOVED lines=11> */
.L_x_581:
[----:B------:R-:W-:Y:S05]  /*27120*/  BSYNC B1 ;  /* 0x0000000000017941 */ /* 0x000fea0003800000 */
.L_x_580:
        /* <DEDUP_REMOVED lines=11> */
.L_x_583:
[----:B------:R-:W-:Y:S05]  /*271e0*/  BSYNC B1 ;  /* 0x0000000000017941 */ /* 0x000fea0003800000 */
.L_x_582:
        /* <DEDUP_REMOVED lines=11> */
.L_x_585:
[----:B------:R-:W-:Y:S05]  /*272a0*/  BSYNC B1 ;  /* 0x0000000000017941 */ /* 0x000fea0003800000 */
.L_x_584:
        /* <DEDUP_REMOVED lines=11> */
.L_x_587:
[----:B------:R-:W-:Y:S05]  /*27360*/  BSYNC B1 ;  /* 0x0000000000017941 */ /* 0x000fea0003800000 */
.L_x_586:
        /* <DEDUP_REMOVED lines=11> */
.L_x_589:
[----:B------:R-:W-:Y:S05]  /*27420*/  BSYNC B1 ;  /* 0x0000000000017941 */ /* 0x000fea0003800000 */
.L_x_588:
        /* <DEDUP_REMOVED lines=11> */
.L_x_591:
[----:B------:R-:W-:Y:S05]  /*274e0*/  BSYNC B1 ;  /* 0x0000000000017941 */ /* 0x000fea0003800000 */
.L_x_590:
        /* <DEDUP_REMOVED lines=11> */
.L_x_593:
[----:B------:R-:W-:Y:S05]  /*275a0*/  BSYNC B1 ;  /* 0x0000000000017941 */ /* 0x000fea0003800000 */
.L_x_592:
        /* <DEDUP_REMOVED lines=11> */
.L_x_595:
[----:B------:R-:W-:Y:S05]  /*27660*/  BSYNC B1 ;  /* 0x0000000000017941 */ /* 0x000fea0003800000 */
.L_x_594:
        /* <DEDUP_REMOVED lines=11> */
.L_x_597:
[----:B------:R-:W-:Y:S05]  /*27720*/  BSYNC B1 ;  /* 0x0000000000017941 */ /* 0x000fea0003800000 */
.L_x_596:
        /* <DEDUP_REMOVED lines=11> */
.L_x_599:
[----:B------:R-:W-:Y:S05]  /*277e0*/  BSYNC B1 ;  /* 0x0000000000017941 */ /* 0x000fea0003800000 */
.L_x_598:
        /* <DEDUP_REMOVED lines=11> */
.L_x_601:
[----:B------:R-:W-:Y:S05]  /*278a0*/  BSYNC B1 ;  /* 0x0000000000017941 */ /* 0x000fea0003800000 */
.L_x_600:
        /* <DEDUP_REMOVED lines=11> */
.L_x_603:
[----:B------:R-:W-:Y:S05]  /*27960*/  BSYNC B1 ;  /* 0x0000000000017941 */ /* 0x000fea0003800000 */
.L_x_602:
        /* <DEDUP_REMOVED lines=11> */
.L_x_605:
[----:B------:R-:W-:Y:S05]  /*27a20*/  BSYNC B1 ;  /* 0x0000000000017941 */ /* 0x000fea0003800000 */
.L_x_604:
        /* <DEDUP_REMOVED lines=11> */
.L_x_607:
[----:B------:R-:W-:Y:S05]  /*27ae0*/  BSYNC B1 ;  /* 0x0000000000017941 */ /* 0x000fea0003800000 */
.L_x_606:
        /* <DEDUP_REMOVED lines=11> */
.L_x_609:
[----:B------:R-:W-:Y:S05]  /*27ba0*/  BSYNC B1 ;  /* 0x0000000000017941 */ /* 0x000fea0003800000 */
.L_x_608:
        /* <DEDUP_REMOVED lines=11> */
.L_x_611:
[----:B------:R-:W-:Y:S05]  /*27c60*/  BSYNC B1 ;  /* 0x0000000000017941 */ /* 0x000fea0003800000 */
.L_x_610:
        /* <DEDUP_REMOVED lines=11> */
.L_x_613:
[----:B------:R-:W-:Y:S05]  /*27d20*/  BSYNC B1 ;  /* 0x0000000000017941 */ /* 0x000fea0003800000 */
.L_x_612:
        /* <DEDUP_REMOVED lines=13> */
.L_x_615:
[----:B------:R-:W-:Y:S05]  /*27e00*/  BSYNC B1 ;  /* 0x0000000000017941 */ /* 0x000fea0003800000 */
.L_x_614:
        /* <DEDUP_REMOVED lines=14> */
.L_x_617:
[----:B------:R-:W-:Y:S05]  /*27ef0*/  BSYNC B1 ;  /* 0x0000000000017941 */ /* 0x000fea0003800000 */
.L_x_616:
        /* <DEDUP_REMOVED lines=11> */
.L_x_619:
[----:B------:R-:W-:Y:S05]  /*27fb0*/  BSYNC B1 ;  /* 0x0000000000017941 */ /* 0x000fea0003800000 */
.L_x_618:
        /* <DEDUP_REMOVED lines=11> */
.L_x_621:
[----:B------:R-:W-:Y:S05]  /*28070*/  BSYNC B1 ;  /* 0x0000000000017941 */ /* 0x000fea0003800000 */
.L_x_620:
        /* <DEDUP_REMOVED lines=13> */
.L_x_623:
[----:B------:R-:W-:Y:S05]  /*28150*/  BSYNC B1 ;  /* 0x0000000000017941 */ /* 0x000fea0003800000 */
.L_x_622:
        /* <DEDUP_REMOVED lines=14> */
.L_x_625:
[----:B------:R-:W-:Y:S05]  /*28240*/  BSYNC B1 ;  /* 0x0000000000017941 */ /* 0x000fea0003800000 */
.L_x_624:
        /* <DEDUP_REMOVED lines=11> */
.L_x_627:
[----:B------:R-:W-:Y:S05]  /*28300*/  BSYNC B1 ;  /* 0x0000000000017941 */ /* 0x000fea0003800000 */
.L_x_626:
        /* <DEDUP_REMOVED lines=11> */
.L_x_629:
[----:B------:R-:W-:Y:S05]  /*283c0*/  BSYNC B1 ;  /* 0x0000000000017941 */ /* 0x000fea0003800000 */
.L_x_628:
        /* <DEDUP_REMOVED lines=11> */
.L_x_631:
[----:B------:R-:W-:Y:S05]  /*28480*/  BSYNC B1 ;  /* 0x0000000000017941 */ /* 0x000fea0003800000 */
.L_x_630:
        /* <DEDUP_REMOVED lines=11> */
.L_x_633:
[----:B------:R-:W-:Y:S05]  /*28540*/  BSYNC B1 ;  /* 0x0000000000017941 */ /* 0x000fea0003800000 */
.L_x_632:
        /* <DEDUP_REMOVED lines=11> */
.L_x_635:
[----:B------:R-:W-:Y:S05]  /*28600*/  BSYNC B1 ;  /* 0x0000000000017941 */ /* 0x000fea0003800000 */
.L_x_634:
        /* <DEDUP_REMOVED lines=11> */
.L_x_637:
[----:B------:R-:W-:Y:S05]  /*286c0*/  BSYNC B1 ;  /* 0x0000000000017941 */ /* 0x000fea0003800000 */
.L_x_636:
        /* <DEDUP_REMOVED lines=11> */
.L_x_639:
[----:B------:R-:W-:Y:S05]  /*28780*/  BSYNC B1 ;  /* 0x0000000000017941 */ /* 0x000fea0003800000 */
.L_x_638:
        /* <DEDUP_REMOVED lines=11> */
.L_x_641:
[----:B------:R-:W-:Y:S05]  /*28840*/  BSYNC B1 ;  /* 0x0000000000017941 */ /* 0x000fea0003800000 */
.L_x_640:
        /* <DEDUP_REMOVED lines=11> */
.L_x_643:
[----:B------:R-:W-:Y:S05]  /*28900*/  BSYNC B1 ;  /* 0x0000000000017941 */ /* 0x000fea0003800000 */
.L_x_642:
        /* <DEDUP_REMOVED lines=11> */
.L_x_645:
[----:B------:R-:W-:Y:S05]  /*289c0*/  BSYNC B1 ;  /* 0x0000000000017941 */ /* 0x000fea0003800000 */
.L_x_644:
        /* <DEDUP_REMOVED lines=11> */
.L_x_647:
[----:B------:R-:W-:Y:S05]  /*28a80*/  BSYNC B1 ;  /* 0x0000000000017941 */ /* 0x000fea0003800000 */
.L_x_646:
        /* <DEDUP_REMOVED lines=11> */
.L_x_649:
[----:B------:R-:W-:Y:S05]  /*28b40*/  BSYNC B1 ;  /* 0x0000000000017941 */ /* 0x000fea0003800000 */
.L_x_648:
        /* <DEDUP_REMOVED lines=11> */
.L_x_651:
[----:B------:R-:W-:Y:S05]  /*28c00*/  BSYNC B1 ;  /* 0x0000000000017941 */ /* 0x000fea0003800000 */
.L_x_650:
        /* <DEDUP_REMOVED lines=11> */
.L_x_653:
[----:B------:R-:W-:Y:S05]  /*28cc0*/  BSYNC B1 ;  /* 0x0000000000017941 */ /* 0x000fea0003800000 */
.L_x_652:
        /* <DEDUP_REMOVED lines=11> */
.L_x_655:
[----:B------:R-:W-:Y:S05]  /*28d80*/  BSYNC B1 ;  /* 0x0000000000017941 */ /* 0x000fea0003800000 */
.L_x_654:
        /* <DEDUP_REMOVED lines=11> */
.L_x_657:
[----:B------:R-:W-:Y:S05]  /*28e40*/  BSYNC B1 ;  /* 0x0000000000017941 */ /* 0x000fea0003800000 */
.L_x_656:
        /* <DEDUP_REMOVED lines=11> */
.L_x_659:
[----:B------:R-:W-:Y:S05]  /*28f00*/  BSYNC B1 ;  /* 0x0000000000017941 */ /* 0x000fea0003800000 */
.L_x_658:
        /* <DEDUP_REMOVED lines=11> */
.L_x_661:
[----:B------:R-:W-:Y:S05]  /*28fc0*/  BSYNC B1 ;  /* 0x0000000000017941 */ /* 0x000fea0003800000 */
.L_x_660:
        /* <DEDUP_REMOVED lines=13> */
.L_x_663:
[----:B------:R-:W-:Y:S05]  /*290a0*/  BSYNC B1 ;  /* 0x0000000000017941 */ /* 0x000fea0003800000 */
.L_x_662:
        /* <DEDUP_REMOVED lines=14> */
.L_x_665:
[----:B------:R-:W-:Y:S05]  /*29190*/  BSYNC B1 ;  /* 0x0000000000017941 */ /* 0x000fea0003800000 */
.L_x_664:
        /* <DEDUP_REMOVED lines=11> */
.L_x_667:
[----:B------:R-:W-:Y:S05]  /*29250*/  BSYNC B1 ;  /* 0x0000000000017941 */ /* 0x000fea0003800000 */
.L_x_666:
        /* <DEDUP_REMOVED lines=11> */
.L_x_669:
[----:B------:R-:W-:Y:S05]  /*29310*/  BSYNC B1 ;  /* 0x0000000000017941 */ /* 0x000fea0003800000 */
.L_x_668:
        /* <DEDUP_REMOVED lines=13> */
.L_x_671:
[----:B------:R-:W-:Y:S05]  /*293f0*/  BSYNC B1 ;  /* 0x0000000000017941 */ /* 0x000fea0003800000 */
.L_x_670:
        /* <DEDUP_REMOVED lines=14> */
.L_x_673:
[----:B------:R-:W-:Y:S05]  /*294e0*/  BSYNC B1 ;  /* 0x0000000000017941 */ /* 0x000fea0003800000 */
.L_x_672:
        /* <DEDUP_REMOVED lines=11> */
.L_x_675:
[----:B------:R-:W-:Y:S05]  /*295a0*/  BSYNC B1 ;  /* 0x0000000000017941 */ /* 0x000fea0003800000 */
.L_x_674:
        /* <DEDUP_REMOVED lines=11> */
.L_x_677:
[----:B------:R-:W-:Y:S05]  /*29660*/  BSYNC B1 ;  /* 0x0000000000017941 */ /* 0x000fea0003800000 */
.L_x_676:
        /* <DEDUP_REMOVED lines=11> */
.L_x_679:
[----:B------:R-:W-:Y:S05]  /*29720*/  BSYNC B1 ;  /* 0x0000000000017941 */ /* 0x000fea0003800000 */
.L_x_678:
        /* <DEDUP_REMOVED lines=11> */
.L_x_681:
[----:B------:R-:W-:Y:S05]  /*297e0*/  BSYNC B1 ;  /* 0x0000000000017941 */ /* 0x000fea0003800000 */
.L_x_680:
        /* <DEDUP_REMOVED lines=11> */
.L_x_683:
[----:B------:R-:W-:Y:S05]  /*298a0*/  BSYNC B1 ;  /* 0x0000000000017941 */ /* 0x000fea0003800000 */
.L_x_682:
        /* <DEDUP_REMOVED lines=11> */
.L_x_685:
[----:B------:R-:W-:Y:S05]  /*29960*/  BSYNC B1 ;  /* 0x0000000000017941 */ /* 0x000fea0003800000 */
.L_x_684:
        /* <DEDUP_REMOVED lines=11> */
.L_x_687:
[----:B------:R-:W-:Y:S05]  /*29a20*/  BSYNC B1 ;  /* 0x0000000000017941 */ /* 0x000fea0003800000 */
.L_x_686:
        /* <DEDUP_REMOVED lines=11> */
.L_x_689:
[----:B------:R-:W-:Y:S05]  /*29ae0*/  BSYNC B1 ;  /* 0x0000000000017941 */ /* 0x000fea0003800000 */
.L_x_688:
        /* <DEDUP_REMOVED lines=11> */
.L_x_691:
[----:B------:R-:W-:Y:S05]  /*29ba0*/  BSYNC B1 ;  /* 0x0000000000017941 */ /* 0x000fea0003800000 */
.L_x_690:
        /* <DEDUP_REMOVED lines=11> */
.L_x_693:
[----:B------:R-:W-:Y:S05]  /*29c60*/  BSYNC B1 ;  /* 0x0000000000017941 */ /* 0x000fea0003800000 */
.L_x_692:
        /* <DEDUP_REMOVED lines=11> */
.L_x_695:
[----:B------:R-:W-:Y:S05]  /*29d20*/  BSYNC B1 ;  /* 0x0000000000017941 */ /* 0x000fea0003800000 */
.L_x_694:
        /* <DEDUP_REMOVED lines=11> */
.L_x_697:
[----:B------:R-:W-:Y:S05]  /*29de0*/  BSYNC B1 ;  /* 0x0000000000017941 */ /* 0x000fea0003800000 */
.L_x_696:
        /* <DEDUP_REMOVED lines=11> */
.L_x_699:
[----:B------:R-:W-:Y:S05]  /*29ea0*/  BSYNC B1 ;  /* 0x0000000000017941 */ /* 0x000fea0003800000 */
.L_x_698:
        /* <DEDUP_REMOVED lines=11> */
.L_x_701:
[----:B------:R-:W-:Y:S05]  /*29f60*/  BSYNC B1 ;  /* 0x0000000000017941 */ /* 0x000fea0003800000 */
.L_x_700:
[----:B-----5:R-:W-:Y:S01]  /*29f70*/  IMAD.U32 R3, R17, 0x10000, RZ ;  /* 0x0001000011037824 */ /* 0x020fe200078e00ff */
[----:B------:R-:W-:Y:S01]  /*29f80*/  ISETP.GT.AND P0, PT, R0, 0xe9, P0 ;  /* 0x000000e90000780c */ /* 0x000fe20000704270 */
[----:B------:R-:W-:Y:S01]  /*29f90*/  ULDC.64 UR4, c[0x0][0x208] ;  /* 0x0000820000047ab9 */ /* 0x000fe20000000a00 */
[----:B------:R-:W-:Y:S01]  /*29fa0*/  BSSY B1, `(.L_x_702) ;  /* 0x0000008000017945 */ /* 0x000fe20003800000 */
[----:B------:R-:W-:-:S04]  /*29fb0*/  FMUL R3, R3, R16 ;  /* 0x0000001003037220 */ /* 0x000fc80000400000 */
[----:B------:R-:W-:-:S05]  /*29fc0*/  FFMA R3, R44, R2, R3 ;  /* 0x000000022c037223 */ /* 0x000fca0000000003 */
[----:B------:R-:W-:-:S05]  /*29fd0*/  F2FP.BF16.F32.PACK_AB R3, RZ, R3 ;  /* 0x00000003ff03723e */ /* 0x000fca00000010ff */
[----:B------:R0:W-:Y:S01]  /*29fe0*/  @P5 STG.E.U16 desc[UR4][R10.64+0x1d0], R3 ;  /* 0x0001d0030a005986 */ /* 0x0001e2000c101504 */
[----:B------:R-:W-:Y:S05]  /*29ff0*/  @!P0 BRA `(.L_x_703) ;  /* 0x0000000000088947 */ /* 0x000fea0003800000 */
[----:B------:R-:W-:Y:S02]  /*2a000*/  ULDC.64 UR4, c[0x0][0x208] ;  /* 0x0000820000047ab9 */ /* 0x000fe40000000a00 */
[----:B------:R0:W5:Y:S03]  /*2a010*/  LDG.E.LTC128B.U16 R17, desc[UR4][R218.64+0x1d2] ;  /* 0x0001d204da117981 */ /* 0x000166000c1e1520 */
.L_x_703:
[----:B------:R-:W-:Y:S05]  /*2a020*/  BSYNC B1 ;  /* 0x0000000000017941 */ /* 0x000fea0003800000 */
.L_x_702:
[----:B0----5:R-:W-:Y:S01]  /*2a030*/  IMAD.U32 R3, R17, 0x10000, RZ ;  /* 0x0001000011037824 */ /* 0x021fe200078e00ff */
        /* <DEDUP_REMOVED lines=10> */
.L_x_705:
[----:B------:R-:W-:Y:S05]  /*2a0e0*/  BSYNC B1 ;  /* 0x0000000000017941 */ /* 0x000fea0003800000 */
.L_x_704:
[----:B-----5:R-:W-:Y:S01]  /*2a0f0*/  SHF.L.U32 R3, R17, 0x10, RZ ;  /* 0x0000001011037819 */ /* 0x020fe200000006ff */
[----:B------:R-:W-:Y:S01]  /*2a100*/  ULDC.64 UR4, c[0x0][0x208] ;  /* 0x0000820000047ab9 */ /* 0x000fe20000000a00 */
[----:B------:R-:W-:Y:S01]  /*2a110*/  ISETP.GT.AND P1, PT, R0, 0xe9, P1 ;  /* 0x000000e90000780c */ /* 0x000fe20000f24270 */
[----:B------:R-:W-:Y:S02]  /*2a120*/  BSSY B1, `(.L_x_706) ;  /* 0x0000008000017945 */ /* 0x000fe40003800000 */
[----:B------:R-:W-:-:S04]  /*2a130*/  FMUL R3, R3, R16 ;  /* 0x0000001003037220 */ /* 0x000fc80000400000 */
[----:B------:R-:W-:-:S05]  /*2a140*/  FFMA R3, R46, R2, R3 ;  /* 0x000000022e037223 */ /* 0x000fca0000000003 */
[----:B------:R-:W-:-:S05]  /*2a150*/  F2FP.BF16.F32.PACK_AB R3, RZ, R3 ;  /* 0x00000003ff03723e */ /* 0x000fca00000010ff */
[----:B------:R0:W-:Y:S01]  /*2a160*/  @P0 STG.E.U16 desc[UR4][R234.64+0x1d0], R3 ;  /* 0x0001d003ea000986 */ /* 0x0001e2000c101504 */
[----:B------:R-:W-:Y:S05]  /*2a170*/  @!P1 BRA `(.L_x_707) ;  /* 0x0000000000089947 */ /* 0x000fea0003800000 */
[----:B------:R-:W-:Y:S02]  /*2a180*/  ULDC.64 UR4, c[0x0][0x208] ;  /* 0x0000820000047ab9 */ /* 0x000fe40000000a00 */
[----:B------:R0:W5:Y:S03]  /*2a190*/  LDG.E.LTC128B.U16 R17, desc[UR4][R236.64+0x1d2] ;  /* 0x0001d204ec117981 */ /* 0x000166000c1e1520 */
.L_x_707:
[----:B------:R-:W-:Y:S05]  /*2a1a0*/  BSYNC B1 ;  /* 0x0000000000017941 */ /* 0x000fea0003800000 */
.L_x_706:
[----:B0----5:R-:W-:Y:S01]  /*2a1b0*/  IMAD.U32 R3, R17, 0x10000, RZ ;  /* 0x0001000011037824 */ /* 0x021fe200078e00ff */
        /* <DEDUP_REMOVED lines=10> */
.L_x_709:
[----:B------:R-:W-:Y:S05]  /*2a260*/  BSYNC B1 ;  /* 0x0000000000017941 */ /* 0x000fea0003800000 */
.L_x_708:
[----:B-----5:R-:W-:Y:S01]  /*2a270*/  IMAD.U32 R3, R17, 0x10000, RZ ;  /* 0x0001000011037824 */ /* 0x020fe200078e00ff */
[----:B------:R-:W-:Y:S01]  /*2a280*/  ISETP.GT.AND P1, PT, R0, 0xe1, P2 ;  /* 0x000000e10000780c */ /* 0x000fe20001724270 */
[----:B------:R-:W-:Y:S01]  /*2a290*/  @P0 IMAD.MOV.U32 R11, RZ, RZ, R7 ;  /* 0x000000ffff0b0224 */ /* 0x000fe200078e0007 */
[----:B0-----:R-:W-:Y:S01]  /*2a2a0*/  @P0 MOV R10, R8 ;  /* 0x00000008000a0202 */ /* 0x001fe20000000f00 */
[----:B------:R-:W-:Y:S01]  /*2a2b0*/  FMUL R3, R3, R16 ;  /* 0x0000001003037220 */ /* 0x000fe20000400000 */
[----:B------:R-:W-:Y:S01]  /*2a2c0*/  ULDC.64 UR4, c[0x0][0x208] ;  /* 0x0000820000047ab9 */ /* 0x000fe20000000a00 */
[----:B------:R-:W-:Y:S02]  /*2a2d0*/  BSSY B1, `(.L_x_710) ;  /* 0x0000007000017945 */ /* 0x000fe40003800000 */
[----:B------:R-:W-:-:S05]  /*2a2e0*/  FFMA R3, R32, R2, R3 ;  /* 0x0000000220037223 */ /* 0x000fca0000000003 */
[----:B------:R-:W-:-:S05]  /*2a2f0*/  F2FP.BF16.F32.PACK_AB R3, RZ, R3 ;  /* 0x00000003ff03723e */ /* 0x000fca00000010ff */
[----:B------:R0:W-:Y:S01]  /*2a300*/  @P0 STG.E.U16 desc[UR4][R10.64+0x1c0], R3 ;  /* 0x0001c0030a000986 */ /* 0x0001e2000c101504 */
[----:B------:R-:W-:Y:S05]  /*2a310*/  @!P1 BRA `(.L_x_711) ;  /* 0x0000000000089947 */ /* 0x000fea0003800000 */
[----:B------:R-:W-:Y:S02]  /*2a320*/  ULDC.64 UR4, c[0x0][0x208] ;  /* 0x0000820000047ab9 */ /* 0x000fe40000000a00 */
[----:B------:R0:W5:Y:S03]  /*2a330*/  LDG.E.LTC128B.U16 R17, desc[UR4][R232.64+0x1c2] ;  /* 0x0001c204e8117981 */ /* 0x000166000c1e1520 */
.L_x_711:
[----:B------:R-:W-:Y:S05]  /*2a340*/  BSYNC B1 ;  /* 0x0000000000017941 */ /* 0x000fea0003800000 */
.L_x_710:
[----:B0----5:R-:W-:Y:S01]  /*2a350*/  IMAD.U32 R3, R17, 0x10000, RZ ;  /* 0x0001000011037824 */ /* 0x021fe200078e00ff */
[----:B------:R-:W-:Y:S01]  /*2a360*/  ISETP.GT.AND P0, PT, R0, 0xe0, P6 ;  /* 0x000000e00000780c */ /* 0x000fe20003704270 */
[----:B------:R-:W-:Y:S01]  /*2a370*/  @P1 IMAD.MOV.U32 R11, RZ, RZ, R7 ;  /* 0x000000ffff0b1224 */ /* 0x000fe200078e0007 */
[----:B------:R-:W-:Y:S01]  /*2a380*/  ULDC.64 UR4, c[0x0][0x208] ;  /* 0x0000820000047ab9 */ /* 0x000fe20000000a00 */
[----:B------:R-:W-:Y:S01]  /*2a390*/  FMUL R10, R3, R16 ;  /* 0x00000010030a7220 */ /* 0x000fe20000400000 */
[----:B------:R-:W-:Y:S03]  /*2a3a0*/  BSSY B1, `(.L_x_712) ;  /* 0x0000009000017945 */ /* 0x000fe60003800000 */
[----:B------:R-:W-:-:S05]  /*2a3b0*/  FFMA R10, R33, R2, R10 ;  /* 0x00000002210a7223 */ /* 0x000fca000000000a */
[----:B------:R-:W-:-:S04]  /*2a3c0*/  F2FP.BF16.F32.PACK_AB R10, RZ, R10 ;  /* 0x0000000aff0a723e */ /* 0x000fc800000010ff */
[----:B------:R-:W-:Y:S02]  /*2a3d0*/  PRMT R3, R10, 0x7610, R3 ;  /* 0x000076100a037816 */ /* 0x000fe40000000003 */
[----:B------:R-:W-:-:S05]  /*2a3e0*/  @P1 MOV R10, R8 ;  /* 0x00000008000a1202 */ /* 0x000fca0000000f00 */
[----:B------:R0:W-:Y:S01]  /*2a3f0*/  @P1 STG.E.U16 desc[UR4][R10.64+0x1c2], R3 ;  /* 0x0001c2030a001986 */ /* 0x0001e2000c101504 */
[----:B------:R-:W-:Y:S05]  /*2a400*/  @!P0 BRA `(.L_x_713) ;  /* 0x0000000000088947 */ /* 0x000fea0003800000 */
[----:B------:R-:W-:Y:S02]  /*2a410*/  ULDC.64 UR4, c[0x0][0x208] ;  /* 0x0000820000047ab9 */ /* 0x000fe40000000a00 */
[----:B------:R0:W5:Y:S03]  /*2a420*/  LDG.E.LTC128B.U16 R17, desc[UR4][R22.64+0x1c0] ;  /* 0x0001c00416117981 */ /* 0x000166000c1e1520 */
.L_x_713:
[----:B------:R-:W-:Y:S05]  /*2a430*/  BSYNC B1 ;  /* 0x0000000000017941 */ /* 0x000fea0003800000 */
.L_x_712:
        /* <DEDUP_REMOVED lines=11> */
.L_x_715:
[----:B------:R-:W-:Y:S05]  /*2a4f0*/  BSYNC B1 ;  /* 0x0000000000017941 */ /* 0x000fea0003800000 */
.L_x_714:
[----:B0----5:R-:W-:Y:S01]  /*2a500*/  SHF.L.U32 R3, R17, 0x10, RZ ;  /* 0x0000001011037819 */ /* 0x021fe200000006ff */
        /* <DEDUP_REMOVED lines=10> */
.L_x_717:
[----:B------:R-:W-:Y:S05]  /*2a5b0*/  BSYNC B1 ;  /* 0x0000000000017941 */ /* 0x000fea0003800000 */
.L_x_716:
[----:B-----5:R-:W-:Y:S01]  /*2a5c0*/  IMAD.U32 R3, R17, 0x10000, RZ ;  /* 0x0001000011037824 */ /* 0x020fe200078e00ff */
[----:B------:R-:W-:Y:S01]  /*2a5d0*/  ISETP.GT.AND P2, PT, R0, 0xe9, P2 ;  /* 0x000000e90000780c */ /* 0x000fe20001744270 */
[----:B0-----:R-:W-:Y:S01]  /*2a5e0*/  @P0 IMAD.MOV.U32 R10, RZ, RZ, R8 ;  /* 0x000000ffff0a0224 */ /* 0x001fe200078e0008 */
[----:B------:R-:W-:Y:S01]  /*2a5f0*/  @P0 MOV R11, R7 ;  /* 0x00000007000b0202 */ /* 0x000fe20000000f00 */
        /* <DEDUP_REMOVED lines=9> */
.L_x_719:
[----:B------:R-:W-:Y:S05]  /*2a690*/  BSYNC B1 ;  /* 0x0000000000017941 */ /* 0x000fea0003800000 */
.L_x_718:
[----:B0----5:R-:W-:Y:S01]  /*2a6a0*/  IMAD.U32 R3, R17, 0x10000, RZ ;  /* 0x0001000011037824 */ /* 0x021fe200078e00ff */
[----:B------:R-:W-:Y:S01]  /*2a6b0*/  ISETP.GT.AND P1, PT, R0, 0xe8, P6 ;  /* 0x000000e80000780c */ /* 0x000fe20003724270 */
        /* <DEDUP_REMOVED lines=8> */
[----:B------:R-:W-:Y:S05]  /*2a740*/  @!P1 BRA `(.L_x_721) ;  /* 0x0000000000089947 */ /* 0x000fea0003800000 */
[----:B------:R-:W-:Y:S02]  /*2a750*/  ULDC.64 UR4, c[0x0][0x208] ;  /* 0x0000820000047ab9 */ /* 0x000fe40000000a00 */
[----:B------:R0:W5:Y:S03]  /*2a760*/  LDG.E.LTC128B.U16 R17, desc[UR4][R22.64+0x1d0] ;  /* 0x0001d00416117981 */ /* 0x000166000c1e1520 */
.L_x_721:
[----:B------:R-:W-:Y:S05]  /*2a770*/  BSYNC B1 ;  /* 0x0000000000017941 */ /* 0x000fea0003800000 */
.L_x_720:
        /* <DEDUP_REMOVED lines=11> */
.L_x_723:
[----:B------:R-:W-:Y:S05]  /*2a830*/  BSYNC B1 ;  /* 0x0000000000017941 */ /* 0x000fea0003800000 */
.L_x_722:
        /* <DEDUP_REMOVED lines=11> */
.L_x_725:
[----:B------:R-:W-:Y:S05]  /*2a8f0*/  BSYNC B1 ;  /* 0x0000000000017941 */ /* 0x000fea0003800000 */
.L_x_724:
        /* <DEDUP_REMOVED lines=11> */
.L_x_727:
[----:B------:R-:W-:Y:S05]  /*2a9b0*/  BSYNC B1 ;  /* 0x0000000000017941 */ /* 0x000fea0003800000 */
.L_x_726:
        /* <DEDUP_REMOVED lines=11> */
.L_x_729:
[----:B------:R-:W-:Y:S05]  /*2aa70*/  BSYNC B1 ;  /* 0x0000000000017941 */ /* 0x000fea0003800000 */
.L_x_728:
        /* <DEDUP_REMOVED lines=13> */
.L_x_731:
[----:B------:R-:W-:Y:S05]  /*2ab50*/  BSYNC B1 ;  /* 0x0000000000017941 */ /* 0x000fea0003800000 */
.L_x_730:
[----:B0----5:R-:W-:Y:S01]  /*2ab60*/  IMAD.U32 R3, R17, 0x10000, RZ ;  /* 0x0001000011037824 */ /* 0x021fe200078e00ff */
[----:B------:R-:W-:Y:S01]  /*2ab70*/  ISETP.GT.AND P1, PT, R0, 0xe8, P4 ;  /* 0x000000e80000780c */ /* 0x000fe20002724270 */
[----:B------:R-:W-:Y:S01]  /*2ab80*/  ULDC.64 UR4, c[0x0][0x208] ;  /* 0x0000820000047ab9 */ /* 0x000fe20000000a00 */
[----:B------:R-:W-:Y:S01]  /*2ab90*/  @P0 MOV R5, R13 ;  /* 0x0000000d00050202 */ /* 0x000fe20000000f00 */
[----:B------:R-:W-:Y:S01]  /*2aba0*/  FMUL R4, R3, R16 ;  /* 0x0000001003047220 */ /* 0x000fe20000400000 */
[----:B------:R-:W-:Y:S03]  /*2abb0*/  BSSY B1, `(.L_x_732) ;  /* 0x0000009000017945 */ /* 0x000fe60003800000 */
        /* <DEDUP_REMOVED lines=8> */
.L_x_733:
[----:B------:R-:W-:Y:S05]  /*2ac40*/  BSYNC B1 ;  /* 0x0000000000017941 */ /* 0x000fea0003800000 */
.L_x_732:
        /* <DEDUP_REMOVED lines=11> */
.L_x_735:
[----:B------:R-:W-:Y:S05]  /*2ad00*/  BSYNC B1 ;  /* 0x0000000000017941 */ /* 0x000fea0003800000 */
.L_x_734:
        /* <DEDUP_REMOVED lines=11> */
.L_x_737:
[----:B------:R-:W-:Y:S05]  /*2adc0*/  BSYNC B1 ;  /* 0x0000000000017941 */ /* 0x000fea0003800000 */
.L_x_736:
[----:B-----5:R-:W-:Y:S01]  /*2add0*/  SHF.L.U32 R3, R17, 0x10, RZ ;  /* 0x0000001011037819 */ /* 0x020fe200000006ff */
[----:B0-----:R-:W-:Y:S01]  /*2ade0*/  @P0 IMAD.MOV.U32 R4, RZ, RZ, R12 ;  /* 0x000000ffff040224 */ /* 0x001fe200078e000c */
[----:B------:R-:W-:Y:S01]  /*2adf0*/  ISETP.GT.AND P3, PT, R0, 0xe9, P3 ;  /* 0x000000e90000780c */ /* 0x000fe20001f64270 */
[----:B------:R-:W-:Y:S01]  /*2ae00*/  @P0 IMAD.MOV.U32 R5, RZ, RZ, R13 ;  /* 0x000000ffff050224 */ /* 0x000fe200078e000d */
[----:B------:R-:W-:Y:S01]  /*2ae10*/  ULDC.64 UR4, c[0x0][0x208] ;  /* 0x0000820000047ab9 */ /* 0x000fe20000000a00 */
[----:B------:R-:W-:Y:S01]  /*2ae20*/  FMUL R3, R3, R16 ;  /* 0x0000001003037220 */ /* 0x000fe20000400000 */
[----:B------:R-:W-:Y:S03]  /*2ae30*/  BSSY B1, `(.L_x_738) ;  /* 0x0000007000017945 */ /* 0x000fe60003800000 */
[----:B------:R-:W-:-:S05]  /*2ae40*/  FFMA R3, R30, R2, R3 ;  /* 0x000000021e037223 */ /* 0x000fca0000000003 */
[----:B------:R-:W-:-:S05]  /*2ae50*/  F2FP.BF16.F32.PACK_AB R3, RZ, R3 ;  /* 0x00000003ff03723e */ /* 0x000fca00000010ff */
[----:B------:R0:W-:Y:S01]  /*2ae60*/  @P0 STG.E.U16 desc[UR4][R4.64+0x1d0], R3 ;  /* 0x0001d00304000986 */ /* 0x0001e2000c101504 */
[----:B------:R-:W-:Y:S05]  /*2ae70*/  @!P3 BRA `(.L_x_739) ;  /* 0x000000000008b947 */ /* 0x000fea0003800000 */
[----:B------:R-:W-:Y:S02]  /*2ae80*/  ULDC.64 UR4, c[0x0][0x208] ;  /* 0x0000820000047ab9 */ /* 0x000fe40000000a00 */
[----:B------:R0:W5:Y:S03]  /*2ae90*/  LDG.E.LTC128B.U16 R17, desc[UR4][R14.64+0x1d2] ;  /* 0x0001d2040e117981 */ /* 0x000166000c1e1520 */
.L_x_739:
[----:B------:R-:W-:Y:S05]  /*2aea0*/  BSYNC B1 ;  /* 0x0000000000017941 */ /* 0x000fea0003800000 */
.L_x_738:
[----:B------:R-:W-:Y:S05]  /*2aeb0*/  @!P3 BRA `(.L_x_740) ;  /* 0x0000006400d4b947 */ /* 0x000fea0003800000 */
[----:B-----5:R-:W-:Y:S01]  /*2aec0*/  SHF.L.U32 R17, R17, 0x10, RZ ;  /* 0x0000001011117819 */ /* 0x020fe200000006ff */
[----:B------:R-:W-:-:S04]  /*2aed0*/  ULDC.64 UR4, c[0x0][0x208] ;  /* 0x0000820000047ab9 */ /* 0x000fc80000000a00 */
[----:B------:R-:W-:-:S04]  /*2aee0*/  FMUL R0, R17, R16 ;  /* 0x0000001011007220 */ /* 0x000fc80000400000 */
[----:B------:R-:W-:-:S05]  /*2aef0*/  FFMA R0, R31, R2, R0 ;  /* 0x000000021f007223 */ /* 0x000fca0000000000 */
[----:B------:R-:W-:-:S05]  /*2af00*/  F2FP.BF16.F32.PACK_AB R0, RZ, R0 ;  /* 0x00000000ff00723e */ /* 0x000fca00000010ff */
[----:B------:R0:W-:Y:S01]  /*2af10*/  STG.E.U16 desc[UR4][R12.64+0x1d2], R0 ;  /* 0x0001d2000c007986 */ /* 0x0001e2000c101504 */
[----:B------:R-:W-:Y:S05]  /*2af20*/  BRA `(.L_x_740) ;  /* 0x0000006400b87947 */ /* 0x000fea0003800000 */
.L_x_29:
[----:B------:R-:W2:Y:S01]  /*2af30*/  LDL.LU R19, [R1+0x244] ;  /* 0x0002440001137983 */ /* 0x000ea20000300800 */
[----:B------:R-:W-:-:S03]  /*2af40*/  ULDC.64 UR4, c[0x0][0x5c0] ;  /* 0x0001700000047ab9 */ /* 0x000fc60000000a00 */
[----:B------:R-:W3:Y:S04]  /*2af50*/  LDL.LU R15, [R1+0x248] ;  /* 0x00024800010f7983 */ /* 0x000ee80000300800 */
[----:B------:R-:W4:Y:S04]  /*2af60*/  LDL.LU R6, [R1+0x240] ;  /* 0x0002400001067983 */ /* 0x000f280000300800 */
[----:B------:R-:W5:Y:S04]  /*2af70*/  LDL.LU R14, [R1+0x24c] ;  /* 0x00024c00010e7983 */ /* 0x000f680000300800 */
[----:B------:R-:W5:Y:S04]  /*2af80*/  LDL.LU R18, [R1+0x250] ;  /* 0x0002500001127983 */ /* 0x000f680000300800 */
[----:B------:R-:W5:Y:S04]  /*2af90*/  LDL.LU R17, [R1+0x254] ;  /* 0x0002540001117983 */ /* 0x000f680000300800 */
[----:B------:R-:W5:Y:S04]  /*2afa0*/  LDL.LU R10, [R1+0x258] ;  /* 0x00025800010a7983 */ /* 0x000f680000300800 */
[----:B------:R-:W5:Y:S04]  /*2afb0*/  LDL.LU R9, [R1+0x25c] ;  /* 0x00025c0001097983 */ /* 0x000f680000300800 */
[----:B------:R-:W5:Y:S01]  /*2afc0*/  LDL.LU R23, [R1+0x220] ;  /* 0x0002200001177983 */ /* 0x000f620000300800 */
[C---:B------:R-:W-:Y:S01]  /*2afd0*/  LEA R12, P2, R4.reuse, UR4, 0x1 ;  /* 0x00000004040c7c11 */ /* 0x040fe2000f8408ff */
[----:B------:R-:W-:Y:S01]  /*2afe0*/  ULDC.64 UR16, c[0x0][0x208] ;  /* 0x0000820000107ab9 */ /* 0x000fe20000000a00 */
[----:B------:R-:W-:Y:S01]  /*2aff0*/  ISETP.GT.AND P5, PT, R3, 0x8, PT ;  /* 0x000000080300780c */ /* 0x000fe20003fa4270 */
[----:B------:R-:W5:Y:S01]  /*2b000*/  LDL.LU R22, [R1+0x224] ;  /* 0x0002240001167983 */ /* 0x000f620000300800 */
[----:B------:R-:W-:Y:S01]  /*2b010*/  LEA.HI.X R13, R4, UR5, R11, 0x1, P2 ;  /* 0x00000005040d7c11 */ /* 0x000fe200090f0c0b */
[----:B------:R-:W-:Y:S01]  /*2b020*/  USHF.L.U32 UR5, UR10, 0x4, URZ ;  /* 0x000000040a057899 */ /* 0x000fe2000800063f */
[C---:B------:R-:W-:Y:S01]  /*2b030*/  ISETP.GT.AND P2, PT, R0.reuse, 0x1, P0 ;  /* 0x000000010000780c */ /* 0x040fe20000744270 */
[----:B------:R-:W5:Y:S01]  /*2b040*/  LDL.LU R21, [R1+0x228] ;  /* 0x0002280001157983 */ /* 0x000f620000300800 */
[----:B------:R-:W-:Y:S01]  /*2b050*/  ISETP.GT.AND P3, PT, R0, 0x1, P5 ;  /* 0x000000010000780c */ /* 0x000fe20002f64270 */
[----:B------:R-:W-:-:S02]  /*2b060*/  USHF.L.U64.HI UR4, UR10, 0x4, UR11 ;  /* 0x000000040a047899 */ /* 0x000fc4000801020b */
[----:B------:R-:W5:Y:S01]  /*2b070*/  LDL.LU R20, [R1+0x22c] ;  /* 0x00022c0001147983 */ /* 0x000f620000300800 */
[----:B------:R-:W-:Y:S01]  /*2b080*/  UIMAD UR7, UR11, 0xf0, URZ ;  /* 0x000000f00b0778a4 */ /* 0x000fe2000f8e023f */
[-C--:B--2---:R-:W-:Y:S02]  /*2b090*/  FMUL R4, R19, R2.reuse ;  /* 0x0000000213047220 */ /* 0x084fe40000400000 */
[----:B------:R-:W2:Y:S01]  /*2b0a0*/  LDL.LU R19, [R1+0x230] ;  /* 0x0002300001137983 */ /* 0x000ea20000300800 */
[----:B---3--:R-:W-:Y:S02]  /*2b0b0*/  FMUL R5, R15, R2 ;  /* 0x000000020f057220 */ /* 0x008fe40000400000 */
[----:B------:R-:W-:Y:S01]  /*2b0c0*/  F2FP.BF16.F32.PACK_AB R4, RZ, R4 ;  /* 0x00000004ff04723e */ /* 0x000fe200000010ff */
[----:B----4-:R-:W-:-:S03]  /*2b0d0*/  FMUL R6, R6, R2 ;  /* 0x0000000206067220 */ /* 0x010fc60000400000 */
[----:B0-----:R-:W-:Y:S02]  /*2b0e0*/  PRMT R7, R4, 0x7610, R7 ;  /* 0x0000761004077816 */ /* 0x001fe40000000007 */
[----:B------:R-:W-:Y:S02]  /*2b0f0*/  F2FP.BF16.F32.PACK_AB R5, RZ, R5 ;  /* 0x00000005ff05723e */ /* 0x000fe400000010ff */
[----:B------:R-:W-:Y:S01]  /*2b100*/  F2FP.BF16.F32.PACK_AB R4, RZ, R6 ;  /* 0x00000006ff04723e */ /* 0x000fe200000010ff */
[----:B------:R0:W-:Y:S01]  /*2b110*/  @P2 STG.E.U16 desc[UR16][R12.64+0x2], R7 ;  /* 0x000002070c002986 */ /* 0x0001e2000c101510 */
[----:B-----5:R-:W-:Y:S01]  /*2b120*/  FMUL R6, R14, R2 ;  /* 0x000000020e067220 */ /* 0x020fe20000400000 */
[----:B------:R-:W-:Y:S02]  /*2b130*/  ISETP.GT.AND P2, PT, R0, RZ, P5 ;  /* 0x000000ff0000720c */ /* 0x000fe40002f44270 */
[----:B------:R-:W-:-:S04]  /*2b140*/  IADD3 R14, P4, R12, UR5, RZ ;  /* 0x000000050c0e7c10 */ /* 0x000fc8000ff9e0ff */
[----:B------:R-:W-:Y:S02]  /*2b150*/  IADD3.X R15, R13, UR4, RZ, P4, !PT ;  /* 0x000000040d0f7c10 */ /* 0x000fe4000a7fe4ff */
[----:B0-----:R-:W-:Y:S02]  /*2b160*/  PRMT R7, R4, 0x7610, R7 ;  /* 0x0000761004077816 */ /* 0x001fe40000000007 */
[----:B------:R-:W-:Y:S01]  /*2b170*/  F2FP.BF16.F32.PACK_AB R4, RZ, R6 ;  /* 0x00000006ff04723e */ /* 0x000fe200000010ff */
[----:B------:R-:W-:Y:S02]  /*2b180*/  FMUL R6, R17, R2 ;  /* 0x0000000211067220 */ /* 0x000fe40000400000 */
[----:B------:R0:W-:Y:S01]  /*2b190*/  @P1 STG.E.U16 desc[UR16][R12.64], R7 ;  /* 0x000000070c001986 */ /* 0x0001e2000c101510 */
[----:B------:R-:W-:Y:S02]  /*2b1a0*/  ISETP.GT.AND P4, PT, R0, 0x9, P0 ;  /* 0x000000090000780c */ /* 0x000fe40000784270 */
[----:B------:R-:W-:Y:S01]  /*2b1b0*/  F2FP.BF16.F32.PACK_AB R6, RZ, R6 ;  /* 0x00000006ff06723e */ /* 0x000fe200000010ff */
[----:B------:R1:W-:Y:S01]  /*2b1c0*/  @P3 STG.E.U16 desc[UR16][R14.64+0x2], R4 ;  /* 0x000002040e003986 */ /* 0x0003e2000c101510 */
[----:B0-----:R-:W-:Y:S01]  /*2b1d0*/  FMUL R7, R18, R2 ;  /* 0x0000000212077220 */ /* 0x001fe20000400000 */
[----:B------:R-:W-:-:S02]  /*2b1e0*/  ISETP.GT.AND P1, PT, R0, 0x8, P5 ;  /* 0x000000080000780c */ /* 0x000fc40002f24270 */
[----:B------:R-:W3:Y:S01]  /*2b1f0*/  LDL.LU R18, [R1+0x234] ;  /* 0x0002340001127983 */ /* 0x000ee20000300800 */
[C---:B------:R-:W-:Y:S01]  /*2b200*/  ISETP.GT.AND P3, PT, R0.reuse, 0x8, P0 ;  /* 0x000000080000780c */ /* 0x040fe20000764270 */
[----:B-1----:R-:W-:Y:S01]  /*2b210*/  FMUL R4, R9, R2 ;  /* 0x0000000209047220 */ /* 0x002fe20000400000 */
[----:B------:R-:W-:Y:S01]  /*2b220*/  F2FP.BF16.F32.PACK_AB R7, RZ, R7 ;  /* 0x00000007ff07723e */ /* 0x000fe200000010ff */
[----:B------:R-:W4:Y:S04]  /*2b230*/  LDL.LU R17, [R1+0x238] ;  /* 0x0002380001117983 */ /* 0x000f280000300800 */
[----:B------:R0:W-:Y:S01]  /*2b240*/  @P2 STG.E.U16 desc[UR16][R14.64], R5 ;  /* 0x000000050e002986 */ /* 0x0001e2000c101510 */
[----:B------:R-:W-:Y:S02]  /*2b250*/  ISETP.GT.AND P2, PT, R0, 0x9, P5 ;  /* 0x000000090000780c */ /* 0x000fe40002f44270 */
[----:B------:R-:W-:Y:S01]  /*2b260*/  F2FP.BF16.F32.PACK_AB R4, RZ, R4 ;  /* 0x00000004ff04723e */ /* 0x000fe200000010ff */
[----:B------:R-:W5:Y:S01]  /*2b270*/  LDL.LU R9, [R1+0x23c] ;  /* 0x00023c0001097983 */ /* 0x000f620000300800 */
[----:B0-----:R-:W-:-:S03]  /*2b280*/  FMUL R5, R10, R2 ;  /* 0x000000020a057220 */ /* 0x001fc60000400000 */
[----:B------:R-:W-:Y:S02]  /*2b290*/  @P3 STG.E.U16 desc[UR16][R12.64+0x10], R7 ;  /* 0x000010070c003986 */ /* 0x000fe4000c101510 */
[----:B------:R-:W-:Y:S02]  /*2b2a0*/  F2FP.BF16.F32.PACK_AB R5, RZ, R5 ;  /* 0x00000005ff05723e */ /* 0x000fe400000010ff */
[----:B------:R0:W-:Y:S04]  /*2b2b0*/  @P4 STG.E.U16 desc[UR16][R12.64+0x12], R6 ;  /* 0x000012060c004986 */ /* 0x0001e8000c101510 */
[----:B------:R-:W-:Y:S01]  /*2b2c0*/  @P1 STG.E.U16 desc[UR16][R14.64+0x10], R5 ;  /* 0x000010050e001986 */ /* 0x000fe2000c101510 */
[----:B------:R-:W-:-:S03]  /*2b2d0*/  ISETP.GT.AND P1, PT, R3, 0x80, PT ;  /* 0x000000800300780c */ /* 0x000fc60003f24270 */
[----:B------:R1:W-:Y:S01]  /*2b2e0*/  @P2 STG.E.U16 desc[UR16][R14.64+0x12], R4 ;  /* 0x000012040e002986 */ /* 0x0003e2000c101510 */
[----:B------:R-:W-:Y:S01]  /*2b2f0*/  ISETP.GT.AND P2, PT, R0, RZ, P1 ;  /* 0x000000ff0000720c */ /* 0x000fe20000f44270 */
[----:B0-----:R-:W-:Y:S02]  /*2b300*/  FMUL R6, R23, R2 ;  /* 0x0000000217067220 */ /* 0x001fe40000400000 */
[----:B------:R-:W5:Y:S01]  /*2b310*/  LDL.LU R10, [R1+0x200] ;  /* 0x00020000010a7983 */ /* 0x000f620000300800 */
[----:B-1----:R-:W-:Y:S02]  /*2b320*/  IMAD.U32 R4, RZ, RZ, UR10 ;  /* 0x0000000aff047e24 */ /* 0x002fe4000f8e00ff */
[----:B------:R-:W-:Y:S01]  /*2b330*/  F2FP.BF16.F32.PACK_AB R6, RZ, R6 ;  /* 0x00000006ff06723e */ /* 0x000fe200000010ff */
[----:B------:R-:W-:Y:S01]  /*2b340*/  FMUL R7, R21, R2 ;  /* 0x0000000215077220 */ /* 0x000fe20000400000 */
[----:B------:R-:W-:Y:S01]  /*2b350*/  ISETP.GT.AND P4, PT, R3, 0x88, PT ;  /* 0x000000880300780c */ /* 0x000fe20003f84270 */
[----:B------:R-:W-:Y:S01]  /*2b360*/  IMAD.WIDE.U32 R4, R4, 0xf0, R14 ;  /* 0x000000f004047825 */ /* 0x000fe200078e000e */
[----:B------:R-:W5:Y:S03]  /*2b370*/  LDL.LU R234, [R1+0x204] ;  /* 0x0002040001ea7983 */ /* 0x000f660000300800 */
[----:B------:R-:W-:-:S05]  /*2b380*/  VIADD R5, R5, UR7 ;  /* 0x0000000705057c36 */ /* 0x000fca0008000000 */
[----:B------:R0:W-:Y:S01]  /*2b390*/  @P2 STG.E.U16 desc[UR16][R4.64], R6 ;  /* 0x0000000604002986 */ /* 0x0001e2000c101510 */
[----:B------:R-:W-:Y:S01]  /*2b3a0*/  ISETP.GT.AND P2, PT, R0, 0x1, P1 ;  /* 0x000000010000780c */ /* 0x000fe20000f44270 */
[----:B0-----:R-:W-:-:S05]  /*2b3b0*/  FMUL R6, R22, R2 ;  /* 0x0000000216067220 */ /* 0x001fca0000400000 */
[----:B------:R-:W-:-:S07]  /*2b3c0*/  F2FP.BF16.F32.PACK_AB R6, RZ, R6 ;  /* 0x00000006ff06723e */ /* 0x000fce00000010ff */
[----:B------:R0:W-:Y:S01]  /*2b3d0*/  @P2 STG.E.U16 desc[UR16][R4.64+0x2], R6 ;  /* 0x0000020604002986 */ /* 0x0001e2000c101510 */
[----:B------:R-:W-:Y:S02]  /*2b3e0*/  ISETP.GT.AND P2, PT, R0, RZ, P4 ;  /* 0x000000ff0000720c */ /* 0x000fe40002744270 */
[----:B------:R-:W-:-:S04]  /*2b3f0*/  F2FP.BF16.F32.PACK_AB R7, RZ, R7 ;  /* 0x00000007ff07723e */ /* 0x000fc800000010ff */
[----:B------:R-:W-:Y:S02]  /*2b400*/  PRMT R8, R7, 0x7610, R8 ;  /* 0x0000761007087816 */ /* 0x000fe40000000008 */
[----:B0-----:R-:W-:-:S04]  /*2b410*/  IADD3 R6, P3, R4, UR5, RZ ;  /* 0x0000000504067c10 */ /* 0x001fc8000ff7e0ff */
[----:B------:R-:W-:-:S05]  /*2b420*/  IADD3.X R7, R5, UR4, RZ, P3, !PT ;  /* 0x0000000405077c10 */ /* 0x000fca0009ffe4ff */
[----:B------:R0:W-:Y:S01]  /*2b430*/  @P2 STG.E.U16 desc[UR16][R6.64], R8 ;  /* 0x0000000806002986 */ /* 0x0001e2000c101510 */
[----:B------:R-:W-:Y:S01]  /*2b440*/  ISETP.GT.AND P2, PT, R0, 0x1, P4 ;  /* 0x000000010000780c */ /* 0x000fe20002744270 */
[----:B0-----:R-:W-:-:S05]  /*2b450*/  FMUL R8, R20, R2 ;  /* 0x0000000214087220 */ /* 0x001fca0000400000 */
[----:B------:R-:W-:-:S07]  /*2b460*/  F2FP.BF16.F32.PACK_AB R8, RZ, R8 ;  /* 0x00000008ff08723e */ /* 0x000fce00000010ff */
[----:B------:R2:W-:Y:S01]  /*2b470*/  @P2 STG.E.U16 desc[UR16][R6.64+0x2], R8 ;  /* 0x0000020806002986 */ /* 0x0005e2000c101510 */
[----:B------:R-:W-:Y:S01]  /*2b480*/  ISETP.GT.AND P2, PT, R0, 0x8, P1 ;  /* 0x000000080000780c */ /* 0x000fe20000f44270 */
[----:B--2---:R-:W-:-:S05]  /*2b490*/  FMUL R8, R19, R2 ;  /* 0x0000000213087220 */ /* 0x004fca0000400000 */
[----:B------:R-:W-:-:S07]  /*2b4a0*/  F2FP.BF16.F32.PACK_AB R8, RZ, R8 ;  /* 0x00000008ff08723e */ /* 0x000fce00000010ff */
[----:B------:R3:W-:Y:S01]  /*2b4b0*/  @P2 STG.E.U16 desc[UR16][R4.64+0x10], R8 ;  /* 0x0000100804002986 */ /* 0x0007e2000c101510 */
[----:B------:R-:W-:Y:S01]  /*2b4c0*/  ISETP.GT.AND P2, PT, R0, 0x9, P1 ;  /* 0x000000090000780c */ /* 0x000fe20000f44270 */
[----:B---3--:R-:W-:-:S05]  /*2b4d0*/  FMUL R8, R18, R2 ;  /* 0x0000000212087220 */ /* 0x008fca0000400000 */
[----:B------:R-:W-:-:S07]  /*2b4e0*/  F2FP.BF16.F32.PACK_AB R8, RZ, R8 ;  /* 0x00000008ff08723e */ /* 0x000fce00000010ff */
[----:B------:R4:W-:Y:S02]  /*2b4f0*/  @P2 STG.E.U16 desc[UR16][R4.64+0x12], R8 ;  /* 0x0000120804002986 */ /* 0x0009e4000c101510 */
[----:B----4-:R-:W-:Y:S02]  /*2b500*/  FMUL R8, R17, R2 ;  /* 0x0000000211087220 */ /* 0x010fe40000400000 */
[----:B------:R-:W2:Y:S04]  /*2b510*/  LDL.LU R17, [R1+0x208] ;  /* 0x0002080001117983 */ /* 0x000ea80000300800 */
[----:B------:R-:W3:Y:S04]  /*2b520*/  LDL.LU R233, [R1+0x20c] ;  /* 0x00020c0001e97983 */ /* 0x000ee80000300800 */
[----:B------:R-:W4:Y:S04]  /*2b530*/  LDL.LU R23, [R1+0x210] ;  /* 0x0002100001177983 */ /* 0x000f280000300800 */
[----:B------:R-:W4:Y:S04]  /*2b540*/  LDL.LU R22, [R1+0x214] ;  /* 0x0002140001167983 */ /* 0x000f280000300800 */
[----:B------:R-:W4:Y:S04]  /*2b550*/  LDL.LU R21, [R1+0x218] ;  /* 0x0002180001157983 */ /* 0x000f280000300800 */
[----:B------:R-:W4:Y:S01]  /*2b560*/  LDL.LU R20, [R1+0x21c] ;  /* 0x00021c0001147983 */ /* 0x000f220000300800 */
[----:B------:R-:W-:-:S02]  /*2b570*/  ISETP.GT.AND P2, PT, R0, 0x8, P4 ;  /* 0x000000080000780c */ /* 0x000fc40002744270 */
[----:B------:R-:W-:Y:S01]  /*2b580*/  F2FP.BF16.F32.PACK_AB R8, RZ, R8 ;  /* 0x00000008ff08723e */ /* 0x000fe200000010ff */
[----:B------:R-:W-:Y:S01]  /*2b590*/  USHF.L.U32 UR14, UR10, 0x8, URZ ;  /* 0x000000080a0e7899 */ /* 0x000fe2000800063f */
[----:B------:R-:W-:Y:S01]  /*2b5a0*/  MOV R18, UR5 ;  /* 0x0000000500127c02 */ /* 0x000fe20008000f00 */
[----:B------:R-:W-:Y:S01]  /*2b5b0*/  USHF.L.U64.HI UR13, UR10, 0x8, UR11 ;  /* 0x000000080a0d7899 */ /* 0x000fe2000801020b */
[-C--:B-----5:R-:W-:Y:S01]  /*2b5c0*/  FMUL R10, R10, R2.reuse ;  /* 0x000000020a0a7220 */ /* 0x0a0fe20000400000 */
[----:B------:R-:W5:Y:S06]  /*2b5d0*/  LDL.LU R232, [R1+0x1ec] ;  /* 0x0001ec0001e87983 */ /* 0x000f6c0000300800 */
[----:B------:R0:W-:Y:S01]  /*2b5e0*/  @P2 STG.E.U16 desc[UR16][R6.64+0x10], R8 ;  /* 0x0000100806002986 */ /* 0x0001e2000c101510 */
[----:B------:R-:W-:Y:S01]  /*2b5f0*/  ISETP.GT.AND P2, PT, R0, 0x9, P4 ;  /* 0x000000090000780c */ /* 0x000fe20002744270 */
[----:B0-----:R-:W-:-:S05]  /*2b600*/  FMUL R8, R9, R2 ;  /* 0x0000000209087220 */ /* 0x001fca0000400000 */
[----:B------:R-:W-:Y:S01]  /*2b610*/  F2FP.BF16.F32.PACK_AB R8, RZ, R8 ;  /* 0x00000008ff08723e */ /* 0x000fe200000010ff */
[----:B------:R-:W-:-:S06]  /*2b620*/  IMAD.U32 R9, RZ, RZ, UR4 ;  /* 0x00000004ff097e24 */ /* 0x000fcc000f8e00ff */
[----:B------:R0:W-:Y:S01]  /*2b630*/  @P2 STG.E.U16 desc[UR16][R6.64+0x12], R8 ;  /* 0x0000120806002986 */ /* 0x0001e2000c101510 */
[----:B------:R-:W-:Y:S01]  /*2b640*/  IADD3 R18, P2, P3, R18, UR14, R4 ;  /* 0x0000000e12127c10 */ /* 0x000fe2000fb5e004 */
[----:B0-----:R-:W-:Y:S01]  /*2b650*/  IMAD.U32 R6, RZ, RZ, UR10 ;  /* 0x0000000aff067e24 */ /* 0x001fe2000f8e00ff */
[----:B------:R-:W-:-:S03]  /*2b660*/  MOV R8, UR5 ;  /* 0x0000000500087c02 */ /* 0x000fc60008000f00 */
[----:B------:R-:W-:Y:S01]  /*2b670*/  IMAD.WIDE.U32 R6, R6, 0xf0, R14 ;  /* 0x000000f006067825 */ /* 0x000fe200078e000e */
[----:B------:R-:W-:-:S03]  /*2b680*/  IADD3.X R19, R9, UR13, R5, P2, P3 ;  /* 0x0000000d09137c10 */ /* 0x000fc600097e6405 */
[----:B------:R-:W-:Y:S01]  /*2b690*/  VIADD R7, R7, UR7 ;  /* 0x0000000707077c36 */ /* 0x000fe20008000000 */
[----:B------:R-:W-:-:S04]  /*2b6a0*/  IADD3 R8, P2, P3, R8, UR14, R6 ;  /* 0x0000000e08087c10 */ /* 0x000fc8000fb5e006 */
[----:B------:R-:W-:Y:S02]  /*2b6b0*/  IADD3.X R9, R9, UR13, R7, P2, P3 ;  /* 0x0000000d09097c10 */ /* 0x000fe400097e6407 */
[----:B------:R-:W-:Y:S02]  /*2b6c0*/  IADD3 R4, P2, R4, UR14, RZ ;  /* 0x0000000e04047c10 */ /* 0x000fe4000ff5e0ff */
[----:B------:R-:W-:Y:S02]  /*2b6d0*/  ISETP.GT.AND P3, PT, R3, 0x100, PT ;  /* 0x000001000300780c */ /* 0x000fe40003f64270 */
[----:B------:R-:W-:Y:S02]  /*2b6e0*/  IADD3.X R5, R5, UR13, RZ, P2, !PT ;  /* 0x0000000d05057c10 */ /* 0x000fe400097fe4ff */
[----:B------:R-:W-:Y:S02]  /*2b6f0*/  ISETP.GT.AND P2, PT, R0, RZ, P3 ;  /* 0x000000ff0000720c */ /* 0x000fe40001f44270 */
[----:B------:R-:W-:-:S11]  /*2b700*/  F2FP.BF16.F32.PACK_AB R10, RZ, R10 ;  /* 0x0000000aff0a723e */ /* 0x000fd600000010ff */
[----:B------:R0:W-:Y:S01]  /*2b710*/  @P2 STG.E.U16 desc[UR16][R4.64], R10 ;  /* 0x0000000a04002986 */ /* 0x0001e2000c101510 */
[----:B------:R-:W-:Y:S01]  /*2b720*/  ISETP.GT.AND P2, PT, R0, 0x1, P3 ;  /* 0x000000010000780c */ /* 0x000fe20001f44270 */
[----:B0-----:R-:W-:-:S05]  /*2b730*/  FMUL R10, R234, R2 ;  /* 0x00000002ea0a7220 */ /* 0x001fca0000400000 */
[----:B------:R-:W-:-:S07]  /*2b740*/  F2FP.BF16.F32.PACK_AB R10, RZ, R10 ;  /* 0x0000000aff0a723e */ /* 0x000fce00000010ff */
[----:B------:R0:W-:Y:S02]  /*2b750*/  @P2 STG.E.U16 desc[UR16][R4.64+0x2], R10 ;  /* 0x0000020a04002986 */ /* 0x0001e4000c101510 */
[----:B0-----:R-:W-:-:S04]  /*2b760*/  IADD3 R10, P2, R4, UR5, RZ ;  /* 0x00000005040a7c10 */ /* 0x001fc8000ff5e0ff */
[----:B------:R-:W-:Y:S02]  /*2b770*/  IADD3.X R11, R5, UR4, RZ, P2, !PT ;  /* 0x00000004050b7c10 */ /* 0x000fe400097fe4ff */
[----:B------:R-:W-:-:S04]  /*2b780*/  ISETP.GT.AND P2, PT, R3, 0x108, PT ;  /* 0x000001080300780c */ /* 0x000fc80003f44270 */
[----:B------:R-:W-:Y:S01]  /*2b790*/  ISETP.GT.AND P6, PT, R0, RZ, P2 ;  /* 0x000000ff0000720c */ /* 0x000fe200017c4270 */
[----:B--2---:R-:W-:-:S05]  /*2b7a0*/  FMUL R17, R17, R2 ;  /* 0x0000000211117220 */ /* 0x004fca0000400000 */
[----:B------:R-:W-:Y:S02]  /*2b7b0*/  F2FP.BF16.F32.PACK_AB R3, RZ, R17 ;  /* 0x00000011ff03723e */ /* 0x000fe400000010ff */
[----:B------:R-:W2:Y:S05]  /*2b7c0*/  LDL.LU R17, [R1+0x1e8] ;  /* 0x0001e80001117983 */ /* 0x000eaa0000300800 */
[----:B------:R3:W-:Y:S01]  /*2b7d0*/  @P6 STG.E.U16 desc[UR16][R10.64], R3 ;  /* 0x000000030a006986 */ /* 0x0007e2000c101510 */
[----:B------:R-:W-:Y:S01]  /*2b7e0*/  ISETP.GT.AND P6, PT, R0, 0x1, P2 ;  /* 0x000000010000780c */ /* 0x000fe200017c4270 */
[----:B---3--:R-:W-:-:S05]  /*2b7f0*/  FMUL R3, R233, R2 ;  /* 0x00000002e9037220 */ /* 0x008fca0000400000 */
[----:B------:R-:W-:-:S07]  /*2b800*/  F2FP.BF16.F32.PACK_AB R3, RZ, R3 ;  /* 0x00000003ff03723e */ /* 0x000fce00000010ff */
[----:B------:R0:W-:Y:S04]  /*2b810*/  @P6 STG.E.U16 desc[UR16][R10.64+0x2], R3 ;  /* 0x000002030a006986 */ /* 0x0001e8000c101510 */
[----:B0-----:R-:W3:Y:S04]  /*2b820*/  LDL.LU R10, [R1+0x1e0] ;  /* 0x0001e000010a7983 */ /* 0x001ee80000300800 */
[----:B------:R-:W5:Y:S01]  /*2b830*/  LDL.LU R11, [R1+0x1e4] ;  /* 0x0001e400010b7983 */ /* 0x000f620000300800 */
[----:B------:R-:W-:Y:S01]  /*2b840*/  ISETP.GT.AND P6, PT, R0, 0x8, P3 ;  /* 0x000000080000780c */ /* 0x000fe20001fc4270 */
[----:B----4-:R-:W-:-:S02]  /*2b850*/  FMUL R3, R23, R2 ;  /* 0x0000000217037220 */ /* 0x010fc40000400000 */
[----:B------:R-:W4:Y:S03]  /*2b860*/  LDL.LU R23, [R1+0x1f0] ;  /* 0x0001f00001177983 */ /* 0x000f260000300800 */
[----:B------:R-:W-:-:S07]  /*2b870*/  F2FP.BF16.F32.PACK_AB R3, RZ, R3 ;  /* 0x00000003ff03723e */ /* 0x000fce00000010ff */
[----:B------:R0:W-:Y:S01]  /*2b880*/  @P6 STG.E.U16 desc[UR16][R4.64+0x10], R3 ;  /* 0x0000100304006986 */ /* 0x0001e2000c101510 */
[----:B------:R-:W-:Y:S01]  /*2b890*/  ISETP.GT.AND P6, PT, R0, 0x9, P3 ;  /* 0x000000090000780c */ /* 0x000fe20001fc4270 */
[----:B0-----:R-:W-:Y:S02]  /*2b8a0*/  FMUL R3, R22, R2 ;  /* 0x0000000216037220 */ /* 0x001fe40000400000 */
[----:B------:R-:W4:Y:S03]  /*2b8b0*/  LDL.LU R22, [R1+0x1f4] ;  /* 0x0001f40001167983 */ /* 0x000f260000300800 */
[----:B------:R-:W-:-:S07]  /*2b8c0*/  F2FP.BF16.F32.PACK_AB R3, RZ, R3 ;  /* 0x00000003ff03723e */ /* 0x000fce00000010ff */
[----:B------:R0:W-:Y:S02]  /*2b8d0*/  @P6 STG.E.U16 desc[UR16][R4.64+0x12], R3 ;  /* 0x0000120304006986 */ /* 0x0001e4000c101510 */
[----:B0-----:R-:W-:Y:S01]  /*2b8e0*/  IADD3 R4, P6, R4, UR5, RZ ;  /* 0x0000000504047c10 */ /* 0x001fe2000ffde0ff */
[----:B------:R-:W-:Y:S02]  /*2b8f0*/  FMUL R3, R21, R2 ;  /* 0x0000000215037220 */ /* 0x000fe40000400000 */
[----:B------:R-:W4:Y:S01]  /*2b900*/  LDL.LU R21, [R1+0x1f8] ;  /* 0x0001f80001157983 */ /* 0x000f220000300800 */
[----:B------:R-:W-:Y:S02]  /*2b910*/  IADD3.X R5, R5, UR4, RZ, P6, !PT ;  /* 0x0000000405057c10 */ /* 0x000fe4000b7fe4ff */
[----:B------:R-:W-:Y:S02]  /*2b920*/  ISETP.GT.AND P6, PT, R0, 0x8, P2 ;  /* 0x000000080000780c */ /* 0x000fe400017c4270 */
[----:B------:R-:W-:-:S11]  /*2b930*/  F2FP.BF16.F32.PACK_AB R3, RZ, R3 ;  /* 0x00000003ff03723e */ /* 0x000fd600000010ff */
[----:B------:R0:W-:Y:S02]  /*2b940*/  @P6 STG.E.U16 desc[UR16][R4.64+0x10], R3 ;  /* 0x0000100304006986 */ /* 0x0001e4000c101510 */
[----:B0-----:R-:W-:Y:S02]  /*2b950*/  FMUL R3, R20, R2 ;  /* 0x0000000214037220 */ /* 0x001fe40000400000 */
[----:B------:R-:W4:Y:S01]  /*2b960*/  LDL.LU R20, [R1+0x1fc] ;  /* 0x0001fc0001147983 */ /* 0x000f220000300800 */
[----:B------:R-:W-:-:S03]  /*2b970*/  ISETP.GT.AND P6, PT, R0, 0x9, P2 ;  /* 0x000000090000780c */ /* 0x000fc600017c4270 */
[----:B------:R-:W4:Y:S01]  /*2b980*/  LDL.LU R235, [R1+0x1c0] ;  /* 0x0001c00001eb7983 */ /* 0x000f220000300800 */
[----:B------:R-:W-:-:S03]  /*2b990*/  F2FP.BF16.F32.PACK_AB R3, RZ, R3 ;  /* 0x00000003ff03723e */ /* 0x000fc600000010ff */
[----:B------:R-:W4:Y:S04]  /*2b9a0*/  LDL.LU R234, [R1+0x1c4] ;  /* 0x0001c40001ea7983 */ /* 0x000f280000300800 */
[----:B------:R-:W4:Y:S04]  /*2b9b0*/  LDL.LU R233, [R1+0x1c8] ;  /* 0x0001c80001e97983 */ /* 0x000f280000300800 */
[----:B------:R3:W-:Y:S01]  /*2b9c0*/  @P6 STG.E.U16 desc[UR16][R18.64+0x12], R3 ;  /* 0x0000120312006986 */ /* 0x0007e2000c101510 */
[----:B------:R-:W-:Y:S01]  /*2b9d0*/  ISETP.GT.AND P6, PT, R0, 0x10, P0 ;  /* 0x000000100000780c */ /* 0x000fe200007c4270 */
[----:B---3--:R-:W-:-:S05]  /*2b9e0*/  FMUL R3, R10, R2 ;  /* 0x000000020a037220 */ /* 0x008fca0000400000 */
[----:B------:R-:W-:-:S07]  /*2b9f0*/  F2FP.BF16.F32.PACK_AB R3, RZ, R3 ;  /* 0x00000003ff03723e */ /* 0x000fce00000010ff */
[----:B------:R5:W-:Y:S01]  /*2ba00*/  @P6 STG.E.U16 desc[UR16][R12.64+0x20], R3 ;  /* 0x000020030c006986 */ /* 0x000be2000c101510 */
[----:B------:R-:W-:Y:S01]  /*2ba10*/  ISETP.GT.AND P6, PT, R0, 0x11, P0 ;  /* 0x000000110000780c */ /* 0x000fe200007c4270 */
[----:B-----5:R-:W-:-:S05]  /*2ba20*/  FMUL R3, R11, R2 ;  /* 0x000000020b037220 */ /* 0x020fca0000400000 */
[----:B------:R-:W-:-:S07]  /*2ba30*/  F2FP.BF16.F32.PACK_AB R3, RZ, R3 ;  /* 0x00000003ff03723e */ /* 0x000fce00000010ff */
[----:B------:R2:W-:Y:S01]  /*2ba40*/  @P6 STG.E.U16 desc[UR16][R12.64+0x22], R3 ;  /* 0x000022030c006986 */ /* 0x0005e2000c101510 */
[----:B------:R-:W-:Y:S01]  /*2ba50*/  ISETP.GT.AND P6, PT, R0, 0x10, P5 ;  /* 0x000000100000780c */ /* 0x000fe20002fc4270 */
[----:B--2---:R-:W-:-:S05]  /*2ba60*/  FMUL R3, R17, R2 ;  /* 0x0000000211037220 */ /* 0x004fca0000400000 */
[----:B------:R-:W-:-:S07]  /*2ba70*/  F2FP.BF16.F32.PACK_AB R3, RZ, R3 ;  /* 0x00000003ff03723e */ /* 0x000fce00000010ff */
[----:B------:R0:W-:Y:S01]  /*2ba80*/  @P6 STG.E.U16 desc[UR16][R14.64+0x20], R3 ;  /* 0x000020030e006986 */ /* 0x0001e2000c101510 */
[----:B------:R-:W-:Y:S01]  /*2ba90*/  ISETP.GT.AND P6, PT, R0, 0x11, P5 ;  /* 0x000000110000780c */ /* 0x000fe20002fc4270 */
[----:B0-----:R-:W-:Y:S02]  /*2baa0*/  FMUL R3, R232, R2 ;  /* 0x00000002e8037220 */ /* 0x001fe40000400000 */
[----:B------:R-:W2:Y:S03]  /*2bab0*/  LDL.LU R232, [R1+0x1cc] ;  /* 0x0001cc0001e87983 */ /* 0x000ea60000300800 */
[----:B------:R-:W-:-:S07]  /*2bac0*/  F2FP.BF16.F32.PACK_AB R3, RZ, R3 ;  /* 0x00000003ff03723e */ /* 0x000fce00000010ff */
[----:B------:R4:W-:Y:S01]  /*2bad0*/  @P6 STG.E.U16 desc[UR16][R14.64+0x22], R3 ;  /* 0x000022030e006986 */ /* 0x0009e2000c101510 */
[----:B------:R-:W-:Y:S01]  /*2bae0*/  ISETP.GT.AND P6, PT, R0, 0x18, P0 ;  /* 0x000000180000780c */ /* 0x000fe200007c4270 */
[----:B----4-:R-:W-:Y:S02]  /*2baf0*/  FMUL R3, R23, R2 ;  /* 0x0000000217037220 */ /* 0x010fe40000400000 */
[----:B------:R-:W3:Y:S03]  /*2bb00*/  LDL.LU R23, [R1+0x1d0] ;  /* 0x0001d00001177983 */ /* 0x000ee60000300800 */
[----:B------:R-:W-:-:S07]  /*2bb10*/  F2FP.BF16.F32.PACK_AB R3, RZ, R3 ;  /* 0x00000003ff03723e */ /* 0x000fce00000010ff */
[----:B------:R0:W-:Y:S01]  /*2bb20*/  @P6 STG.E.U16 desc[UR16][R12.64+0x30], R3 ;  /* 0x000030030c006986 */ /* 0x0001e2000c101510 */
[----:B------:R-:W-:Y:S01]  /*2bb30*/  ISETP.GT.AND P6, PT, R0, 0x19, P0 ;  /* 0x000000190000780c */ /* 0x000fe200007c4270 */
[----:B0-----:R-:W-:Y:S02]  /*2bb40*/  FMUL R3, R22, R2 ;  /* 0x0000000216037220 */ /* 0x001fe40000400000 */
[----:B------:R-:W4:Y:S03]  /*2bb50*/  LDL.LU R22, [R1+0x1d4] ;  /* 0x0001d40001167983 */ /* 0x000f260000300800 */
[----:B------:R-:W-:-:S07]  /*2bb60*/  F2FP.BF16.F32.PACK_AB R3, RZ, R3 ;  /* 0x00000003ff03723e */ /* 0x000fce00000010ff */
[----:B------:R0:W-:Y:S01]  /*2bb70*/  @P6 STG.E.U16 desc[UR16][R12.64+0x32], R3 ;  /* 0x000032030c006986 */ /* 0x0001e2000c101510 */
[----:B------:R-:W-:Y:S01]  /*2bb80*/  ISETP.GT.AND P6, PT, R0, 0x18, P5 ;  /* 0x000000180000780c */ /* 0x000fe20002fc4270 */
[----:B0-----:R-:W-:Y:S02]  /*2bb90*/  FMUL R3, R21, R2 ;  /* 0x0000000215037220 */ /* 0x001fe40000400000 */
[----:B------:R-:W5:Y:S03]  /*2bba0*/  LDL.LU R21, [R1+0x1d8] ;  /* 0x0001d80001157983 */ /* 0x000f660000300800 */
[----:B------:R-:W-:-:S07]  /*2bbb0*/  F2FP.BF16.F32.PACK_AB R3, RZ, R3 ;  /* 0x00000003ff03723e */ /* 0x000fce00000010ff */
[----:B------:R0:W-:Y:S02]  /*2bbc0*/  @P6 STG.E.U16 desc[UR16][R14.64+0x30], R3 ;  /* 0x000030030e006986 */ /* 0x0001e4000c101510 */
[----:B0-----:R-:W-:Y:S02]  /*2bbd0*/  FMUL R3, R20, R2 ;  /* 0x0000000214037220 */ /* 0x001fe40000400000 */
[----:B------:R-:W5:Y:S04]  /*2bbe0*/  LDL.LU R20, [R1+0x1dc] ;  /* 0x0001dc0001147983 */ /* 0x000f680000300800 */
[----:B------:R-:W5:Y:S04]  /*2bbf0*/  LDL.LU R18, [R1+0x1a0] ;  /* 0x0001a00001127983 */ /* 0x000f680000300800 */
[----:B------:R-:W5:Y:S01]  /*2bc00*/  LDL.LU R19, [R1+0x1a4] ;  /* 0x0001a40001137983 */ /* 0x000f620000300800 */
[----:B------:R-:W-:-:S02]  /*2bc10*/  ISETP.GT.AND P6, PT, R0, 0x19, P5 ;  /* 0x000000190000780c */ /* 0x000fc40002fc4270 */
[----:B------:R-:W-:Y:S01]  /*2bc20*/  F2FP.BF16.F32.PACK_AB R3, RZ, R3 ;  /* 0x00000003ff03723e */ /* 0x000fe200000010ff */
[----:B------:R-:W5:Y:S10]  /*2bc30*/  LDL.LU R17, [R1+0x1ac] ;  /* 0x0001ac0001117983 */ /* 0x000f740000300800 */
[----:B------:R0:W-:Y:S01]  /*2bc40*/  @P6 STG.E.U16 desc[UR16][R14.64+0x32], R3 ;  /* 0x000032030e006986 */ /* 0x0001e2000c101510 */
[----:B------:R-:W-:Y:S01]  /*2bc50*/  ISETP.GT.AND P6, PT, R0, 0x10, P1 ;  /* 0x000000100000780c */ /* 0x000fe20000fc4270 */
[----:B0-----:R-:W-:-:S05]  /*2bc60*/  FMUL R3, R235, R2 ;  /* 0x00000002eb037220 */ /* 0x001fca0000400000 */
[----:B------:R-:W-:-:S07]  /*2bc70*/  F2FP.BF16.F32.PACK_AB R3, RZ, R3 ;  /* 0x00000003ff03723e */ /* 0x000fce00000010ff */
[----:B------:R0:W-:Y:S01]  /*2bc80*/  @P6 STG.E.U16 desc[UR16][R6.64+0x20], R3 ;  /* 0x0000200306006986 */ /* 0x0001e2000c101510 */
[----:B------:R-:W-:-:S04]  /*2bc90*/  IADD3 R4, P6, R6, UR5, RZ ;  /* 0x0000000506047c10 */ /* 0x000fc8000ffde0ff */
[----:B------:R-:W-:Y:S02]  /*2bca0*/  IADD3.X R5, R7, UR4, RZ, P6, !PT ;  /* 0x0000000407057c10 */ /* 0x000fe4000b7fe4ff */
[----:B------:R-:W-:Y:S01]  /*2bcb0*/  ISETP.GT.AND P6, PT, R0, 0x11, P1 ;  /* 0x000000110000780c */ /* 0x000fe20000fc4270 */
[----:B0-----:R-:W-:-:S05]  /*2bcc0*/  FMUL R3, R234, R2 ;  /* 0x00000002ea037220 */ /* 0x001fca0000400000 */
[----:B------:R-:W-:-:S07]  /*2bcd0*/  F2FP.BF16.F32.PACK_AB R3, RZ, R3 ;  /* 0x00000003ff03723e */ /* 0x000fce00000010ff */
        /* <DEDUP_REMOVED lines=8> */
[----:B--2---:R-:W-:-:S05]  /*2bd60*/  FMUL R3, R232, R2 ;  /* 0x00000002e8037220 */ /* 0x004fca0000400000 */
[----:B------:R-:W-:-:S07]  /*2bd70*/  F2FP.BF16.F32.PACK_AB R3, RZ, R3 ;  /* 0x00000003ff03723e */ /* 0x000fce00000010ff */
[----:B------:R3:W-:Y:S01]  /*2bd80*/  @P6 STG.E.U16 desc[UR16][R4.64+0x22], R3 ;  /* 0x0000220304006986 */ /* 0x0007e2000c101510 */
[----:B------:R-:W-:Y:S01]  /*2bd90*/  ISETP.GT.AND P6, PT, R0, 0x18, P1 ;  /* 0x000000180000780c */ /* 0x000fe20000fc4270 */
[----:B---3--:R-:W-:Y:S02]  /*2bda0*/  FMUL R3, R23, R2 ;  /* 0x0000000217037220 */ /* 0x008fe40000400000 */
        /* <DEDUP_REMOVED lines=9> */
[----:B-----5:R-:W-:Y:S02]  /*2be40*/  FMUL R3, R21, R2 ;  /* 0x0000000215037220 */ /* 0x020fe40000400000 */
[----:B------:R-:W4:Y:S03]  /*2be50*/  LDL.LU R21, [R1+0x1b8] ;  /* 0x0001b80001157983 */ /* 0x000f260000300800 */
[----:B------:R-:W-:-:S07]  /*2be60*/  F2FP.BF16.F32.PACK_AB R3, RZ, R3 ;  /* 0x00000003ff03723e */ /* 0x000fce00000010ff */
[----:B------:R0:W-:Y:S01]  /*2be70*/  @P6 STG.E.U16 desc[UR16][R4.64+0x30], R3 ;  /* 0x0000300304006986 */ /* 0x0001e2000c101510 */
[----:B------:R-:W-:Y:S01]  /*2be80*/  ISETP.GT.AND P6, PT, R0, 0x19, P4 ;  /* 0x000000190000780c */ /* 0x000fe200027c4270 */
[----:B0-----:R-:W-:Y:S02]  /*2be90*/  FMUL R3, R20, R2 ;  /* 0x0000000214037220 */ /* 0x001fe40000400000 */
[----:B------:R-:W5:Y:S03]  /*2bea0*/  LDL.LU R20, [R1+0x1bc] ;  /* 0x0001bc0001147983 */ /* 0x000f660000300800 */
[----:B------:R-:W-:Y:S01]  /*2beb0*/  F2FP.BF16.F32.PACK_AB R3, RZ, R3 ;  /* 0x00000003ff03723e */ /* 0x000fe200000010ff */
[----:B------:R-:W5:Y:S06]  /*2bec0*/  LDL.LU R235, [R1+0x180] ;  /* 0x0001800001eb7983 */ /* 0x000f6c0000300800 */
[----:B------:R0:W-:Y:S01]  /*2bed0*/  @P6 STG.E.U16 desc[UR16][R4.64+0x32], R3 ;  /* 0x0000320304006986 */ /* 0x0001e2000c101510 */
[----:B------:R-:W-:-:S03]  /*2bee0*/  ISETP.GT.AND P6, PT, R0, 0x10, P3 ;  /* 0x000000100000780c */ /* 0x000fc60001fc4270 */
[----:B------:R-:W5:Y:S04]  /*2bef0*/  LDL.LU R234, [R1+0x184] ;  /* 0x0001840001ea7983 */ /* 0x000f680000300800 */
[----:B------:R-:W5:Y:S01]  /*2bf00*/  LDL.LU R233, [R1+0x188] ;  /* 0x0001880001e97983 */ /* 0x000f620000300800 */
[----:B0-----:R-:W-:-:S03]  /*2bf10*/  FMUL R3, R18, R2 ;  /* 0x0000000212037220 */ /* 0x001fc60000400000 */
[----:B------:R-:W5:Y:S02]  /*2bf20*/  LDL.LU R232, [R1+0x18c] ;  /* 0x00018c0001e87983 */ /* 0x000f640000300800 */
[----:B------:R-:W-:-:S05]  /*2bf30*/  F2FP.BF16.F32.PACK_AB R3, RZ, R3 ;  /* 0x00000003ff03723e */ /* 0x000fca00000010ff */
[----:B------:R0:W-:Y:S01]  /*2bf40*/  @P6 STG.E.U16 desc[UR16][R10.64+0x20], R3 ;  /* 0x000020030a006986 */ /* 0x0001e2000c101510 */
[----:B------:R-:W-:Y:S01]  /*2bf50*/  ISETP.GT.AND P6, PT, R0, 0x11, P3 ;  /* 0x000000110000780c */ /* 0x000fe20001fc4270 */
[----:B0-----:R-:W-:-:S05]  /*2bf60*/  FMUL R3, R19, R2 ;  /* 0x0000000213037220 */ /* 0x001fca0000400000 */
[----:B------:R-:W-:-:S07]  /*2bf70*/  F2FP.BF16.F32.PACK_AB R3, RZ, R3 ;  /* 0x00000003ff03723e */ /* 0x000fce00000010ff */
[----:B------:R0:W-:Y:S04]  /*2bf80*/  @P6 STG.E.U16 desc[UR16][R10.64+0x22], R3 ;  /* 0x000022030a006986 */ /* 0x0001e8000c101510 */
[----:B0-----:R-:W2:Y:S01]  /*2bf90*/  LDL.LU R3, [R1+0x1a8] ;  /* 0x0001a80001037983 */ /* 0x001ea20000300800 */
[----:B------:R-:W-:-:S04]  /*2bfa0*/  IADD3 R18, P6, R10, UR5, RZ ;  /* 0x000000050a127c10 */ /* 0x000fc8000ffde0ff */
[----:B------:R-:W-:Y:S02]  /*2bfb0*/  IADD3.X R19, R11, UR4, RZ, P6, !PT ;  /* 0x000000040b137c10 */ /* 0x000fe4000b7fe4ff */
[----:B------:R-:W-:Y:S01]  /*2bfc0*/  ISETP.GT.AND P6, PT, R0, 0x10, P2 ;  /* 0x000000100000780c */ /* 0x000fe200017c4270 */
[----:B--2---:R-:W-:-:S05]  /*2bfd0*/  FMUL R3, R3, R2 ;  /* 0x0000000203037220 */ /* 0x004fca0000400000 */
[----:B------:R-:W-:-:S07]  /*2bfe0*/  F2FP.BF16.F32.PACK_AB R3, RZ, R3 ;  /* 0x00000003ff03723e */ /* 0x000fce00000010ff */
[----:B------:R0:W-:Y:S01]  /*2bff0*/  @P6 STG.E.U16 desc[UR16][R18.64+0x20], R3 ;  /* 0x0000200312006986 */ /* 0x0001e2000c101510 */
[----:B------:R-:W-:Y:S01]  /*2c000*/  ISETP.GT.AND P6, PT, R0, 0x11, P2 ;  /* 0x000000110000780c */ /* 0x000fe200017c4270 */
[----:B0-----:R-:W-:-:S05]  /*2c010*/  FMUL R3, R17, R2 ;  /* 0x0000000211037220 */ /* 0x001fca0000400000 */
        /* <DEDUP_REMOVED lines=8> */
[----:B---3--:R-:W-:Y:S02]  /*2c0a0*/  FMUL R3, R22, R2 ;  /* 0x0000000216037220 */ /* 0x008fe40000400000 */
[----:B------:R-:W3:Y:S03]  /*2c0b0*/  LDL.LU R22, [R1+0x194] ;  /* 0x0001940001167983 */ /* 0x000ee60000300800 */
[----:B------:R-:W-:-:S07]  /*2c0c0*/  F2FP.BF16.F32.PACK_AB R3, RZ, R3 ;  /* 0x00000003ff03723e */ /* 0x000fce00000010ff */
[----:B------:R4:W-:Y:S01]  /*2c0d0*/  @P6 STG.E.U16 desc[UR16][R10.64+0x32], R3 ;  /* 0x000032030a006986 */ /* 0x0009e2000c101510 */
[----:B------:R-:W-:Y:S01]  /*2c0e0*/  ISETP.GT.AND P6, PT, R0, 0x18, P2 ;  /* 0x000000180000780c */ /* 0x000fe200017c4270 */
[----:B----4-:R-:W-:Y:S02]  /*2c0f0*/  FMUL R3, R21, R2 ;  /* 0x0000000215037220 */ /* 0x010fe40000400000 */
[----:B------:R-:W4:Y:S03]  /*2c100*/  LDL.LU R21, [R1+0x198] ;  /* 0x0001980001157983 */ /* 0x000f260000300800 */
[----:B------:R-:W-:-:S07]  /*2c110*/  F2FP.BF16.F32.PACK_AB R3, RZ, R3 ;  /* 0x00000003ff03723e */ /* 0x000fce00000010ff */
[----:B------:R5:W-:Y:S02]  /*2c120*/  @P6 STG.E.U16 desc[UR16][R8.64+0x30], R3 ;  /* 0x0000300308006986 */ /* 0x000be4000c101510 */
[-C--:B-----5:R-:W-:Y:S02]  /*2c130*/  FMUL R3, R20, R2.reuse ;  /* 0x0000000214037220 */ /* 0x0a0fe40000400000 */
[----:B------:R-:W5:Y:S01]  /*2c140*/  LDL.LU R20, [R1+0x19c] ;  /* 0x00019c0001147983 */ /* 0x000f620000300800 */
[C---:B------:R-:W-:Y:S02]  /*2c150*/  ISETP.GT.AND P6, PT, R0.reuse, 0x19, P2 ;  /* 0x000000190000780c */ /* 0x040fe400017c4270 */
[----:B------:R-:W-:Y:S01]  /*2c160*/  F2FP.BF16.F32.PACK_AB R3, RZ, R3 ;  /* 0x00000003ff03723e */ /* 0x000fe200000010ff */
[----:B------:R-:W5:Y:S04]  /*2c170*/  LDL.LU R18, [R1+0x164] ;  /* 0x0001640001127983 */ /* 0x000f680000300800 */
[----:B------:R-:W5:Y:S04]  /*2c180*/  LDL.LU R19, [R1+0x168] ;  /* 0x0001680001137983 */ /* 0x000f680000300800 */
[----:B------:R-:W5:Y:S04]  /*2c190*/  LDL.LU R17, [R1+0x16c] ;  /* 0x00016c0001117983 */ /* 0x000f680000300800 */
[----:B------:R0:W-:Y:S01]  /*2c1a0*/  @P6 STG.E.U16 desc[UR16][R8.64+0x32], R3 ;  /* 0x0000320308006986 */ /* 0x0001e2000c101510 */
        /* <DEDUP_REMOVED lines=17> */
[----:B--2---:R-:W-:Y:S02]  /*2c2c0*/  FMUL R3, R23, R2 ;  /* 0x0000000217037220 */ /* 0x004fe40000400000 */
        /* <DEDUP_REMOVED lines=12> */
[----:B------:R5:W-:Y:S01]  /*2c390*/  @P6 STG.E.U16 desc[UR16][R14.64+0x50], R3 ;  /* 0x000050030e006986 */ /* 0x000be2000c101510 */
[----:B------:R-:W-:Y:S01]  /*2c3a0*/  ISETP.GT.AND P6, PT, R0, 0x29, P5 ;  /* 0x000000290000780c */ /* 0x000fe20002fc4270 */
[-C--:B-----5:R-:W-:Y:S02]  /*2c3b0*/  FMUL R3, R20, R2.reuse ;  /* 0x0000000214037220 */ /* 0x0a0fe40000400000 */
[----:B------:R-:W5:Y:S03]  /*2c3c0*/  LDL.LU R20, [R1+0x17c] ;  /* 0x00017c0001147983 */ /* 0x000f660000300800 */
[----:B------:R-:W-:Y:S01]  /*2c3d0*/  F2FP.BF16.F32.PACK_AB R3, RZ, R3 ;  /* 0x00000003ff03723e */ /* 0x000fe200000010ff */
[----:B------:R-:W5:Y:S04]  /*2c3e0*/  LDL.LU R235, [R1+0x140] ;  /* 0x0001400001eb7983 */ /* 0x000f680000300800 */
[----:B------:R-:W5:Y:S04]  /*2c3f0*/  LDL.LU R234, [R1+0x144] ;  /* 0x0001440001ea7983 */ /* 0x000f680000300800 */
[----:B------:R-:W5:Y:S04]  /*2c400*/  LDL.LU R233, [R1+0x148] ;  /* 0x0001480001e97983 */ /* 0x000f680000300800 */
[----:B------:R-:W5:Y:S04]  /*2c410*/  LDL.LU R232, [R1+0x14c] ;  /* 0x00014c0001e87983 */ /* 0x000f680000300800 */
[----:B------:R0:W-:Y:S04]  /*2c420*/  @P6 STG.E.U16 desc[UR16][R14.64+0x52], R3 ;  /* 0x000052030e006986 */ /* 0x0001e8000c101510 */
[----:B0-----:R-:W2:Y:S01]  /*2c430*/  LDL.LU R3, [R1+0x160] ;  /* 0x0001600001037983 */ /* 0x001ea20000300800 */
        /* <DEDUP_REMOVED lines=390> */
[-C--:B-----5:R-:W-:Y:S02]  /*2dca0*/  FMUL R3, R20, R2.reuse ;  /* 0x0000000214037220 */ /* 0x0a0fe40000400000 */
[----:B------:R-:W4:Y:S03]  /*2dcb0*/  LDL.LU R20, [R1+0x3c] ;  /* 0x00003c0001147983 */ /* 0x000f260000300800 */
[----:B------:R-:W-:Y:S01]  /*2dcc0*/  F2FP.BF16.F32.PACK_AB R3, RZ, R3 ;  /* 0x00000003ff03723e */ /* 0x000fe200000010ff */
[----:B------:R-:W5:Y:S04]  /*2dcd0*/  LDL.LU R235, [R1] ;  /* 0x0000000001eb7983 */ /* 0x000f680000300800 */
        /* <DEDUP_REMOVED lines=36> */
[----:B------:R4:W-:Y:S02]  /*2df20*/  @P6 STG.E.U16 desc[UR16][R8.64+0xb0], R3 ;  /* 0x0000b00308006986 */ /* 0x0009e4000c101510 */
[----:B----4-:R-:W-:Y:S02]  /*2df30*/  FMUL R3, R20, R2 ;  /* 0x0000000214037220 */ /* 0x010fe40000400000 */
[----:B------:R-:W4:Y:S01]  /*2df40*/  LDL.LU R20, [R1+0x1c] ;  /* 0x00001c0001147983 */ /* 0x000f220000300800 */
[----:B------:R-:W-:Y:S02]  /*2df50*/  ISETP.GT.AND P6, PT, R0, 0x59, P2 ;  /* 0x000000590000780c */ /* 0x000fe400017c4270 */
[----:B------:R-:W-:-:S11]  /*2df60*/  F2FP.BF16.F32.PACK_AB R3, RZ, R3 ;  /* 0x00000003ff03723e */ /* 0x000fd600000010ff */
[----:B------:R5:W-:Y:S01]  /*2df70*/  @P6 STG.E.U16 desc[UR16][R8.64+0xb2], R3 ;  /* 0x0000b20308006986 */ /* 0x000be2000c101510 */
[----:B------:R-:W-:Y:S01]  /*2df80*/  ISETP.GT.AND P6, PT, R0, 0x60, P0 ;  /* 0x000000600000780c */ /* 0x000fe200007c4270 */
[----:B-----5:R-:W-:-:S05]  /*2df90*/  FMUL R3, R235, R2 ;  /* 0x00000002eb037220 */ /* 0x020fca0000400000 */
        /* <DEDUP_REMOVED lines=19> */
[----:B------:R-:W-:-:S05]  /*2e0d0*/  FMUL R224, R224, R2 ;  /* 0x00000002e0e07220 */ /* 0x000fca0000400000 */
[----:B------:R-:W-:Y:S01]  /*2e0e0*/  F2FP.BF16.F32.PACK_AB R224, RZ, R224 ;  /* 0x000000e0ffe0723e */ /* 0x000fe200000010ff */
[----:B------:R-:W-:-:S05]  /*2e0f0*/  FMUL R225, R225, R2 ;  /* 0x00000002e1e17220 */ /* 0x000fca0000400000 */
[----:B------:R-:W-:Y:S01]  /*2e100*/  F2FP.BF16.F32.PACK_AB R225, RZ, R225 ;  /* 0x000000e1ffe1723e */ /* 0x000fe200000010ff */
[----:B------:R-:W-:-:S05]  /*2e110*/  FMUL R226, R226, R2 ;  /* 0x00000002e2e27220 */ /* 0x000fca0000400000 */
[----:B------:R-:W-:Y:S01]  /*2e120*/  F2FP.BF16.F32.PACK_AB R226, RZ, R226 ;  /* 0x000000e2ffe2723e */ /* 0x000fe200000010ff */
[----:B------:R-:W-:-:S05]  /*2e130*/  FMUL R227, R227, R2 ;  /* 0x00000002e3e37220 */ /* 0x000fca0000400000 */
[----:B------:R-:W-:Y:S01]  /*2e140*/  F2FP.BF16.F32.PACK_AB R227, RZ, R227 ;  /* 0x000000e3ffe3723e */ /* 0x000fe200000010ff */
[-C--:B------:R-:W-:Y:S01]  /*2e150*/  FMUL R228, R228, R2.reuse ;  /* 0x00000002e4e47220 */ /* 0x080fe20000400000 */
[----:B--2---:R-:W-:-:S05]  /*2e160*/  FMUL R3, R22, R2 ;  /* 0x0000000216037220 */ /* 0x004fca0000400000 */
[----:B------:R-:W-:-:S05]  /*2e170*/  F2FP.BF16.F32.PACK_AB R3, RZ, R3 ;  /* 0x00000003ff03723e */ /* 0x000fca00000010ff */
[----:B------:R3:W-:Y:S01]  /*2e180*/  @P6 STG.E.U16 desc[UR16][R12.64+0xd2], R3 ;  /* 0x0000d2030c006986 */ /* 0x0007e2000c101510 */
[----:B------:R-:W-:Y:S01]  /*2e190*/  ISETP.GT.AND P6, PT, R0, 0x68, P5 ;  /* 0x000000680000780c */ /* 0x000fe20002fc4270 */
[----:B---3--:R-:W-:-:S05]  /*2e1a0*/  FMUL R3, R21, R2 ;  /* 0x0000000215037220 */ /* 0x008fca0000400000 */
[----:B------:R-:W-:-:S07]  /*2e1b0*/  F2FP.BF16.F32.PACK_AB R3, RZ, R3 ;  /* 0x00000003ff03723e */ /* 0x000fce00000010ff */
[----:B------:R0:W-:Y:S01]  /*2e1c0*/  @P6 STG.E.U16 desc[UR16][R14.64+0xd0], R3 ;  /* 0x0000d0030e006986 */ /* 0x0001e2000c101510 */
[----:B------:R-:W-:Y:S01]  /*2e1d0*/  ISETP.GT.AND P6, PT, R0, 0x69, P5 ;  /* 0x000000690000780c */ /* 0x000fe20002fc4270 */
[----:B----4-:R-:W-:-:S05]  /*2e1e0*/  FMUL R17, R20, R2 ;  /* 0x0000000214117220 */ /* 0x010fca0000400000 */
[----:B------:R-:W-:-:S07]  /*2e1f0*/  F2FP.BF16.F32.PACK_AB R17, RZ, R17 ;  /* 0x00000011ff11723e */ /* 0x000fce00000010ff */
[----:B------:R-:W-:Y:S01]  /*2e200*/  @P6 STG.E.U16 desc[UR16][R14.64+0xd2], R17 ;  /* 0x0000d2110e006986 */ /* 0x000fe2000c101510 */
[----:B------:R-:W-:Y:S02]  /*2e210*/  ISETP.GT.AND P6, PT, R0, 0x60, P1 ;  /* 0x000000600000780c */ /* 0x000fe40000fc4270 */
[----:B0-----:R-:W-:-:S11]  /*2e220*/  PRMT R3, R224, 0x7610, R3 ;  /* 0x00007610e0037816 */ /* 0x001fd60000000003 */
[----:B------:R-:W-:Y:S01]  /*2e230*/  @P6 STG.E.U16 desc[UR16][R6.64+0xc0], R3 ;  /* 0x0000c00306006986 */ /* 0x000fe2000c101510 */
[----:B------:R-:W-:-:S13]  /*2e240*/  ISETP.GT.AND P6, PT, R0, 0x61, P1 ;  /* 0x000000610000780c */ /* 0x000fda0000fc4270 */
[----:B------:R-:W-:Y:S01]  /*2e250*/  @P6 STG.E.U16 desc[UR16][R6.64+0xc2], R225 ;  /* 0x0000c2e106006986 */ /* 0x000fe2000c101510 */
[----:B------:R-:W-:-:S13]  /*2e260*/  ISETP.GT.AND P6, PT, R0, 0x60, P4 ;  /* 0x000000600000780c */ /* 0x000fda00027c4270 */
[----:B------:R-:W-:Y:S01]  /*2e270*/  @P6 STG.E.U16 desc[UR16][R4.64+0xc0], R226 ;  /* 0x0000c0e204006986 */ /* 0x000fe2000c101510 */
[----:B------:R-:W-:Y:S02]  /*2e280*/  ISETP.GT.AND P6, PT, R0, 0x61, P4 ;  /* 0x000000610000780c */ /* 0x000fe400027c4270 */
[----:B------:R-:W-:-:S11]  /*2e290*/  F2FP.BF16.F32.PACK_AB R228, RZ, R228 ;  /* 0x000000e4ffe4723e */ /* 0x000fd600000010ff */
[----:B------:R-:W-:Y:S01]  /*2e2a0*/  @P6 STG.E.U16 desc[UR16][R4.64+0xc2], R227 ;  /* 0x0000c2e304006986 */ /* 0x000fe2000c101510 */
[----:B------:R-:W-:Y:S01]  /*2e2b0*/  ISETP.GT.AND P6, PT, R0, 0x68, P1 ;  /* 0x000000680000780c */ /* 0x000fe20000fc4270 */
[----:B------:R-:W-:-:S12]  /*2e2c0*/  FMUL R229, R229, R2 ;  /* 0x00000002e5e57220 */ /* 0x000fd80000400000 */
[----:B------:R-:W-:Y:S01]  /*2e2d0*/  @P6 STG.E.U16 desc[UR16][R6.64+0xd0], R228 ;  /* 0x0000d0e406006986 */ /* 0x000fe2000c101510 */
[----:B------:R-:W-:Y:S02]  /*2e2e0*/  ISETP.GT.AND P6, PT, R0, 0x69, P1 ;  /* 0x000000690000780c */ /* 0x000fe40000fc4270 */
[----:B------:R-:W-:Y:S01]  /*2e2f0*/  F2FP.BF16.F32.PACK_AB R229, RZ, R229 ;  /* 0x000000e5ffe5723e */ /* 0x000fe200000010ff */
[----:B------:R-:W-:-:S10]  /*2e300*/  FMUL R230, R230, R2 ;  /* 0x00000002e6e67220 */ /* 0x000fd40000400000 */
        /* <DEDUP_REMOVED lines=729> */
[C---:B------:R-:W-:Y:S02]  /*310a0*/  ISETP.GT.AND P6, PT, R0.reuse, 0xe8, P0 ;  /* 0x000000e80000780c */ /* 0x040fe400007c4270 */
[----:B------:R-:W-:Y:S02]  /*310b0*/  ISETP.GT.AND P0, PT, R0, 0xe9, P0 ;  /* 0x000000e90000780c */ /* 0x000fe40000704270 */
[----:B------:R-:W-:Y:S01]  /*310c0*/  F2FP.BF16.F32.PACK_AB R45, RZ, R45 ;  /* 0x0000002dff2d723e */ /* 0x000fe200000010ff */
[-C--:B------:R-:W-:Y:S01]  /*310d0*/  FMUL R44, R44, R2.reuse ;  /* 0x000000022c2c7220 */ /* 0x080fe20000400000 */
[----:B------:R-:W-:-:S09]  /*310e0*/  FMUL R46, R46, R2 ;  /* 0x000000022e2e7220 */ /* 0x000fd20000400000 */
[----:B------:R-:W-:Y:S01]  /*310f0*/  @P0 STG.E.U16 desc[UR16][R12.64+0x1d2], R45 ;  /* 0x0001d22d0c000986 */ /* 0x000fe2000c101510 */
[C---:B------:R-:W-:Y:S02]  /*31100*/  ISETP.GT.AND P0, PT, R0.reuse, 0xe8, P5 ;  /* 0x000000e80000780c */ /* 0x040fe40002f04270 */
[----:B------:R-:W-:Y:S02]  /*31110*/  F2FP.BF16.F32.PACK_AB R44, RZ, R44 ;  /* 0x0000002cff2c723e */ /* 0x000fe400000010ff */
[----:B------:R-:W-:Y:S02]  /*31120*/  F2FP.BF16.F32.PACK_AB R46, RZ, R46 ;  /* 0x0000002eff2e723e */ /* 0x000fe400000010ff */
[----:B------:R-:W-:Y:S01]  /*31130*/  ISETP.GT.AND P5, PT, R0, 0xe9, P5 ;  /* 0x000000e90000780c */ /* 0x000fe20002fa4270 */
[----:B------:R0:W-:Y:S01]  /*31140*/  @P6 STG.E.U16 desc[UR16][R12.64+0x1d0], R44 ;  /* 0x0001d02c0c006986 */ /* 0x0001e2000c101510 */
[-C--:B------:R-:W-:Y:S01]  /*31150*/  FMUL R47, R47, R2.reuse ;  /* 0x000000022f2f7220 */ /* 0x080fe20000400000 */
[----:B------:R-:W-:-:S04]  /*31160*/  FMUL R32, R32, R2 ;  /* 0x0000000220207220 */ /* 0x000fc80000400000 */
[----:B------:R-:W-:Y:S01]  /*31170*/  @P0 STG.E.U16 desc[UR16][R14.64+0x1d0], R46 ;  /* 0x0001d02e0e000986 */ /* 0x000fe2000c101510 */
[----:B------:R-:W-:Y:S02]  /*31180*/  ISETP.GT.AND P0, PT, R0, 0xe0, P1 ;  /* 0x000000e00000780c */ /* 0x000fe40000f04270 */
[----:B------:R-:W-:Y:S02]  /*31190*/  F2FP.BF16.F32.PACK_AB R47, RZ, R47 ;  /* 0x0000002fff2f723e */ /* 0x000fe400000010ff */
[----:B------:R-:W-:-:S03]  /*311a0*/  F2FP.BF16.F32.PACK_AB R32, RZ, R32 ;  /* 0x00000020ff20723e */ /* 0x000fc600000010ff */
[----:B------:R-:W-:Y:S01]  /*311b0*/  @P5 STG.E.U16 desc[UR16][R14.64+0x1d2], R47 ;  /* 0x0001d22f0e005986 */ /* 0x000fe2000c101510 */
[----:B------:R-:W-:Y:S01]  /*311c0*/  ISETP.GT.AND P5, PT, R0, 0xe1, P1 ;  /* 0x000000e10000780c */ /* 0x000fe20000fa4270 */
[----:B------:R-:W-:-:S04]  /*311d0*/  FMUL R33, R33, R2 ;  /* 0x0000000221217220 */ /* 0x000fc80000400000 */
[----:B------:R-:W-:Y:S01]  /*311e0*/  @P0 STG.E.U16 desc[UR16][R6.64+0x1c0], R32 ;  /* 0x0001c02006000986 */ /* 0x000fe2000c101510 */
[----:B------:R-:W-:Y:S01]  /*311f0*/  ISETP.GT.AND P0, PT, R0, 0xe0, P4 ;  /* 0x000000e00000780c */ /* 0x000fe20002704270 */
[----:B------:R-:W-:Y:S01]  /*31200*/  FMUL R34, R34, R2 ;  /* 0x0000000222227220 */ /* 0x000fe20000400000 */
[----:B------:R-:W-:-:S04]  /*31210*/  F2FP.BF16.F32.PACK_AB R33, RZ, R33 ;  /* 0x00000021ff21723e */ /* 0x000fc800000010ff */
[----:B------:R-:W-:Y:S01]  /*31220*/  F2FP.BF16.F32.PACK_AB R34, RZ, R34 ;  /* 0x00000022ff22723e */ /* 0x000fe200000010ff */
[----:B------:R-:W-:Y:S01]  /*31230*/  @P5 STG.E.U16 desc[UR16][R6.64+0x1c2], R33 ;  /* 0x0001c22106005986 */ /* 0x000fe2000c101510 */
[----:B------:R-:W-:Y:S01]  /*31240*/  ISETP.GT.AND P5, PT, R0, 0xe1, P4 ;  /* 0x000000e10000780c */ /* 0x000fe200027a4270 */
[----:B------:R-:W-:-:S04]  /*31250*/  FMUL R35, R35, R2 ;  /* 0x0000000223237220 */ /* 0x000fc80000400000 */
[----:B------:R-:W-:Y:S01]  /*31260*/  @P0 STG.E.U16 desc[UR16][R4.64+0x1c0], R34 ;  /* 0x0001c02204000986 */ /* 0x000fe2000c101510 */
[C---:B------:R-:W-:Y:S02]  /*31270*/  ISETP.GT.AND P0, PT, R0.reuse, 0xe8, P1 ;  /* 0x000000e80000780c */ /* 0x040fe40000f04270 */
[----:B------:R-:W-:Y:S01]  /*31280*/  ISETP.GT.AND P1, PT, R0, 0xe9, P1 ;  /* 0x000000e90000780c */ /* 0x000fe20000f24270 */
[-C--:B------:R-:W-:Y:S01]  /*31290*/  FMUL R36, R36, R2.reuse ;  /* 0x0000000224247220 */ /* 0x080fe20000400000 */
[----:B------:R-:W-:Y:S01]  /*312a0*/  F2FP.BF16.F32.PACK_AB R35, RZ, R35 ;  /* 0x00000023ff23723e */ /* 0x000fe200000010ff */
[----:B------:R-:W-:-:S03]  /*312b0*/  FMUL R37, R37, R2 ;  /* 0x0000000225257220 */ /* 0x000fc60000400000 */
[----:B------:R-:W-:Y:S01]  /*312c0*/  F2FP.BF16.F32.PACK_AB R36, RZ, R36 ;  /* 0x00000024ff24723e */ /* 0x000fe200000010ff */
[----:B------:R-:W-:Y:S01]  /*312d0*/  @P5 STG.E.U16 desc[UR16][R4.64+0x1c2], R35 ;  /* 0x0001c22304005986 */ /* 0x000fe2000c101510 */
[----:B------:R-:W-:Y:S02]  /*312e0*/  F2FP.BF16.F32.PACK_AB R37, RZ, R37 ;  /* 0x00000025ff25723e */ /* 0x000fe400000010ff */
[----:B------:R-:W-:-:S03]  /*312f0*/  ISETP.GT.AND P5, PT, R0, 0xe8, P4 ;  /* 0x000000e80000780c */ /* 0x000fc600027a4270 */
[----:B0-----:R-:W-:Y:S01]  /*31300*/  @P1 IMAD.MOV.U32 R12, RZ, RZ, R6 ;  /* 0x000000ffff0c1224 */ /* 0x001fe200078e0006 */
[----:B------:R-:W-:Y:S01]  /*31310*/  @P1 MOV R13, R7 ;  /* 0x00000007000d1202 */ /* 0x000fe20000000f00 */
[----:B------:R-:W-:Y:S01]  /*31320*/  FMUL R38, R38, R2 ;  /* 0x0000000226267220 */ /* 0x000fe20000400000 */
[----:B------:R-:W-:Y:S01]  /*31330*/  @P0 STG.E.U16 desc[UR16][R6.64+0x1d0], R36 ;  /* 0x0001d02406000986 */ /* 0x000fe2000c101510 */
[----:B------:R-:W-:-:S03]  /*31340*/  ISETP.GT.AND P4, PT, R0, 0xe9, P4 ;  /* 0x000000e90000780c */ /* 0x000fc60002784270 */
[----:B------:R-:W-:Y:S01]  /*31350*/  @P1 STG.E.U16 desc[UR16][R12.64+0x1d2], R37 ;  /* 0x0001d2250c001986 */ /* 0x000fe2000c101510 */
[----:B------:R-:W-:Y:S01]  /*31360*/  ISETP.GT.AND P1, PT, R0, 0xe0, P3 ;  /* 0x000000e00000780c */ /* 0x000fe20001f24270 */
[----:B------:R-:W-:Y:S01]  /*31370*/  FMUL R39, R39, R2 ;  /* 0x0000000227277220 */ /* 0x000fe20000400000 */
[----:B------:R-:W-:Y:S01]  /*31380*/  F2FP.BF16.F32.PACK_AB R38, RZ, R38 ;  /* 0x00000026ff26723e */ /* 0x000fe200000010ff */
[----:B------:R-:W-:Y:S01]  /*31390*/  FMUL R24, R24, R2 ;  /* 0x0000000218187220 */ /* 0x000fe20000400000 */
[C---:B------:R-:W-:Y:S02]  /*313a0*/  ISETP.GT.AND P0, PT, R0.reuse, 0xe1, P3 ;  /* 0x000000e10000780c */ /* 0x040fe40001f04270 */
[----:B------:R-:W-:Y:S01]  /*313b0*/  F2FP.BF16.F32.PACK_AB R39, RZ, R39 ;  /* 0x00000027ff27723e */ /* 0x000fe200000010ff */
[----:B------:R-:W-:Y:S01]  /*313c0*/  @P5 STG.E.U16 desc[UR16][R4.64+0x1d0], R38 ;  /* 0x0001d02604005986 */ /* 0x000fe2000c101510 */
[----:B------:R-:W-:Y:S02]  /*313d0*/  F2FP.BF16.F32.PACK_AB R24, RZ, R24 ;  /* 0x00000018ff18723e */ /* 0x000fe400000010ff */
[----:B------:R-:W-:Y:S01]  /*313e0*/  ISETP.GT.AND P5, PT, R0, 0xe0, P2 ;  /* 0x000000e00000780c */ /* 0x000fe200017a4270 */
[-C--:B------:R-:W-:Y:S01]  /*313f0*/  FMUL R25, R25, R2.reuse ;  /* 0x0000000219197220 */ /* 0x080fe20000400000 */
[----:B------:R0:W-:Y:S01]  /*31400*/  @P4 STG.E.U16 desc[UR16][R4.64+0x1d2], R39 ;  /* 0x0001d22704004986 */ /* 0x0001e2000c101510 */
[----:B------:R-:W-:-:S03]  /*31410*/  FMUL R26, R26, R2 ;  /* 0x000000021a1a7220 */ /* 0x000fc60000400000 */
[----:B------:R-:W-:Y:S01]  /*31420*/  @P1 STG.E.U16 desc[UR16][R10.64+0x1c0], R24 ;  /* 0x0001c0180a001986 */ /* 0x000fe2000c101510 */
[C---:B------:R-:W-:Y:S02]  /*31430*/  ISETP.GT.AND P1, PT, R0.reuse, 0xe1, P2 ;  /* 0x000000e10000780c */ /* 0x040fe40001724270 */
[----:B------:R-:W-:Y:S02]  /*31440*/  F2FP.BF16.F32.PACK_AB R25, RZ, R25 ;  /* 0x00000019ff19723e */ /* 0x000fe400000010ff */
[C---:B------:R-:W-:Y:S01]  /*31450*/  ISETP.GT.AND P4, PT, R0.reuse, 0xe8, P2 ;  /* 0x000000e80000780c */ /* 0x040fe20001784270 */
[----:B------:R-:W-:Y:S01]  /*31460*/  FMUL R27, R27, R2 ;  /* 0x000000021b1b7220 */ /* 0x000fe20000400000 */
[----:B------:R-:W-:Y:S01]  /*31470*/  F2FP.BF16.F32.PACK_AB R26, RZ, R26 ;  /* 0x0000001aff1a723e */ /* 0x000fe200000010ff */
[----:B0-----:R-:W-:Y:S01]  /*31480*/  @P5 IMAD.MOV.U32 R4, RZ, RZ, R8 ;  /* 0x000000ffff045224 */ /* 0x001fe200078e0008 */
[----:B------:R-:W-:Y:S01]  /*31490*/  @P0 STG.E.U16 desc[UR16][R10.64+0x1c2], R25 ;  /* 0x0001c2190a000986 */ /* 0x000fe2000c101510 */
[----:B------:R-:W-:Y:S01]  /*314a0*/  @P5 IMAD.MOV.U32 R5, RZ, RZ, R9 ;  /* 0x000000ffff055224 */ /* 0x000fe200078e0009 */
[----:B------:R-:W-:-:S02]  /*314b0*/  ISETP.GT.AND P0, PT, R0, 0xe8, P3 ;  /* 0x000000e80000780c */ /* 0x000fc40001f04270 */
[----:B------:R-:W-:Y:S01]  /*314c0*/  ISETP.GT.AND P3, PT, R0, 0xe9, P3 ;  /* 0x000000e90000780c */ /* 0x000fe20001f64270 */
[-C--:B------:R-:W-:Y:S01]  /*314d0*/  FMUL R28, R28, R2.reuse ;  /* 0x000000021c1c7220 */ /* 0x080fe20000400000 */
[----:B------:R-:W-:Y:S01]  /*314e0*/  ISETP.GT.AND P2, PT, R0, 0xe9, P2 ;  /* 0x000000e90000780c */ /* 0x000fe20001744270 */
[----:B------:R0:W-:Y:S01]  /*314f0*/  @P5 STG.E.U16 desc[UR16][R4.64+0x1c0], R26 ;  /* 0x0001c01a04005986 */ /* 0x0001e2000c101510 */
[-C--:B------:R-:W-:Y:S01]  /*31500*/  FMUL R29, R29, R2.reuse ;  /* 0x000000021d1d7220 */ /* 0x080fe20000400000 */
[----:B------:R-:W-:Y:S01]  /*31510*/  F2FP.BF16.F32.PACK_AB R27, RZ, R27 ;  /* 0x0000001bff1b723e */ /* 0x000fe200000010ff */
[-C--:B------:R-:W-:Y:S01]  /*31520*/  FMUL R30, R30, R2.reuse ;  /* 0x000000021e1e7220 */ /* 0x080fe20000400000 */
[----:B------:R-:W-:Y:S01]  /*31530*/  FMUL R31, R31, R2 ;  /* 0x000000021f1f7220 */ /* 0x000fe20000400000 */
[----:B------:R-:W-:Y:S02]  /*31540*/  F2FP.BF16.F32.PACK_AB R28, RZ, R28 ;  /* 0x0000001cff1c723e */ /* 0x000fe400000010ff */
[----:B------:R-:W-:-:S02]  /*31550*/  F2FP.BF16.F32.PACK_AB R29, RZ, R29 ;  /* 0x0000001dff1d723e */ /* 0x000fc400000010ff */
[----:B0-----:R-:W-:Y:S01]  /*31560*/  @P1 MOV R4, R8 ;  /* 0x0000000800041202 */ /* 0x001fe20000000f00 */
[----:B------:R-:W-:Y:S01]  /*31570*/  @P1 IMAD.MOV.U32 R5, RZ, RZ, R9 ;  /* 0x000000ffff051224 */ /* 0x000fe200078e0009 */
[----:B------:R-:W-:Y:S02]  /*31580*/  F2FP.BF16.F32.PACK_AB R30, RZ, R30 ;  /* 0x0000001eff1e723e */ /* 0x000fe400000010ff */
[----:B------:R-:W-:Y:S02]  /*31590*/  F2FP.BF16.F32.PACK_AB R31, RZ, R31 ;  /* 0x0000001fff1f723e */ /* 0x000fe400000010ff */
[----:B------:R0:W-:Y:S04]  /*315a0*/  @P1 STG.E.U16 desc[UR16][R4.64+0x1c2], R27 ;  /* 0x0001c21b04001986 */ /* 0x0001e8000c101510 */
[----:B------:R1:W-:Y:S04]  /*315b0*/  @P0 STG.E.U16 desc[UR16][R10.64+0x1d0], R28 ;  /* 0x0001d01c0a000986 */ /* 0x0003e8000c101510 */
[----:B------:R1:W-:Y:S01]  /*315c0*/  @P3 STG.E.U16 desc[UR16][R10.64+0x1d2], R29 ;  /* 0x0001d21d0a003986 */ /* 0x0003e2000c101510 */
[----:B0-----:R-:W-:Y:S01]  /*315d0*/  @P4 IMAD.MOV.U32 R4, RZ, RZ, R8 ;  /* 0x000000ffff044224 */ /* 0x001fe200078e0008 */
[----:B------:R-:W-:-:S05]  /*315e0*/  @P4 MOV R5, R9 ;  /* 0x0000000900054202 */ /* 0x000fca0000000f00 */
[----:B------:R1:W-:Y:S04]  /*315f0*/  @P4 STG.E.U16 desc[UR16][R4.64+0x1d0], R30 ;  /* 0x0001d01e04004986 */ /* 0x0003e8000c101510 */
[----:B------:R1:W-:Y:S02]  /*31600*/  @P2 STG.E.U16 desc[UR16][R8.64+0x1d2], R31 ;  /* 0x0001d21f08002986 */ /* 0x0003e4000c101510 */
.L_x_740:
[----:B------:R-:W-:Y:S05]  /*31610*/  BSYNC B0 ;  /* 0x0000000000007941 */ /* 0x000fea0003800000 */
.L_x_28:
[----:B01----:R-:W2:Y:S04]  /*31620*/  LDL.LU R5, [R1+0x294] ;  /* 0x0002940001057983 */ /* 0x003ea80000300800 */
[----:B------:R-:W2:Y:S01]  /*31630*/  LDL.LU R4, [R1+0x298] ;  /* 0x0002980001047983 */ /* 0x000ea20000300800 */
[----:B------:R-:W-:Y:S01]  /*31640*/  ULDC UR4, c[0x0][0xc] ;  /* 0x0000030000047ab9 */ /* 0x000fe20000000800 */
[----:B------:R-:W-:Y:S01]  /*31650*/  ULDC UR5, c[0x0][0x10] ;  /* 0x0000040000057ab9 */ /* 0x000fe20000000800 */
[----:B------:R-:W2:Y:S01]  /*31660*/  LDC R3, c[0x0][0x14] ;  /* 0x00000500ff037b82 */ /* 0x000ea20000000800 */
[----:B------:R-:W-:Y:S01]  /*31670*/  UIMAD.WIDE.U32 UR4, UR4, UR5, URZ ;  /* 0x00000005040472a5 */ /* 0x000fe2000f8e003f */
[----:B------:R-:W-:-:S05]  /*31680*/  PRMT R0, RZ, 0x7610, R0 ;  /* 0x00007610ff007816 */ /* 0x000fca0000000000 */
[----:B--2---:R-:W-:-:S04]  /*31690*/  IMAD.WIDE.U32 R4, R3, UR4, R4 ;  /* 0x0000000403047c25 */ /* 0x004fc8000f8e0004 */
[----:B------:R-:W-:Y:S01]  /*316a0*/  IMAD R3, R3, UR5, RZ ;  /* 0x0000000503037c24 */ /* 0x000fe2000f8e02ff */
[----:B------:R-:W-:Y:S01]  /*316b0*/  ULDC.64 UR4, c[0x0][0x650] ;  /* 0x0001940000047ab9 */ /* 0x000fe20000000a00 */
[----:B----4-:R-:W-:Y:S01]  /*316c0*/  IMAD.MOV.U32 R21, RZ, RZ, R4 ;  /* 0x000000ffff157224 */ /* 0x010fe200078e0004 */
[----:B------:R-:W-:Y:S01]  /*316d0*/  ISETP.GE.U32.AND P0, PT, R4, UR4, PT ;  /* 0x0000000404007c0c */ /* 0x000fe2000bf06070 */
[----:B------:R-:W-:Y:S01]  /*316e0*/  IMAD.IADD R23, R5, 0x1, R3 ;  /* 0x0000000105177824 */ /* 0x000fe200078e0203 */
[----:B------:R-:W-:Y:S02]  /*316f0*/  UMOV UR4, 0xffffffff ;  /* 0xffffffff00047882 */ /* 0x000fe40000000000 */
[----:B------:R-:W-:Y:S02]  /*31700*/  MOV R3, UR4 ;  /* 0x0000000400037c02 */ /* 0x000fe40008000f00 */
[----:B------:R0:W-:Y:S01]  /*31710*/  STL [R1+0x294], R23 ;  /* 0x0002941701007387 */ /* 0x0001e20000100800 */
[----:B------:R-:W-:Y:S01]  /*31720*/  ISETP.GE.U32.AND.EX P0, PT, R23, UR5, PT, P0 ;  /* 0x0000000517007c0c */ /* 0x000fe2000bf06100 */
[----:B------:R-:W-:-:S02]  /*31730*/  UMOV UR5, 0xffffffff ;  /* 0xffffffff00057882 */ /* 0x000fc40000000000 */
[----:B------:R0:W-:Y:S01]  /*31740*/  STL [R1+0x298], R21 ;  /* 0x0002981501007387 */ /* 0x0001e20000100800 */
[----:B------:R-:W-:-:S03]  /*31750*/  IMAD.U32 R18, RZ, RZ, UR5 ;  /* 0x00000005ff127e24 */ /* 0x000fc6000f8e00ff */
[----:B------:R0:W-:Y:S06]  /*31760*/  STL [R1+0x288], R3 ;  /* 0x0002880301007387 */ /* 0x0001ec0000100800 */
[----:B------:R-:W-:Y:S05]  /*31770*/  @P0 BRA `(.L_x_741) ;  /* 0x0000000400840947 */ /* 0x000fea0003800000 */
[----:B-----5:R-:W1:Y:S01]  /*31780*/  S2R R17, SR_CTAID.X ;  /* 0x0000000000117919 */ /* 0x020e620000002500 */
[----:B------:R-:W2:Y:S01]  /*31790*/  LDC.64 R10, c[0x0][0x628] ;  /* 0x00018a00ff0a7b82 */ /* 0x000ea20000000a00 */
[----:B------:R-:W-:Y:S01]  /*317a0*/  ULDC UR4, c[0x0][0x150] ;  /* 0x0000540000047ab9 */ /* 0x000fe20000000800 */
[----:B------:R-:W-:Y:S01]  /*317b0*/  IMAD.MOV.U32 R8, RZ, RZ, R21 ;  /* 0x000000ffff087224 */ /* 0x000fe200078e0015 */
[----:B------:R-:W4:Y:S01]  /*317c0*/  S2R R19, SR_CTAID.Y ;  /* 0x0000000000137919 */ /* 0x000f220000002600 */
[----:B------:R-:W-:-:S04]  /*317d0*/  MOV R9, R23 ;  /* 0x0000001700097202 */ /* 0x000fc80000000f00 */
[----:B------:R-:W0:Y:S08]  /*317e0*/  LDC R20, c[0x0][0x144] ;  /* 0x00005100ff147b82 */ /* 0x000e300000000800 */
[----:B------:R-:W0:Y:S08]  /*317f0*/  LDC R12, c[0x0][0x630] ;  /* 0x00018c00ff0c7b82 */ /* 0x000e300000000800 */
[----:B------:R-:W0:Y:S01]  /*31800*/  LDC.64 R14, c[0x0][0x620] ;  /* 0x00018800ff0e7b82 */ /* 0x000e220000000a00 */
[----:B--2---:R-:W-:-:S04]  /*31810*/  ISETP.NE.U32.AND P0, PT, R10, RZ, PT ;  /* 0x000000ff0a00720c */ /* 0x004fc80003f05070 */
[----:B------:R-:W-:Y:S02]  /*31820*/  ISETP.NE.AND.EX P0, PT, R11, RZ, PT, P0 ;  /* 0x000000ff0b00720c */ /* 0x000fe40003f05300 */
[----:B-1----:R-:W-:-:S05]  /*31830*/  I2FP.F32.U32 R0, R17 ;  /* 0x0000001100007245 */ /* 0x002fca0000201000 */
[----:B------:R-:W-:-:S04]  /*31840*/  FMUL R0, R0, UR4 ;  /* 0x0000000400007c20 */ /* 0x000fc80008400000 */
[----:B------:R1:W2:Y:S02]  /*31850*/  F2I.U32.TRUNC.NTZ R18, R0 ;  /* 0x0000000000127305 */ /* 0x0002a4000020f000 */
[----:B----4-:R-:W-:Y:S05]  /*31860*/  @!P0 BRA `(.L_x_742) ;  /* 0x0000000000288947 */ /* 0x010fea0003800000 */
[----:B-1----:R-:W0:Y:S02]  /*31870*/  LDC R0, c[0x0][0x634] ;  /* 0x00018d00ff007b82 */ /* 0x002e240000000800 */
[----:B0-----:R-:W-:-:S05]  /*31880*/  IADD3 R3, P0, R21, R0, RZ ;  /* 0x0000000015037210 */ /* 0x001fca0007f1e0ff */
[----:B------:R-:W-:-:S04]  /*31890*/  IMAD.X R13, RZ, RZ, R23, P0 ;  /* 0x000000ffff0d7224 */ /* 0x000fc800000e0617 */
[----:B------:R-:W-:-:S04]  /*318a0*/  IMAD.WIDE.U32 R4, R13, R10, RZ ;  /* 0x0000000a0d047225 */ /* 0x000fc800078e00ff */
[----:B------:R-:W-:-:S04]  /*318b0*/  IMAD.WIDE.U32 R6, P0, R3, R11, R4 ;  /* 0x0000000b03067225 */ /* 0x000fc80007800004 */
[----:B------:R-:W-:Y:S01]  /*318c0*/  IMAD.WIDE.U32 R4, R3, R10, RZ ;  /* 0x0000000a03047225 */ /* 0x000fe200078e00ff */
[----:B------:R-:W-:-:S03]  /*318d0*/  MOV R8, R7 ;  /* 0x0000000700087202 */ /* 0x000fc60000000f00 */
[----:B------:R-:W-:Y:S01]  /*318e0*/  IMAD.X R9, RZ, RZ, RZ, P0 ;  /* 0x000000ffff097224 */ /* 0x000fe200000e06ff */
[----:B------:R-:W-:-:S05]  /*318f0*/  IADD3 RZ, P0, R5, R6, RZ ;  /* 0x0000000605ff7210 */ /* 0x000fca0007f1e0ff */
[----:B------:R-:W-:-:S08]  /*31900*/  IMAD.WIDE.U32.X R8, R13, R11, R8, P0 ;  /* 0x0000000b0d087225 */ /* 0x000fd000000e0408 */
.L_x_742:
[-CC-:B0-----:R-:W-:Y:S01]  /*31910*/  SHF.R.U64 R27, R8, R12.reuse, R9.reuse ;  /* 0x0000000c081b7219 */ /* 0x181fe20000001209 */
[----:B------:R-:W0:Y:S01]  /*31920*/  LDC.64 R24, c[0x0][0x640] ;  /* 0x00019000ff187b82 */ /* 0x000e220000000a00 */
[----:B-1----:R-:W-:Y:S01]  /*31930*/  SHF.R.U32.HI R0, RZ, R12, R9 ;  /* 0x0000000cff007219 */ /* 0x002fe20000011609 */
[----:B--2---:R-:W-:Y:S01]  /*31940*/  IMAD.MOV R18, RZ, RZ, -R18 ;  /* 0x000000ffff127224 */ /* 0x004fe200078e0a12 */
[----:B------:R-:W-:Y:S01]  /*31950*/  IADD3 R3, P0, RZ, -R27, RZ ;  /* 0x8000001bff037210 */ /* 0x000fe20007f1e0ff */
[----:B------:R-:W-:Y:S01]  /*31960*/  ULDC UR4, c[0x0][0x154] ;  /* 0x0000550000047ab9 */ /* 0x000fe20000000800 */
[----:B------:R-:W-:Y:S01]  /*31970*/  MOV R4, R21 ;  /* 0x0000001500047202 */ /* 0x000fe20000000f00 */
[----:B------:R-:W-:Y:S02]  /*31980*/  IMAD R17, R20, R18, R17 ;  /* 0x0000001214117224 */ /* 0x000fe400078e0211 */
[----:B------:R-:W1:Y:S01]  /*31990*/  LDC R6, c[0x0][0x618] ;  /* 0x00018600ff067b82 */ /* 0x000e620000000800 */
[----:B------:R-:W-:-:S02]  /*319a0*/  IMAD.X R5, RZ, RZ, ~R0, P0 ;  /* 0x000000ffff057224 */ /* 0x000fc400000e0e00 */
[----:B------:R-:W-:Y:S02]  /*319b0*/  IMAD.MOV.U32 R7, RZ, RZ, 0x1 ;  /* 0x00000001ff077424 */ /* 0x000fe400078e00ff */
[-C--:B------:R-:W-:Y:S02]  /*319c0*/  IMAD R0, R5, R14.reuse, RZ ;  /* 0x0000000e05007224 */ /* 0x080fe400078e02ff */
[----:B------:R-:W-:Y:S01]  /*319d0*/  IMAD.MOV.U32 R5, RZ, RZ, R23 ;  /* 0x000000ffff057224 */ /* 0x000fe200078e0017 */
[----:B------:R-:W2:Y:S01]  /*319e0*/  LDC R8, c[0x0][0x608] ;  /* 0x00018200ff087b82 */ /* 0x000ea20000000800 */
[----:B------:R-:W-:-:S04]  /*319f0*/  IMAD.WIDE.U32 R4, R3, R14, R4 ;  /* 0x0000000e03047225 */ /* 0x000fc800078e0004 */
[----:B------:R-:W-:-:S03]  /*31a00*/  IMAD R3, R3, R15, R0 ;  /* 0x0000000f03037224 */ /* 0x000fc600078e0200 */
[----:B------:R-:W4:Y:S01]  /*31a10*/  LDC R22, c[0x0][0x658] ;  /* 0x00019600ff167b82 */ /* 0x000f220000000800 */
[----:B------:R-:W-:Y:S01]  /*31a20*/  I2FP.F32.U32 R0, R19 ;  /* 0x0000001300007245 */ /* 0x000fe20000201000 */
[----:B------:R-:W-:Y:S01]  /*31a30*/  IMAD.IADD R3, R5, 0x1, R3 ;  /* 0x0000000105037824 */ /* 0x000fe200078e0203 */
[----:B0-----:R-:W-:-:S03]  /*31a40*/  ISETP.NE.U32.AND P0, PT, R24, RZ, PT ;  /* 0x000000ff1800720c */ /* 0x001fc60003f05070 */
[----:B------:R-:W-:Y:S01]  /*31a50*/  FMUL R0, R0, UR4 ;  /* 0x0000000400007c20 */ /* 0x000fe20008400000 */
[----:B------:R-:W-:Y:S01]  /*31a60*/  MOV R5, 0xffffffff ;  /* 0xffffffff00057802 */ /* 0x000fe20000000f00 */
[----:B------:R-:W0:Y:S01]  /*31a70*/  LDC R18, c[0x0][0x148] ;  /* 0x00005200ff127b82 */ /* 0x000e220000000800 */
[-CC-:B-1----:R-:W-:Y:S01]  /*31a80*/  SHF.R.U64 R12, R4, R6.reuse, R3.reuse ;  /* 0x00000006040c7219 */ /* 0x182fe20000001203 */
[----:B------:R1:W0:Y:S01]  /*31a90*/  F2I.U32.TRUNC.NTZ R13, R0 ;  /* 0x00000000000d7305 */ /* 0x000222000020f000 */
[----:B------:R-:W-:Y:S02]  /*31aa0*/  ISETP.NE.AND.EX P0, PT, R25, RZ, PT, P0 ;  /* 0x000000ff1900720c */ /* 0x000fe40003f05300 */
[----:B------:R-:W-:-:S03]  /*31ab0*/  SHF.R.U32.HI R3, RZ, R6, R3 ;  /* 0x00000006ff037219 */ /* 0x000fc60000011603 */
[----:B------:R-:W0:Y:S01]  /*31ac0*/  LDC R15, c[0x0][0x600] ;  /* 0x00018000ff0f7b82 */ /* 0x000e220000000800 */
[-CC-:B--2---:R-:W-:Y:S02]  /*31ad0*/  SHF.R.U64 R10, R12, R8.reuse, R3.reuse ;  /* 0x000000080c0a7219 */ /* 0x184fe40000001203 */
[----:B------:R-:W-:-:S05]  /*31ae0*/  SHF.R.U32.HI R3, RZ, R8, R3 ;  /* 0x00000008ff037219 */ /* 0x000fca0000011603 */
[----:B------:R-:W2:Y:S01]  /*31af0*/  LDC R20, c[0x0][0x648] ;  /* 0x00019200ff147b82 */ /* 0x000ea20000000800 */
[-C--:B----4-:R-:W-:Y:S02]  /*31b00*/  SHF.L.U32 R4, R5, R22.reuse, RZ ;  /* 0x0000001605047219 */ /* 0x090fe400000006ff */
[-CC-:B------:R-:W-:Y:S02]  /*31b10*/  SHF.R.U64 R14, R10, R22.reuse, R3.reuse ;  /* 0x000000160a0e7219 */ /* 0x180fe40000001203 */
[----:B------:R-:W-:Y:S02]  /*31b20*/  SHF.R.U32.HI R5, RZ, R22, R3 ;  /* 0x00000016ff057219 */ /* 0x000fe40000011603 */
[----:B------:R-:W-:Y:S01]  /*31b30*/  LOP3.LUT R21, RZ, R4, RZ, 0x33, !PT ;  /* 0x00000004ff157212 */ /* 0x000fe200078e33ff */
[----:B------:R-:W4:Y:S01]  /*31b40*/  LDC R23, c[0x0][0x638] ;  /* 0x00018e00ff177b82 */ /* 0x000f220000000800 */
[----:B------:R-:W-:Y:S01]  /*31b50*/  SHF.L.U32 R22, R7, R22, RZ ;  /* 0x0000001607167219 */ /* 0x000fe200000006ff */
[----:B------:R-:W-:-:S06]  /*31b60*/  IMAD.MOV.U32 R4, RZ, RZ, R14 ;  /* 0x000000ffff047224 */ /* 0x000fcc00078e000e */
[----:B------:R-:W0:Y:S01]  /*31b70*/  LDC R26, c[0x0][0x610] ;  /* 0x00018400ff1a7b82 */ /* 0x000e220000000800 */
[----:B-1----:R-:W-:Y:S05]  /*31b80*/  @!P0 BRA `(.L_x_743) ;  /* 0x0000000000288947 */ /* 0x002fea0003800000 */
        /* <DEDUP_REMOVED lines=10> */
.L_x_743:
[----:B------:R-:W1:Y:S01]  /*31c30*/  LDC R3, c[0x0][0x65c] ;  /* 0x00019700ff037b82 */ /* 0x000e620000000800 */
[----:B--2---:R-:W-:Y:S01]  /*31c40*/  SHF.R.U64 R0, R4, R20, R5 ;  /* 0x0000001404007219 */ /* 0x004fe20000001205 */
[----:B0-----:R-:W-:Y:S01]  /*31c50*/  VIADD R7, R15, 0xffffffff ;  /* 0xffffffff0f077836 */ /* 0x001fe20000000000 */
[----:B------:R-:W-:Y:S02]  /*31c60*/  IADD3 R13, -R13, RZ, RZ ;  /* 0x000000ff0d0d7210 */ /* 0x000fe40007ffe1ff */
[----:B------:R-:W-:Y:S02]  /*31c70*/  LOP3.LUT R5, R10, R21, RZ, 0xc0, !PT ;  /* 0x000000150a057212 */ /* 0x000fe400078ec0ff */
[----:B------:R-:W-:Y:S02]  /*31c80*/  R2UR UR5, R27 ;  /* 0x000000001b0572ca */ /* 0x000fe400000e0000 */
[----:B------:R-:W-:Y:S02]  /*31c90*/  LOP3.LUT R12, R12, R7, RZ, 0xc0, !PT ;  /* 0x000000070c0c7212 */ /* 0x000fe400078ec0ff */
[----:B-1----:R-:W-:Y:S01]  /*31ca0*/  ISETP.NE.AND P0, PT, R3, 0x1, PT ;  /* 0x000000010300780c */ /* 0x002fe20003f05270 */
[----:B------:R-:W-:-:S02]  /*31cb0*/  IMAD.MOV R3, RZ, RZ, -R0 ;  /* 0x000000ffff037224 */ /* 0x000fc400078e0a00 */
[----:B------:R-:W-:Y:S02]  /*31cc0*/  IMAD R0, R22, R0, R5 ;  /* 0x0000000016007224 */ /* 0x000fe400078e0205 */
[----:B----4-:R-:W-:-:S04]  /*31cd0*/  IMAD R3, R3, R23, R14 ;  /* 0x0000001703037224 */ /* 0x010fc800078e020e */
[----:B------:R-:W-:-:S04]  /*31ce0*/  IMAD R3, R3, R15, R12 ;  /* 0x0000000f03037224 */ /* 0x000fc800078e020c */
[----:B------:R-:W-:-:S04]  /*31cf0*/  @P0 IMAD R17, R18, R13, R19 ;  /* 0x0000000d12110224 */ /* 0x000fc800078e0213 */
[----:B------:R-:W-:-:S05]  /*31d00*/  IMAD R0, R0, R26, R17 ;  /* 0x0000001a00007224 */ /* 0x000fca00078e0211 */
[----:B------:R-:W-:Y:S02]  /*31d10*/  SEL R4, R3, R0, !P0 ;  /* 0x0000000003047207 */ /* 0x000fe40004000000 */
[----:B------:R-:W-:Y:S02]  /*31d20*/  SEL R0, R0, R3, !P0 ;  /* 0x0000000300007207 */ /* 0x000fe40004000000 */
[----:B------:R-:W-:Y:S02]  /*31d30*/  MOV R3, UR5 ;  /* 0x0000000500037c02 */ /* 0x000fe40008000f00 */
[----:B------:R-:W-:Y:S02]  /*31d40*/  R2UR UR4, R4 ;  /* 0x00000000040472ca */ /* 0x000fe400000e0000 */
[----:B------:R-:W-:Y:S01]  /*31d50*/  R2UR UR6, R0 ;  /* 0x00000000000672ca */ /* 0x000fe200000e0000 */
[----:B------:R1:W-:Y:S01]  /*31d60*/  STL [R1+0x288], R3 ;  /* 0x0002880301007387 */ /* 0x0003e20000100800 */
[----:B------:R-:W-:-:S09]  /*31d70*/  IMAD.MOV.U32 R0, RZ, RZ, 0x1 ;  /* 0x00000001ff007424 */ /* 0x000fd200078e00ff */
[----:B-1----:R-:W-:-:S07]  /*31d80*/  IMAD.U32 R18, RZ, RZ, UR4 ;  /* 0x00000004ff127e24 */ /* 0x002fce000f8e00ff */
.L_x_741:
[----:B------:R-:W-:Y:S02]  /*31d90*/  LOP3.LUT P0, RZ, R0, 0xff, RZ, 0xc0, !PT ;  /* 0x000000ff00ff7812 */ /* 0x000fe4000780c0ff */
[----:B------:R-:W-:-:S11]  /*31da0*/  MOV R19, UR6 ;  /* 0x0000000600137c02 */ /* 0x000fd60008000f00 */
[----:B------:R-:W-:Y:S05]  /*31db0*/  @P0 BRA `(.L_x_744) ;  /* 0xfffffcf000d80947 */ /* 0x000fea000383ffff */
[----:B------:R-:W-:Y:S05]  /*31dc0*/  EXIT ;  /* 0x000000000000794d */ /* 0x000fea0003800000 */
.L_x_3:
[----:B---3--:R-:W2:Y:S01]  /*31dd0*/  LDL R17, [R1+0x298] ;  /* 0x0002980001117983 */ /* 0x008ea20000100800 */
[----:B------:R-:W-:-:S03]  /*31de0*/  ULDC.64 UR4, c[0x0][0x650] ;  /* 0x0001940000047ab9 */ /* 0x000fc60000000a00 */
[----:B------:R-:W3:Y:S01]  /*31df0*/  LDL R18, [R1+0x294] ;  /* 0x0002940001127983 */ /* 0x000ee20000100800 */
[----:B------:R-:W-:Y:S01]  /*31e00*/  PRMT R6, RZ, 0x7610, R6 ;  /* 0x00007610ff067816 */ /* 0x000fe20000000006 */
[----:B------:R-:W-:Y:S01]  /*31e10*/  IMAD.MOV.U32 R2, RZ, RZ, -0x1 ;  /* 0xffffffffff027424 */ /* 0x000fe200078e00ff */
[----:B------:R-:W-:Y:S01]  /*31e20*/  MOV R10, 0xffffffff ;  /* 0xffffffff000a7802 */ /* 0x000fe20000000f00 */
[----:B------:R-:W-:Y:S01]  /*31e30*/  IMAD.MOV.U32 R3, RZ, RZ, -0x1 ;  /* 0xffffffffff037424 */ /* 0x000fe200078e00ff */
[----:B--2---:R-:W-:-:S04]  /*31e40*/  ISETP.GE.U32.AND P0, PT, R17, UR4, PT ;  /* 0x0000000411007c0c */ /* 0x004fc8000bf06070 */
[----:B---3--:R-:W-:-:S13]  /*31e50*/  ISETP.GE.U32.AND.EX P0, PT, R18, UR5, PT, P0 ;  /* 0x0000000512007c0c */ /* 0x008fda000bf06100 */
[----:B------:R-:W-:Y:S05]  /*31e60*/  @P0 BRA `(.L_x_745) ;  /* 0x0000000400640947 */ /* 0x000fea0003800000 */
        /* <DEDUP_REMOVED lines=18> */
.L_x_746:
[--C-:B------:R-:W-:Y:S01]  /*31f90*/  SHF.R.U64 R10, R8, R12, R9.reuse ;  /* 0x0000000c080a7219 */ /* 0x100fe20000001209 */
[----:B------:R-:W-:Y:S01]  /*31fa0*/  IMAD.MOV.U32 R3, RZ, RZ, R18 ;  /* 0x000000ffff037224 */ /* 0x000fe200078e0012 */
[----:B------:R-:W-:Y:S01]  /*31fb0*/  I2FP.F32.U32 R6, R4 ;  /* 0x0000000400067245 */ /* 0x000fe20000201000 */
[----:B------:R-:W0:Y:S01]  /*31fc0*/  LDC R16, c[0x0][0x618] ;  /* 0x00018600ff107b82 */ /* 0x000e220000000800 */
[----:B------:R-:W-:Y:S01]  /*31fd0*/  SHF.R.U32.HI R2, RZ, R12, R9 ;  /* 0x0000000cff027219 */ /* 0x000fe20000011609 */
[----:B------:R-:W-:Y:S01]  /*31fe0*/  ULDC UR4, c[0x0][0x150] ;  /* 0x0000540000047ab9 */ /* 0x000fe20000000800 */
[----:B------:R-:W-:Y:S01]  /*31ff0*/  IADD3 R5, P0, RZ, -R10, RZ ;  /* 0x8000000aff057210 */ /* 0x000fe20007f1e0ff */
[----:B------:R-:W-:Y:S01]  /*32000*/  FMUL R9, R6, UR4 ;  /* 0x0000000406097c20 */ /* 0x000fe20008400000 */
[----:B------:R-:W-:Y:S02]  /*32010*/  ULDC UR4, c[0x0][0x154] ;  /* 0x0000550000047ab9 */ /* 0x000fe40000000800 */
[----:B------:R-:W-:Y:S01]  /*32020*/  IADD3.X R7, RZ, ~R2, RZ, P0, !PT ;  /* 0x80000002ff077210 */ /* 0x000fe200007fe4ff */
[----:B------:R-:W1:Y:S01]  /*32030*/  LDC.64 R18, c[0x0][0x640] ;  /* 0x00019000ff127b82 */ /* 0x000e620000000a00 */
[----:B------:R-:W-:Y:S01]  /*32040*/  IMAD.MOV.U32 R2, RZ, RZ, R17 ;  /* 0x000000ffff027224 */ /* 0x000fe200078e0011 */
[----:B------:R-:W2:Y:S02]  /*32050*/  F2I.U32.TRUNC.NTZ R9, R9 ;  /* 0x0000000900097305 */ /* 0x000ea4000020f000 */
[----:B------:R-:W-:-:S02]  /*32060*/  IMAD R6, R7, R14, RZ ;  /* 0x0000000e07067224 */ /* 0x000fc400078e02ff */
[C---:B------:R-:W-:Y:S02]  /*32070*/  IMAD.WIDE.U32 R2, R5.reuse, R14, R2 ;  /* 0x0000000e05027225 */ /* 0x040fe400078e0002 */
[----:B------:R-:W3:Y:S02]  /*32080*/  LDC R11, c[0x0][0x144] ;  /* 0x00005100ff0b7b82 */ /* 0x000ee40000000800 */
[----:B------:R-:W-:Y:S02]  /*32090*/  IMAD R5, R5, R15, R6 ;  /* 0x0000000f05057224 */ /* 0x000fe400078e0206 */
[----:B------:R-:W-:-:S03]  /*320a0*/  IMAD.MOV.U32 R6, RZ, RZ, -0x1 ;  /* 0xffffffffff067424 */ /* 0x000fc600078e00ff */
[----:B------:R-:W-:Y:S01]  /*320b0*/  IADD3 R3, R3, R5, RZ ;  /* 0x0000000503037210 */ /* 0x000fe20007ffe0ff */
[----:B------:R-:W4:Y:S01]  /*320c0*/  LDC R12, c[0x0][0x608] ;  /* 0x00018200ff0c7b82 */ /* 0x000f220000000800 */
[----:B------:R-:W-:Y:S02]  /*320d0*/  I2FP.F32.U32 R5, R0 ;  /* 0x0000000000057245 */ /* 0x000fe40000201000 */
[-C--:B0-----:R-:W-:Y:S01]  /*320e0*/  SHF.R.U64 R8, R2, R16.reuse, R3 ;  /* 0x0000001002087219 */ /* 0x081fe20000001203 */
[----:B--2---:R-:W-:Y:S01]  /*320f0*/  IMAD.MOV R2, RZ, RZ, -R9 ;  /* 0x000000ffff027224 */ /* 0x004fe200078e0a09 */
[----:B------:R-:W-:Y:S01]  /*32100*/  SHF.R.U32.HI R3, RZ, R16, R3 ;  /* 0x00000010ff037219 */ /* 0x000fe20000011603 */
[----:B------:R-:W-:Y:S02]  /*32110*/  FMUL R5, R5, UR4 ;  /* 0x0000000405057c20 */ /* 0x000fe40008400000 */
[----:B------:R-:W0:Y:S01]  /*32120*/  LDC R7, c[0x0][0x658] ;  /* 0x00019600ff077b82 */ /* 0x000e220000000800 */
[----:B-1----:R-:W-:-:S04]  /*32130*/  ISETP.NE.U32.AND P0, PT, R18, RZ, PT ;  /* 0x000000ff1200720c */ /* 0x002fc80003f05070 */
[----:B------:R-:W-:-:S03]  /*32140*/  ISETP.NE.AND.EX P0, PT, R19, RZ, PT, P0 ;  /* 0x000000ff1300720c */ /* 0x000fc60003f05300 */
[----:B------:R-:W1:Y:S01]  /*32150*/  LDC R15, c[0x0][0x148] ;  /* 0x00005200ff0f7b82 */ /* 0x000e620000000800 */
[----:B---3--:R-:W-:Y:S01]  /*32160*/  IMAD R17, R11, R2, R4 ;  /* 0x000000020b117224 */ /* 0x008fe200078e0204 */
[----:B------:R-:W-:-:S06]  /*32170*/  MOV R4, 0x1 ;  /* 0x0000000100047802 */ /* 0x000fcc0000000f00 */
[----:B------:R-:W2:Y:S01]  /*32180*/  LDC R14, c[0x0][0x600] ;  /* 0x00018000ff0e7b82 */ /* 0x000ea20000000800 */
[-CC-:B----4-:R-:W-:Y:S02]  /*32190*/  SHF.R.U64 R11, R8, R12.reuse, R3.reuse ;  /* 0x0000000c080b7219 */ /* 0x190fe40000001203 */
[----:B------:R-:W-:Y:S02]  /*321a0*/  SHF.R.U32.HI R2, RZ, R12, R3 ;  /* 0x0000000cff027219 */ /* 0x000fe40000011603 */
[----:B------:R3:W4:Y:S03]  /*321b0*/  F2I.U32.TRUNC.NTZ R12, R5 ;  /* 0x00000005000c7305 */ /* 0x000726000020f000 */
[----:B------:R-:W1:Y:S01]  /*321c0*/  LDC R20, c[0x0][0x648] ;  /* 0x00019200ff147b82 */ /* 0x000e620000000800 */
[-C--:B0-----:R-:W-:Y:S02]  /*321d0*/  SHF.R.U64 R13, R11, R7.reuse, R2 ;  /* 0x000000070b0d7219 */ /* 0x081fe40000001202 */
[----:B------:R-:W-:-:S02]  /*321e0*/  SHF.L.U32 R6, R6, R7, RZ ;  /* 0x0000000706067219 */ /* 0x000fc400000006ff */
[-C--:B------:R-:W-:Y:S01]  /*321f0*/  SHF.R.U32.HI R3, RZ, R7.reuse, R2 ;  /* 0x00000007ff037219 */ /* 0x080fe20000011602 */
[----:B------:R-:W-:Y:S01]  /*32200*/  IMAD.MOV.U32 R2, RZ, RZ, R13 ;  /* 0x000000ffff027224 */ /* 0x000fe200078e000d */
[----:B------:R-:W-:Y:S01]  /*32210*/  SHF.L.U32 R16, R4, R7, RZ ;  /* 0x0000000704107219 */ /* 0x000fe200000006ff */
[----:B------:R-:W0:Y:S01]  /*32220*/  LDC R21, c[0x0][0x638] ;  /* 0x00018e00ff157b82 */ /* 0x000e220000000800 */
[----:B------:R-:W-:-:S07]  /*32230*/  LOP3.LUT R22, RZ, R6, RZ, 0x33, !PT ;  /* 0x00000006ff167212 */ /* 0x000fce00078e33ff */
[----:B------:R-:W0:Y:S01]  /*32240*/  LDC R23, c[0x0][0x610] ;  /* 0x00018400ff177b82 */ /* 0x000e220000000800 */
[----:B---34-:R-:W-:Y:S05]  /*32250*/  @!P0 BRA `(.L_x_747) ;  /* 0x0000000000288947 */ /* 0x018fea0003800000 */
[----:B------:R-:W3:Y:S02]  /*32260*/  LDC R2, c[0x0][0x64c] ;  /* 0x00019300ff027b82 */ /* 0x000ee40000000800 */
[----:B---3--:R-:W-:-:S05]  /*32270*/  IADD3 R7, P0, R13, R2, RZ ;  /* 0x000000020d077210 */ /* 0x008fca0007f1e0ff */
[----:B------:R-:W-:-:S04]  /*32280*/  IMAD.X R9, RZ, RZ, R3, P0 ;  /* 0x000000ffff097224 */ /* 0x000fc800000e0603 */
[----:B------:R-:W-:-:S04]  /*32290*/  IMAD.WIDE.U32 R2, R9, R18, RZ ;  /* 0x0000001209027225 */ /* 0x000fc800078e00ff */
[----:B------:R-:W-:-:S04]  /*322a0*/  IMAD.WIDE.U32 R4, P0, R7, R19, R2 ;  /* 0x0000001307047225 */ /* 0x000fc80007800002 */
[----:B------:R-:W-:Y:S01]  /*322b0*/  IMAD.WIDE.U32 R2, R7, R18, RZ ;  /* 0x0000001207027225 */ /* 0x000fe200078e00ff */
[----:B------:R-:W-:-:S03]  /*322c0*/  IADD3.X R7, RZ, RZ, RZ, P0, !PT ;  /* 0x000000ffff077210 */ /* 0x000fc600007fe4ff */
[----:B------:R-:W-:Y:S01]  /*322d0*/  IMAD.MOV.U32 R6, RZ, RZ, R5 ;  /* 0x000000ffff067224 */ /* 0x000fe200078e0005 */
[----:B------:R-:W-:-:S05]  /*322e0*/  IADD3 RZ, P0, R3, R4, RZ ;  /* 0x0000000403ff7210 */ /* 0x000fca0007f1e0ff */
[----:B------:R-:W-:-:S08]  /*322f0*/  IMAD.WIDE.U32.X R2, R9, R19, R6, P0 ;  /* 0x0000001309027225 */ /* 0x000fd000000e0406 */
.L_x_747:
[----:B------:R-:W3:Y:S01]  /*32300*/  LDC R4, c[0x0][0x65c] ;  /* 0x00019700ff047b82 */ /* 0x000ee20000000800 */
[----:B-1----:R-:W-:Y:S01]  /*32310*/  SHF.R.U64 R3, R2, R20, R3 ;  /* 0x0000001402037219 */ /* 0x002fe20000001203 */
[----:B------:R-:W-:Y:S01]  /*32320*/  IMAD.MOV R12, RZ, RZ, -R12 ;  /* 0x000000ffff0c7224 */ /* 0x000fe200078e0a0c */
[----:B------:R-:W-:Y:S01]  /*32330*/  LOP3.LUT R2, R11, R22, RZ, 0xc0, !PT ;  /* 0x000000160b027212 */ /* 0x000fe200078ec0ff */
[----:B------:R-:W-:Y:S01]  /*32340*/  IMAD.MOV.U32 R6, RZ, RZ, 0x1 ;  /* 0x00000001ff067424 */ /* 0x000fe200078e00ff */
[----:B--2---:R-:W-:-:S03]  /*32350*/  IADD3 R5, R14, -0x1, RZ ;  /* 0xffffffff0e057810 */ /* 0x004fc60007ffe0ff */
[----:B------:R-:W-:Y:S01]  /*32360*/  IMAD R2, R16, R3, R2 ;  /* 0x0000000310027224 */ /* 0x000fe200078e0202 */
[----:B------:R-:W-:Y:S02]  /*32370*/  LOP3.LUT R5, R8, R5, RZ, 0xc0, !PT ;  /* 0x0000000508057212 */ /* 0x000fe400078ec0ff */
[----:B---3--:R-:W-:Y:S01]  /*32380*/  ISETP.NE.AND P0, PT, R4, 0x1, PT ;  /* 0x000000010400780c */ /* 0x008fe20003f05270 */
[----:B------:R-:W-:-:S12]  /*32390*/  IMAD.MOV R4, RZ, RZ, -R3 ;  /* 0x000000ffff047224 */ /* 0x000fd800078e0a03 */
[----:B------:R-:W-:Y:S02]  /*323a0*/  @P0 IMAD R17, R15, R12, R0 ;  /* 0x0000000c0f110224 */ /* 0x000fe400078e0200 */
[----:B0-----:R-:W-:Y:S02]  /*323b0*/  IMAD R0, R4, R21, R13 ;  /* 0x0000001504007224 */ /* 0x001fe400078e020d */
[----:B------:R-:W-:Y:S02]  /*323c0*/  IMAD R2, R2, R23, R17 ;  /* 0x0000001702027224 */ /* 0x000fe400078e0211 */
[----:B------:R-:W-:-:S05]  /*323d0*/  IMAD R5, R0, R14, R5 ;  /* 0x0000000e00057224 */ /* 0x000fca00078e0205 */
[----:B------:R-:W-:Y:S02]  /*323e0*/  SEL R3, R5, R2, !P0 ;  /* 0x0000000205037207 */ /* 0x000fe40004000000 */
[----:B------:R-:W-:-:S07]  /*323f0*/  SEL R2, R2, R5, !P0 ;  /* 0x0000000502027207 */ /* 0x000fce0004000000 */
.L_x_745:
[----:B------:R-:W-:-:S08]  /*32400*/  NOP ;  /* 0x0000000000007918 */ /* 0x000fd00000000000 */
[----:B------:R-:W0:-:S00]  /*32410*/  USETMAXREG.DEALLOC.CTAPOOL 0x18 ;  /* 0x00000018000079c8 */ /* 0x000e0000080e0500 */
[----:B------:R-:W-:-:S13]  /*32420*/  ISETP.NE.AND P0, PT, RZ, UR8, PT ;  /* 0x00000008ff007c0c */ /* 0x000fda000bf05270 */
[----:B------:R-:W-:Y:S05]  /*32430*/  @P0 EXIT ;  /* 0x000000000000094d */ /* 0x000fea0003800000 */
[----:B0-----:R-:W-:Y:S01]  /*32440*/  LOP3.LUT P0, RZ, R6, 0xff, RZ, 0xc0, !PT ;  /* 0x000000ff06ff7812 */ /* 0x001fe2000780c0ff */
[----:B------:R-:W-:Y:S01]  /*32450*/  IMAD.MOV.U32 R6, RZ, RZ, RZ ;  /* 0x000000ffff067224 */ /* 0x000fe200078e00ff */
[----:B------:R-:W-:-:S11]  /*32460*/  MOV R0, 0x1 ;  /* 0x0000000100007802 */ /* 0x000fd60000000f00 */
[----:B------:R-:W-:Y:S05]  /*32470*/  @!P0 BRA `(.L_x_748) ;  /* 0x0000000c00608947 */ /* 0x000fea0003800000 */
[----:B------:R-:W2:Y:S01]  /*32480*/  LDL R5, [R1+0x284] ;  /* 0x0002840001057983 */ /* 0x000ea20000100800 */
[----:B------:R-:W0:Y:S01]  /*32490*/  LDC R0, c[0x0][0x28c] ;  /* 0x0000a300ff007b82 */ /* 0x000e220000000800 */
[----:B------:R-:W-:Y:S01]  /*324a0*/  ULDC UR5, c[0x0][0x658] ;  /* 0x0001960000057ab9 */ /* 0x000fe20000000800 */
[----:B------:R-:W-:Y:S01]  /*324b0*/  UMOV UR7, 0xffffffff ;  /* 0xffffffff00077882 */ /* 0x000fe20000000000 */
[----:B------:R-:W1:Y:S01]  /*324c0*/  S2R R4, SR_TID.X ;  /* 0x0000000000047919 */ /* 0x000e620000002100 */
[----:B------:R-:W-:Y:S01]  /*324d0*/  ULDC UR6, c[0x0][0xc] ;  /* 0x0000030000067ab9 */ /* 0x000fe20000000800 */
[----:B------:R-:W-:Y:S01]  /*324e0*/  UMOV UR9, 0x1 ;  /* 0x0000000100097882 */ /* 0x000fe20000000000 */
[----:B------:R-:W-:Y:S01]  /*324f0*/  BSSY B0, `(.L_x_748) ;  /* 0x00000d0000007945 */ /* 0x000fe20003800000 */
[----:B------:R-:W-:Y:S01]  /*32500*/  USHF.L.U32 UR18, UR9, UR5, URZ ;  /* 0x0000000509127299 */ /* 0x000fe2000800063f */
[----:B------:R-:W-:Y:S01]  /*32510*/  MOV R9, 0x1 ;  /* 0x0000000100097802 */ /* 0x000fe20000000f00 */
[----:B------:R-:W-:Y:S01]  /*32520*/  IMAD.MOV.U32 R6, RZ, RZ, RZ ;  /* 0x000000ffff067224 */ /* 0x000fe200078e00ff */
[----:B------:R-:W-:Y:S01]  /*32530*/  ULDC UR4, c[0x0][0x600] ;  /* 0x0001800000047ab9 */ /* 0x000fe20000000800 */
[----:B------:R-:W-:Y:S01]  /*32540*/  ULDC.64 UR22, c[0x0][0x198] ;  /* 0x0000660000167ab9 */ /* 0x000fe20000000a00 */
[----:B------:R-:W-:Y:S01]  /*32550*/  UIADD3 UR4, UR4, -0x1, URZ ;  /* 0xffffffff04047890 */ /* 0x000fe2000fffe03f */
[----:B0-----:R-:W-:Y:S01]  /*32560*/  VIADD R0, R0, 0x3f ;  /* 0x0000003f00007836 */ /* 0x001fe20000000000 */
[----:B-1----:R-:W-:-:S02]  /*32570*/  LOP3.LUT P2, RZ, R4, 0x7f, RZ, 0xc0, !PT ;  /* 0x0000007f04ff7812 */ /* 0x002fc4000784c0ff */
[----:B------:R-:W-:-:S04]  /*32580*/  LOP3.LUT P0, RZ, R4, 0x1f, RZ, 0xc0, !PT ;  /* 0x0000001f04ff7812 */ /* 0x000fc8000780c0ff */
[----:B------:R-:W-:Y:S02]  /*32590*/  PLOP3.LUT P0, PT, P0, P2, PT, 0x8a, 0x0 ;  /* 0x000000000000781c */ /* 0x000fe40000705172 */
[----:B--2---:R-:W-:Y:S02]  /*325a0*/  R2UR UR8, R5 ;  /* 0x00000000050872ca */ /* 0x004fe400000e0000 */
[----:B------:R-:W-:-:S04]  /*325b0*/  SHF.R.S32.HI R5, RZ, 0x1f, R0 ;  /* 0x0000001fff057819 */ /* 0x000fc80000011400 */
[----:B------:R-:W-:Y:S01]  /*325c0*/  LEA.HI R5, R5, R0, RZ, 0x6 ;  /* 0x0000000005057211 */ /* 0x000fe200078f30ff */
[----:B------:R-:W-:-:S03]  /*325d0*/  IMAD.MOV.U32 R0, RZ, RZ, 0x1 ;  /* 0x00000001ff007424 */ /* 0x000fc600078e00ff */
[----:B------:R-:W-:-:S03]  /*325e0*/  SHF.R.S32.HI R7, RZ, 0x6, R5 ;  /* 0x00000006ff077819 */ /* 0x000fc60000011405 */
[----:B------:R-:W-:Y:S01]  /*325f0*/  ULOP3.LUT UR24, UR8, 0x2, URZ, 0xfc, !UPT ;  /* 0x0000000208187892 */ /* 0x000fe2000f8efc3f */
[----:B------:R-:W-:Y:S01]  /*32600*/  IADD3 R16, R7, 0x1, RZ ;  /* 0x0000000107107810 */ /* 0x000fe20007ffe0ff */
[----:B------:R-:W-:-:S03]  /*32610*/  USHF.L.U32 UR8, UR7, UR5, URZ ;  /* 0x0000000507087299 */ /* 0x000fc6000800063f */
[----:B------:R-:W-:Y:S01]  /*32620*/  ULDC UR7, c[0x0][0x10] ;  /* 0x0000040000077ab9 */ /* 0x000fe20000000800 */
[----:B------:R-:W-:Y:S01]  /*32630*/  ULDC UR5, c[0x0][0x14] ;  /* 0x0000050000057ab9 */ /* 0x000fe20000000800 */
[----:B------:R-:W-:Y:S02]  /*32640*/  UIMAD.WIDE.U32 UR6, UR6, UR7, URZ ;  /* 0x00000007060672a5 */ /* 0x000fe4000f8e003f */
[----:B------:R-:W-:Y:S02]  /*32650*/  ULOP3.LUT UR17, URZ, UR8, URZ, 0x33, !UPT ;  /* 0x000000083f117292 */ /* 0x000fe4000f8e333f */
[----:B------:R-:W-:Y:S02]  /*32660*/  UIMAD.WIDE.U32 UR20, UR6, UR5, URZ ;  /* 0x00000005061472a5 */ /* 0x000fe4000f8e003f */
[----:B------:R-:W-:-:S04]  /*32670*/  UIMAD UR13, UR7, UR5, URZ ;  /* 0x00000005070d72a4 */ /* 0x000fc8000f8e023f */
[----:B------:R-:W-:-:S12]  /*32680*/  UIADD3 UR13, UR21, UR13, URZ ;  /* 0x0000000d150d7290 */ /* 0x000fd8000fffe03f */
.L_x_760:
[----:B------:R-:W-:-:S03]  /*32690*/  UMOV UR5, 0xffffffff ;  /* 0xffffffff00057882 */ /* 0x000fc60000000000 */
[----:B------:R-:W-:Y:S05]  /*326a0*/  BRA.DIV UR5, `(.L_x_749) ;  /* 0x0000000e05847947 */ /* 0x000fea000b800000 */
[----:B------:R-:W-:-:S13]  /*326b0*/  ELECT P6, URZ, PT ;  /* 0x00000000003f782f */ /* 0x000fda00038c0000 */
.L_x_769:
[----:B------:R-:W0:Y:S01]  /*326c0*/  LDC R4, c[0x0][0x28c] ;  /* 0x0000a300ff047b82 */ /* 0x000e220000000800 */
[----:B------:R-:W-:Y:S01]  /*326d0*/  BSSY B1, `(.L_x_750) ;  /* 0x0000038000017945 */ /* 0x000fe20003800000 */
[----:B0-----:R-:W-:-:S13]  /*326e0*/  ISETP.LT.OR P6, PT, R4, 0x1, !P6 ;  /* 0x000000010400780c */ /* 0x001fda00077c1670 */
[----:B------:R-:W-:Y:S05]  /*326f0*/  @P6 BRA `(.L_x_751) ;  /* 0x0000000000d46947 */ /* 0x000fea0003800000 */
[----:B------:R-:W-:Y:S01]  /*32700*/  IMAD R3, R3, 0xf0, RZ ;  /* 0x000000f003037824 */ /* 0x000fe200078e02ff */
[----:B------:R-:W-:Y:S01]  /*32710*/  MOV R5, R0 ;  /* 0x0000000000057202 */ /* 0x000fe20000000f00 */
[----:B------:R-:W-:Y:S02]  /*32720*/  IMAD R2, R2, 0x180, RZ ;  /* 0x0000018002027824 */ /* 0x000fe400078e02ff */
[----:B------:R-:W-:Y:S02]  /*32730*/  IMAD.MOV.U32 R13, RZ, RZ, RZ ;  /* 0x000000ffff0d7224 */ /* 0x000fe400078e00ff */
[----:B------:R-:W-:Y:S02]  /*32740*/  IMAD.MOV.U32 R4, RZ, RZ, R16 ;  /* 0x000000ffff047224 */ /* 0x000fe400078e0010 */
[----:B------:R-:W-:-:S07]  /*32750*/  IMAD.MOV.U32 R8, RZ, RZ, R6 ;  /* 0x000000ffff087224 */ /* 0x000fce00078e0006 */
.L_x_755:
[----:B------:R-:W0:Y:S01]  /*32760*/  S2R R12, SR_CgaCtaId ;  /* 0x00000000000c7919 */ /* 0x000e220000008800 */
[----:B------:R-:W-:Y:S01]  /*32770*/  MOV R11, 0x400 ;  /* 0x00000400000b7802 */ /* 0x000fe20000000f00 */
[----:B------:R-:W1:Y:S03]  /*32780*/  @!P2 LDC R14, c[0x0][0x500] ;  /* 0x00014000ff0eab82 */ /* 0x000e660000000800 */
[----:B0-----:R-:W-:Y:S02]  /*32790*/  LEA R15, R12, R11, 0x18 ;  /* 0x0000000b0c0f7211 */ /* 0x001fe400078ec0ff */
[----:B------:R-:W-:-:S03]  /*327a0*/  SHF.L.U32 R12, R5, 0x1f, RZ ;  /* 0x0000001f050c7819 */ /* 0x000fc600000006ff */
[----:B------:R-:W-:-:S04]  /*327b0*/  IMAD R11, R8, 0x8, R15 ;  /* 0x00000008080b7824 */ /* 0x000fc800078e020f */
[----:B------:R-:W0:Y:S02]  /*327c0*/  SYNCS.PHASECHK.TRANS64.TRYWAIT P1, [R11+URZ+0x10], R12 ;  /* 0x0000100c0b0075a7 */ /* 0x000e24000802017f */
[----:B01----:R-:W-:Y:S05]  /*327d0*/  @!P1 BRA `(.L_x_752) ;  /* 0x0000000c00589947 */ /* 0x003fea0003800000 */
.L_x_770:
[----:B------:R-:W-:Y:S01]  /*327e0*/  UPRMT UR5, UR24, 0x9910, URZ ;  /* 0x0000991018057896 */ /* 0x000fe2000800003f */
[----:B------:R1:W-:Y:S03]  /*327f0*/  @!P2 SYNCS.ARRIVE.TRANS64 RZ, [R11+URZ], R14 ;  /* 0x0000000e0bffa9a7 */ /* 0x0003e6000800003f */
[----:B------:R-:W-:-:S06]  /*32800*/  UISETP.NE.AND UP0, UPT, UR5, 0x2, UPT ;  /* 0x000000020500788c */ /* 0x000fcc000bf05270 */
[----:B------:R-:W-:-:S13]  /*32810*/  PLOP3.LUT P1, PT, PT, PT, UP0, 0x80, 0x0 ;  /* 0x000000000000781c */ /* 0x000fda0003f2f008 */
[----:B-1----:R-:W-:Y:S05]  /*32820*/  @P1 BRA `(.L_x_753) ;  /* 0x0000000000041947 */ /* 0x002fea0003800000 */
[----:B------:R-:W-:Y:S01]  /*32830*/  BPT.TRAP 0x1 ;  /* 0x000000040000795c */ /* 0x000fe20000300000 */
.L_x_753:
[----:B------:R-:W-:Y:S05]  /*32840*/  @P0 BRA `(.L_x_754) ;  /* 0x0000000000040947 */ /* 0x000fea0003800000 */
[----:B------:R-:W-:Y:S01]  /*32850*/  BPT.TRAP 0x1 ;  /* 0x000000040000795c */ /* 0x000fe20000300000 */
.L_x_754:
[C-C-:B0-----:R-:W-:Y:S01]  /*32860*/  IMAD R12, R8.reuse, 0xc000, R15.reuse ;  /* 0x0000c000080c7824 */ /* 0x141fe200078e020f */
[----:B------:R-:W-:Y:S01]  /*32870*/  R2UR UR9, R11 ;  /* 0x000000000b0972ca */ /* 0x000fe200000e0000 */
[----:B------:R-:W-:Y:S01]  /*32880*/  IMAD R15, R8, 0x7800, R15 ;  /* 0x00007800080f7824 */ /* 0x000fe200078e020f */
[----:B------:R-:W-:Y:S01]  /*32890*/  UIADD3 UR6, UP0, UR22, 0xf0, URZ ;  /* 0x000000f016067890 */ /* 0x000fe2000ff1e03f */
[----:B------:R-:W-:Y:S01]  /*328a0*/  VIADD R4, R4, 0xffffffff ;  /* 0xffffffff04047836 */ /* 0x000fe20000000000 */
[----:B------:R-:W-:Y:S01]  /*328b0*/  R2UR UR5, R12 ;  /* 0x000000000c0572ca */ /* 0x000fe200000e0000 */
[----:B------:R-:W-:Y:S01]  /*328c0*/  UIADD3 UR26, UP1, UR22, 0x1f0, URZ ;  /* 0x000001f0161a7890 */ /* 0x000fe2000ff3e03f */
[----:B------:R-:W-:Y:S01]  /*328d0*/  R2UR UR8, R15 ;  /* 0x000000000f0872ca */ /* 0x000fe200000e0000 */
[----:B------:R-:W-:Y:S01]  /*328e0*/  UIADD3.X UR7, URZ, UR23, URZ, UP0, !UPT ;  /* 0x000000173f077290 */ /* 0x000fe200087fe43f */
[----:B------:R-:W-:Y:S01]  /*328f0*/  R2UR UR11, R2 ;  /* 0x00000000020b72ca */ /* 0x000fe200000e0000 */
[----:B------:R-:W-:Y:S01]  /*32900*/  UIADD3.X UR27, URZ, UR23, URZ, UP1, !UPT ;  /* 0x000000173f1b7290 */ /* 0x000fe20008ffe43f */
[----:B------:R-:W-:Y:S01]  /*32910*/  R2UR UR10, R13 ;  /* 0x000000000d0a72ca */ /* 0x000fe200000e0000 */
[----:B------:R-:W-:Y:S01]  /*32920*/  UMOV UR14, 0x0 ;  /* 0x00000000000e7882 */ /* 0x000fe20000000000 */
[----:B------:R-:W-:Y:S01]  /*32930*/  R2UR UR12, R10 ;  /* 0x000000000a0c72ca */ /* 0x000fe200000e0000 */
[----:B------:R-:W-:Y:S01]  /*32940*/  UMOV UR15, 0x10000000 ;  /* 0x10000000000f7882 */ /* 0x000fe20000000000 */
[----:B------:R-:W-:Y:S01]  /*32950*/  R2UR UR19, R3 ;  /* 0x00000000031372ca */ /* 0x000fe200000e0000 */
[----:B------:R-:W-:Y:S01]  /*32960*/  VIADD R13, R13, 0x40 ;  /* 0x000000400d0d7836 */ /* 0x000fe20000000000 */
[----:B------:R-:W-:Y:S01]  /*32970*/  ISETP.GT.AND P3, PT, R4, 0x1, PT ;  /* 0x000000010400780c */ /* 0x000fe20003f64270 */
[----:B------:R-:W-:Y:S01]  /*32980*/  UIADD3 UR5, UR5, 0x100, URZ ;  /* 0x0000010005057890 */ /* 0x000fe2000fffe03f */
[----:B------:R-:W-:Y:S01]  /*32990*/  IADD3 R8, R8, 0x1, RZ ;  /* 0x0000000108087810 */ /* 0x000fe20007ffe0ff */
[----:B------:R-:W-:-:S03]  /*329a0*/  UIADD3 UR16, UR8, 0x18100, URZ ;  /* 0x0001810008107890 */ /* 0x000fc6000fffe03f */
[C---:B------:R-:W-:Y:S02]  /*329b0*/  ISETP.NE.AND P1, PT, R8.reuse, 0x2, PT ;  /* 0x000000020800780c */ /* 0x040fe40003f25270 */
[----:B------:R-:W-:Y:S02]  /*329c0*/  UMOV UR8, UR5 ;  /* 0x0000000500087c82 */ /* 0x000fe40008000000 */
[----:B------:R0:W-:Y:S01]  /*329d0*/  UTMALDG.3D [UR8], [UR6], desc[UR14] ;  /* 0x00000e08060075b4 */ /* 0x0001e20008011000 */
[----:B------:R-:W-:Y:S02]  /*329e0*/  SEL R12, RZ, 0x1, P1 ;  /* 0x00000001ff0c7807 */ /* 0x000fe40000800000 */
[----:B------:R-:W-:Y:S02]  /*329f0*/  SEL R8, R8, RZ, P1 ;  /* 0x000000ff08087207 */ /* 0x000fe40000800000 */
[----:B------:R-:W-:Y:S01]  /*32a00*/  LOP3.LUT R5, R5, R12, RZ, 0x3c, !PT ;  /* 0x0000000c05057212 */ /* 0x000fe200078e3cff */
[----:B0-----:R-:W-:Y:S01]  /*32a10*/  UMOV UR8, UR16 ;  /* 0x0000001000087c82 */ /* 0x001fe20008000000 */
[----:B------:R-:W-:-:S02]  /*32a20*/  UMOV UR11, UR19 ;  /* 0x00000013000b7c82 */ /* 0x000fc40008000000 */
[----:B------:R0:W-:Y:S02]  /*32a30*/  UTMALDG.3D [UR8], [UR26], desc[UR14] ;  /* 0x00000e081a0075b4 */ /* 0x0001e40008011000 */
[----:B0-----:R-:W-:Y:S05]  /*32a40*/  @P3 BRA `(.L_x_755) ;  /* 0xfffffffc00443947 */ /* 0x001fea000383ffff */
.L_x_751:
[----:B------:R-:W-:Y:S05]  /*32a50*/  BSYNC B1 ;  /* 0x0000000000017941 */ /* 0x000fea0003800000 */
.L_x_750:
[----:B------:R-:W2:Y:S01]  /*32a60*/  LDL.LU R14, [R1+0x294] ;  /* 0x00029400010e7983 */ /* 0x000ea20000300800 */
[----:B------:R-:W-:Y:S01]  /*32a70*/  LOP3.LUT P4, RZ, R9, 0xff, RZ, 0xc0, !PT ;  /* 0x000000ff09ff7812 */ /* 0x000fe2000788c0ff */
[----:B------:R-:W-:Y:S02]  /*32a80*/  ULDC.64 UR6, c[0x0][0x650] ;  /* 0x0001940000067ab9 */ /* 0x000fe40000000a00 */
[----:B------:R-:W3:Y:S01]  /*32a90*/  LDL.LU R12, [R1+0x298] ;  /* 0x00029800010c7983 */ /* 0x000ee20000300800 */
[----:B------:R-:W-:Y:S01]  /*32aa0*/  IADD3 R6, R7, R6, RZ ;  /* 0x0000000607067210 */ /* 0x000fe20007ffe0ff */
[----:B------:R-:W-:Y:S01]  /*32ab0*/  BSSY B1, `(.L_x_756) ;  /* 0x0000071000017945 */ /* 0x000fe20003800000 */
[----:B------:R-:W-:Y:S02]  /*32ac0*/  MOV R10, 0xffffffff ;  /* 0xffffffff000a7802 */ /* 0x000fe40000000f00 */
[----:B------:R-:W-:Y:S02]  /*32ad0*/  SHF.R.U32.HI R2, RZ, 0x1, R6 ;  /* 0x00000001ff027819 */ /* 0x000fe40000011606 */
[----:B------:R-:W-:-:S02]  /*32ae0*/  ISETP.GT.U32.AND P1, PT, R6, 0x1, PT ;  /* 0x000000010600780c */ /* 0x000fc40003f24070 */
[----:B------:R-:W-:Y:S01]  /*32af0*/  LOP3.LUT R2, R2, 0x1, RZ, 0xc0, !PT ;  /* 0x0000000102027812 */ /* 0x000fe200078ec0ff */
[----:B------:R-:W0:Y:S01]  /*32b00*/  @P4 S2R R3, SR_CgaCtaId ;  /* 0x0000000000034919 */ /* 0x000e220000008800 */
[C---:B------:R-:W-:Y:S02]  /*32b10*/  ISETP.LT.U32.AND P1, PT, R7.reuse, 0x2, P1 ;  /* 0x000000020700780c */ /* 0x040fe40000f21070 */
[----:B------:R-:W-:Y:S02]  /*32b20*/  ISETP.NE.U32.AND P3, PT, R2, 0x1, PT ;  /* 0x000000010200780c */ /* 0x000fe40003f65070 */
[----:B------:R-:W-:Y:S02]  /*32b30*/  @P4 MOV R2, 0x400 ;  /* 0x0000040000024802 */ /* 0x000fe40000000f00 */
[----:B------:R-:W-:Y:S02]  /*32b40*/  ISETP.GT.U32.AND P3, PT, R7, 0x1, !P3 ;  /* 0x000000010700780c */ /* 0x000fe40005f64070 */
[----:B------:R-:W-:-:S02]  /*32b50*/  LOP3.LUT R6, R6, 0x1, RZ, 0xc0, !PT ;  /* 0x0000000106067812 */ /* 0x000fc400078ec0ff */
[----:B------:R-:W-:Y:S02]  /*32b60*/  PRMT R4, RZ, 0x7610, R4 ;  /* 0x00007610ff047816 */ /* 0x000fe40000000004 */
[----:B------:R-:W-:Y:S02]  /*32b70*/  PRMT R9, RZ, 0x7610, R9 ;  /* 0x00007610ff097816 */ /* 0x000fe40000000009 */
[----:B0-----:R-:W-:Y:S02]  /*32b80*/  @P4 LEA R2, R3, R2, 0x18 ;  /* 0x0000000203024211 */ /* 0x001fe400078ec0ff */
[----:B------:R-:W-:Y:S02]  /*32b90*/  SEL R3, RZ, 0x1, !P1 ;  /* 0x00000001ff037807 */ /* 0x000fe40004800000 */
[----:B------:R0:W-:Y:S02]  /*32ba0*/  @P4 SYNCS.ARRIVE.TRANS64.A1T0 RZ, [R2+URZ+0x38], RZ ;  /* 0x000038ff02ff49a7 */ /* 0x0001e4000810003f */
[----:B0-----:R-:W-:-:S04]  /*32bb0*/  SEL R2, RZ, 0x1, !P3 ;  /* 0x00000001ff027807 */ /* 0x001fc80005800000 */
[----:B------:R-:W-:Y:S01]  /*32bc0*/  LOP3.LUT R0, R2, R0, R3, 0x96, !PT ;  /* 0x0000000002007212 */ /* 0x000fe200078e9603 */
[----:B------:R-:W-:Y:S02]  /*32bd0*/  IMAD.MOV.U32 R2, RZ, RZ, -0x1 ;  /* 0xffffffffff027424 */ /* 0x000fe400078e00ff */
[----:B------:R-:W-:Y:S01]  /*32be0*/  IMAD.MOV.U32 R3, RZ, RZ, -0x1 ;  /* 0xffffffffff037424 */ /* 0x000fe200078e00ff */
[----:B---3--:R-:W-:-:S04]  /*32bf0*/  IADD3 R12, P1, R12, UR20, RZ ;  /* 0x000000140c0c7c10 */ /* 0x008fc8000ff3e0ff */
[----:B--2---:R-:W-:Y:S01]  /*32c00*/  IADD3.X R14, R14, UR13, RZ, P1, !PT ;  /* 0x0000000d0e0e7c10 */ /* 0x004fe20008ffe4ff */
[----:B------:R0:W-:Y:S01]  /*32c10*/  STL [R1+0x298], R12 ;  /* 0x0002980c01007387 */ /* 0x0001e20000100800 */
[----:B------:R-:W-:-:S03]  /*32c20*/  ISETP.GE.U32.AND P1, PT, R12, UR6, PT ;  /* 0x000000060c007c0c */ /* 0x000fc6000bf26070 */
[----:B------:R0:W-:Y:S01]  /*32c30*/  STL [R1+0x294], R14 ;  /* 0x0002940e01007387 */ /* 0x0001e20000100800 */
[----:B------:R-:W-:-:S13]  /*32c40*/  ISETP.GE.U32.AND.EX P1, PT, R14, UR7, PT, P1 ;  /* 0x000000070e007c0c */ /* 0x000fda000bf26110 */
[----:B0-----:R-:W-:Y:S05]  /*32c50*/  @P1 BRA `(.L_x_757) ;  /* 0x0000000400581947 */ /* 0x001fea0003800000 */
[----:B------:R-:W0:Y:S01]  /*32c60*/  S2R R8, SR_CTAID.X ;  /* 0x0000000000087919 */ /* 0x000e220000002500 */
[----:B------:R-:W1:Y:S01]  /*32c70*/  LDC R15, c[0x0][0x65c] ;  /* 0x00019700ff0f7b82 */ /* 0x000e620000000800 */
[----:B------:R-:W-:Y:S01]  /*32c80*/  ULDC UR5, c[0x0][0x150] ;  /* 0x0000540000057ab9 */ /* 0x000fe20000000800 */
[----:B------:R-:W-:Y:S01]  /*32c90*/  ULDC.64 UR6, c[0x0][0x628] ;  /* 0x00018a0000067ab9 */ /* 0x000fe20000000a00 */
[----:B------:R-:W2:Y:S01]  /*32ca0*/  S2R R2, SR_CTAID.Y ;  /* 0x0000000000027919 */ /* 0x000ea20000002600 */
[----:B------:R-:W-:Y:S01]  /*32cb0*/  ISETP.NE.U32.AND P1, PT, RZ, UR6, PT ;  /* 0x00000006ff007c0c */ /* 0x000fe2000bf25070 */
[----:B------:R-:W-:-:S03]  /*32cc0*/  ULDC UR8, c[0x0][0x630] ;  /* 0x00018c0000087ab9 */ /* 0x000fc60000000800 */
[----:B------:R-:W3:Y:S01]  /*32cd0*/  LDC R5, c[0x0][0x144] ;  /* 0x00005100ff057b82 */ /* 0x000ee20000000800 */
[----:B------:R-:W-:-:S07]  /*32ce0*/  ISETP.NE.AND.EX P1, PT, RZ, UR7, PT, P1 ;  /* 0x00000007ff007c0c */ /* 0x000fce000bf25310 */
[----:B------:R-:W4:Y:S01]  /*32cf0*/  LDC R11, c[0x0][0x148] ;  /* 0x00005200ff0b7b82 */ /* 0x000f220000000800 */
[----:B-1----:R-:W-:Y:S02]  /*32d00*/  ISETP.NE.AND P5, PT, R15, 0x1, PT ;  /* 0x000000010f00780c */ /* 0x002fe40003fa5270 */
[----:B0-----:R-:W-:Y:S02]  /*32d10*/  I2FP.F32.U32 R3, R8 ;  /* 0x0000000800037245 */ /* 0x001fe40000201000 */
[----:B--2---:R-:W-:-:S03]  /*32d20*/  I2FP.F32.U32 R4, R2 ;  /* 0x0000000200047245 */ /* 0x004fc60000201000 */
[----:B------:R-:W-:Y:S01]  /*32d30*/  FMUL R3, R3, UR5 ;  /* 0x0000000503037c20 */ /* 0x000fe20008400000 */
[----:B------:R-:W-:Y:S02]  /*32d40*/  ULDC UR5, c[0x0][0x154] ;  /* 0x0000550000057ab9 */ /* 0x000fe40000000800 */
[----:B------:R-:W-:-:S03]  /*32d50*/  FMUL R10, R4, UR5 ;  /* 0x00000005040a7c20 */ /* 0x000fc60008400000 */
[----:B------:R-:W0:Y:S08]  /*32d60*/  F2I.U32.TRUNC.NTZ R3, R3 ;  /* 0x0000000300037305 */ /* 0x000e30000020f000 */
[----:B------:R-:W1:Y:S01]  /*32d70*/  F2I.U32.TRUNC.NTZ R10, R10 ;  /* 0x0000000a000a7305 */ /* 0x000e62000020f000 */
[----:B0-----:R-:W-:Y:S02]  /*32d80*/  IMAD.MOV R4, RZ, RZ, -R3 ;  /* 0x000000ffff047224 */ /* 0x001fe400078e0a03 */
[----:B------:R-:W-:-:S02]  /*32d90*/  IMAD.MOV.U32 R3, RZ, RZ, R14 ;  /* 0x000000ffff037224 */ /* 0x000fc400078e000e */
[----:B---3--:R-:W-:Y:S02]  /*32da0*/  IMAD R8, R5, R4, R8 ;  /* 0x0000000405087224 */ /* 0x008fe400078e0208 */
[----:B-1----:R-:W-:-:S04]  /*32db0*/  IMAD.MOV R4, RZ, RZ, -R10 ;  /* 0x000000ffff047224 */ /* 0x002fc800078e0a0a */
[----:B----4-:R-:W-:Y:S01]  /*32dc0*/  @P5 IMAD R8, R11, R4, R2 ;  /* 0x000000040b085224 */ /* 0x010fe200078e0202 */
[----:B------:R-:W-:Y:S01]  /*32dd0*/  MOV R2, R12 ;  /* 0x0000000c00027202 */ /* 0x000fe20000000f00 */
[----:B------:R-:W-:Y:S06]  /*32de0*/  @!P1 BRA `(.L_x_758) ;  /* 0x0000000000289947 */ /* 0x000fec0003800000 */
[----:B------:R-:W-:Y:S02]  /*32df0*/  ULDC UR5, c[0x0][0x634] ;  /* 0x00018d0000057ab9 */ /* 0x000fe40000000800 */
[----:B------:R-:W-:-:S05]  /*32e00*/  IADD3 R3, P1, R12, UR5, RZ ;  /* 0x000000050c037c10 */ /* 0x000fca000ff3e0ff */
[----:B------:R-:W-:-:S04]  /*32e10*/  IMAD.X R11, RZ, RZ, R14, P1 ;  /* 0x000000ffff0b7224 */ /* 0x000fc800008e060e */
[----:B------:R-:W-:-:S04]  /*32e20*/  IMAD.WIDE.U32 R4, R11, UR6, RZ ;  /* 0x000000060b047c25 */ /* 0x000fc8000f8e00ff */
[----:B------:R-:W-:-:S04]  /*32e30*/  IMAD.WIDE.U32 R4, P1, R3, UR7, R4 ;  /* 0x0000000703047c25 */ /* 0x000fc8000f820004 */
[----:B------:R-:W-:-:S04]  /*32e40*/  IMAD.WIDE.U32 R2, R3, UR6, RZ ;  /* 0x0000000603027c25 */ /* 0x000fc8000f8e00ff */
[----:B------:R-:W-:Y:S01]  /*32e50*/  IMAD.MOV.U32 R2, RZ, RZ, R5 ;  /* 0x000000ffff027224 */ /* 0x000fe200078e0005 */
[----:B------:R-:W-:Y:S02]  /*32e60*/  IADD3 RZ, P3, R3, R4, RZ ;  /* 0x0000000403ff7210 */ /* 0x000fe40007f7e0ff */
[----:B------:R-:W-:-:S03]  /*32e70*/  IADD3.X R3, RZ, RZ, RZ, P1, !PT ;  /* 0x000000ffff037210 */ /* 0x000fc60000ffe4ff */
[----:B------:R-:W-:-:S08]  /*32e80*/  IMAD.WIDE.U32.X R2, R11, UR7, R2, P3 ;  /* 0x000000070b027c25 */ /* 0x000fd000098e0402 */
.L_x_758:
[--C-:B------:R-:W-:Y:S01]  /*32e90*/  SHF.R.U64 R10, R2, UR8, R3.reuse ;  /* 0x00000008020a7c19 */ /* 0x100fe20008001203 */
[----:B------:R-:W-:Y:S01]  /*32ea0*/  ULDC.64 UR6, c[0x0][0x620] ;  /* 0x0001880000067ab9 */ /* 0x000fe20000000a00 */
[----:B------:R-:W-:Y:S01]  /*32eb0*/  SHF.R.U32.HI R2, RZ, UR8, R3 ;  /* 0x00000008ff027c19 */ /* 0x000fe20008011603 */
[----:B------:R-:W-:Y:S01]  /*32ec0*/  IMAD.MOV.U32 R3, RZ, RZ, R14 ;  /* 0x000000ffff037224 */ /* 0x000fe200078e000e */
[----:B------:R-:W-:Y:S01]  /*32ed0*/  IADD3 R11, P1, RZ, -R10, RZ ;  /* 0x8000000aff0b7210 */ /* 0x000fe20007f3e0ff */
[----:B------:R-:W-:-:S04]  /*32ee0*/  ULDC UR5, c[0x0][0x618] ;  /* 0x0001860000057ab9 */ /* 0x000fc80000000800 */
[----:B------:R-:W-:-:S04]  /*32ef0*/  IMAD.X R2, RZ, RZ, ~R2, P1 ;  /* 0x000000ffff027224 */ /* 0x000fc800008e0e02 */
[----:B------:R-:W-:-:S04]  /*32f00*/  IMAD R2, R2, UR6, RZ ;  /* 0x0000000602027c24 */ /* 0x000fc8000f8e02ff */
[----:B------:R-:W-:Y:S01]  /*32f10*/  IMAD R5, R11, UR7, R2 ;  /* 0x000000070b057c24 */ /* 0x000fe2000f8e0202 */
[----:B------:R-:W-:-:S05]  /*32f20*/  MOV R2, R12 ;  /* 0x0000000c00027202 */ /* 0x000fca0000000f00 */
[----:B------:R-:W-:Y:S01]  /*32f30*/  IMAD.WIDE.U32 R2, R11, UR6, R2 ;  /* 0x000000060b027c25 */ /* 0x000fe2000f8e0002 */
[----:B------:R-:W-:Y:S02]  /*32f40*/  ULDC.64 UR6, c[0x0][0x640] ;  /* 0x0001900000067ab9 */ /* 0x000fe40000000a00 */
[----:B------:R-:W-:Y:S01]  /*32f50*/  ISETP.NE.U32.AND P1, PT, RZ, UR6, PT ;  /* 0x00000006ff007c0c */ /* 0x000fe2000bf25070 */
[----:B------:R-:W-:-:S03]  /*32f60*/  IMAD.IADD R3, R3, 0x1, R5 ;  /* 0x0000000103037824 */ /* 0x000fc600078e0205 */
[----:B------:R-:W-:Y:S02]  /*32f70*/  ISETP.NE.AND.EX P1, PT, RZ, UR7, PT, P1 ;  /* 0x00000007ff007c0c */ /* 0x000fe4000bf25310 */
[--C-:B------:R-:W-:Y:S02]  /*32f80*/  SHF.R.U64 R11, R2, UR5, R3.reuse ;  /* 0x00000005020b7c19 */ /* 0x100fe40008001203 */
[----:B------:R-:W-:Y:S01]  /*32f90*/  SHF.R.U32.HI R2, RZ, UR5, R3 ;  /* 0x00000005ff027c19 */ /* 0x000fe20008011603 */
[----:B------:R-:W-:-:S03]  /*32fa0*/  ULDC UR5, c[0x0][0x608] ;  /* 0x0001820000057ab9 */ /* 0x000fc60000000800 */
[--C-:B------:R-:W-:Y:S02]  /*32fb0*/  SHF.R.U32.HI R3, RZ, UR5, R2.reuse ;  /* 0x00000005ff037c19 */ /* 0x100fe40008011602 */
[----:B------:R-:W-:Y:S01]  /*32fc0*/  SHF.R.U64 R12, R11, UR5, R2 ;  /* 0x000000050b0c7c19 */ /* 0x000fe20008001202 */
[----:B------:R-:W-:Y:S02]  /*32fd0*/  ULDC UR5, c[0x0][0x658] ;  /* 0x0001960000057ab9 */ /* 0x000fe40000000800 */
[--C-:B------:R-:W-:Y:S02]  /*32fe0*/  SHF.R.U32.HI R14, RZ, UR5, R3.reuse ;  /* 0x00000005ff0e7c19 */ /* 0x100fe40008011603 */
[----:B------:R-:W-:-:S03]  /*32ff0*/  SHF.R.U64 R13, R12, UR5, R3 ;  /* 0x000000050c0d7c19 */ /* 0x000fc60008001203 */
[----:B------:R-:W-:Y:S01]  /*33000*/  IMAD.MOV.U32 R3, RZ, RZ, R14 ;  /* 0x000000ffff037224 */ /* 0x000fe200078e000e */
        /* <DEDUP_REMOVED lines=12> */
.L_x_759:
[----:B------:R-:W-:Y:S01]  /*330d0*/  ULDC UR5, c[0x0][0x648] ;  /* 0x0001920000057ab9 */ /* 0x000fe20000000800 */
[----:B------:R-:W-:Y:S02]  /*330e0*/  LOP3.LUT R12, R12, UR17, RZ, 0xc0, !PT ;  /* 0x000000110c0c7c12 */ /* 0x000fe4000f8ec0ff */
[----:B------:R-:W-:Y:S01]  /*330f0*/  SHF.R.U64 R3, R2, UR5, R3 ;  /* 0x0000000502037c19 */ /* 0x000fe20008001203 */
[----:B------:R-:W-:Y:S01]  /*33100*/  ULDC UR5, c[0x0][0x638] ;  /* 0x00018e0000057ab9 */ /* 0x000fe20000000800 */
[----:B------:R-:W-:-:S03]  /*33110*/  MOV R4, 0x1 ;  /* 0x0000000100047802 */ /* 0x000fc60000000f00 */
[----:B------:R-:W-:Y:S02]  /*33120*/  IMAD.MOV R2, RZ, RZ, -R3 ;  /* 0x000000ffff027224 */ /* 0x000fe400078e0a03 */
[----:B------:R-:W-:Y:S02]  /*33130*/  IMAD R5, R3, UR18, R12 ;  /* 0x0000001203057c24 */ /* 0x000fe4000f8e020c */
[----:B------:R-:W-:Y:S01]  /*33140*/  IMAD R13, R2, UR5, R13 ;  /* 0x00000005020d7c24 */ /* 0x000fe2000f8e020d */
[----:B------:R-:W-:Y:S01]  /*33150*/  ULDC UR5, c[0x0][0x610] ;  /* 0x0001840000057ab9 */ /* 0x000fe20000000800 */
[----:B------:R-:W-:Y:S01]  /*33160*/  LOP3.LUT R2, R11, UR4, RZ, 0xc0, !PT ;  /* 0x000000040b027c12 */ /* 0x000fe2000f8ec0ff */
[----:B------:R-:W-:Y:S01]  /*33170*/  IMAD R8, R5, UR5, R8 ;  /* 0x0000000505087c24 */ /* 0x000fe2000f8e0208 */
[----:B------:R-:W-:-:S03]  /*33180*/  ULDC UR5, c[0x0][0x600] ;  /* 0x0001800000057ab9 */ /* 0x000fc60000000800 */
[----:B------:R-:W-:-:S05]  /*33190*/  IMAD R13, R13, UR5, R2 ;  /* 0x000000050d0d7c24 */ /* 0x000fca000f8e0202 */
[----:B------:R-:W-:Y:S02]  /*331a0*/  SEL R3, R13, R8, !P5 ;  /* 0x000000080d037207 */ /* 0x000fe40006800000 */
[----:B------:R-:W-:-:S07]  /*331b0*/  SEL R2, R8, R13, !P5 ;  /* 0x0000000d08027207 */ /* 0x000fce0006800000 */
.L_x_757:
[----:B------:R-:W-:Y:S05]  /*331c0*/  BSYNC B1 ;  /* 0x0000000000017941 */ /* 0x000fea0003800000 */
.L_x_756:
[----:B------:R-:W-:-:S13]  /*331d0*/  LOP3.LUT P1, RZ, R4, 0xff, RZ, 0xc0, !PT ;  /* 0x000000ff04ff7812 */ /* 0x000fda000782c0ff */
[----:B------:R-:W-:Y:S05]  /*331e0*/  @P1 BRA `(.L_x_760) ;  /* 0xfffffff400281947 */ /* 0x000fea000383ffff */
[----:B------:R-:W-:Y:S05]  /*331f0*/  BSYNC B0 ;  /* 0x0000000000007941 */ /* 0x000fea0003800000 */
.L_x_748:
[----:B------:R-:W-:-:S03]  /*33200*/  UMOV UR5, 0xffffffff ;  /* 0xffffffff00057882 */ /* 0x000fc60000000000 */
[----:B------:R-:W-:Y:S05]  /*33210*/  BRA.DIV UR5, `(.L_x_761) ;  /* 0x0000000205dc7947 */ /* 0x000fea000b800000 */
[----:B------:R-:W-:-:S13]  /*33220*/  ELECT P6, URZ, PT ;  /* 0x00000000003f782f */ /* 0x000fda00038c0000 */
.L_x_773:
[----:B------:R-:W-:Y:S04]  /*33230*/  BSSY B0, `(.L_x_762) ;  /* 0x000001c000007945 */ /* 0x000fe80003800000 */
[----:B------:R-:W-:Y:S05]  /*33240*/  @!P6 BRA `(.L_x_763) ;  /* 0x000000000068e947 */ /* 0x000fea0003800000 */
[----:B------:R-:W2:Y:S02]  /*33250*/  LDL R2, [R1+0x284] ;  /* 0x0002840001027983 */ /* 0x000ea40000100800 */
[----:B--2---:R-:W-:-:S13]  /*33260*/  R2UR UR5, R2 ;  /* 0x00000000020572ca */ /* 0x004fda00000e0000 */
[----:B------:R-:W-:-:S04]  /*33270*/  ULOP3.LUT UR5, UR5, 0x2, URZ, 0xfc, !UPT ;  /* 0x0000000205057892 */ /* 0x000fc8000f8efc3f */
[----:B------:R-:W-:-:S06]  /*33280*/  UISETP.NE.AND UP0, UPT, UR5, 0x3, UPT ;  /* 0x000000030500788c */ /* 0x000fcc000bf05270 */
[----:B------:R-:W-:-:S13]  /*33290*/  PLOP3.LUT P0, PT, PT, PT, UP0, 0x80, 0x0 ;  /* 0x000000000000781c */ /* 0x000fda0003f0f008 */
[----:B------:R-:W-:Y:S05]  /*332a0*/  @!P0 BRA `(.L_x_764) ;  /* 0x0000000000048947 */ /* 0x000fea0003800000 */
[----:B------:R-:W-:Y:S01]  /*332b0*/  BPT.TRAP 0x1 ;  /* 0x000000040000795c */ /* 0x000fe20000300000 */
.L_x_764:
[----:B------:R-:W0:Y:S01]  /*332c0*/  S2R R3, SR_CgaCtaId ;  /* 0x0000000000037919 */ /* 0x000e220000008800 */
[----:B------:R-:W-:-:S04]  /*332d0*/  MOV R2, 0x400 ;  /* 0x0000040000027802 */ /* 0x000fc80000000f00 */
[----:B0-----:R-:W-:Y:S02]  /*332e0*/  LEA R3, R3, R2, 0x18 ;  /* 0x0000000203037211 */ /* 0x001fe400078ec0ff */
[----:B------:R-:W-:-:S03]  /*332f0*/  SHF.L.U32 R2, R0, 0x1f, RZ ;  /* 0x0000001f00027819 */ /* 0x000fc600000006ff */
[----:B------:R-:W-:-:S04]  /*33300*/  VIADD R3, R3, 0x10 ;  /* 0x0000001003037836 */ /* 0x000fc80000000000 */
[----:B------:R-:W-:-:S04]  /*33310*/  IMAD R5, R6, 0x8, R3 ;  /* 0x0000000806057824 */ /* 0x000fc800078e0203 */
[----:B------:R-:W0:Y:S02]  /*33320*/  SYNCS.PHASECHK.TRANS64.TRYWAIT P0, [R5+URZ], R2 ;  /* 0x00000002050075a7 */ /* 0x000e24000800017f */
[----:B0-----:R-:W-:Y:S05]  /*33330*/  @!P0 BRA `(.L_x_765) ;  /* 0x0000000000b48947 */ /* 0x001fea0003800000 */
.L_x_774:
[----:B------:R-:W-:-:S04]  /*33340*/  IADD3 R6, R6, 0x1, RZ ;  /* 0x0000000106067810 */ /* 0x000fc80007ffe0ff */
[----:B------:R-:W-:-:S04]  /*33350*/  ISETP.NE.AND P0, PT, R6, 0x2, PT ;  /* 0x000000020600780c */ /* 0x000fc80003f05270 */
[----:B0-----:R-:W-:Y:S02]  /*33360*/  SEL R5, RZ, 0x1, P0 ;  /* 0x00000001ff057807 */ /* 0x001fe40000000000 */
[----:B------:R-:W-:Y:S02]  /*33370*/  SEL R6, R6, RZ, P0 ;  /* 0x000000ff06067207 */ /* 0x000fe40000000000 */
[----:B------:R-:W-:-:S03]  /*33380*/  LOP3.LUT R0, R0, R5, RZ, 0x3c, !PT ;  /* 0x0000000500007212 */ /* 0x000fc600078e3cff */
[----:B------:R-:W-:Y:S01]  /*33390*/  IMAD R3, R6, 0x8, R3 ;  /* 0x0000000806037824 */ /* 0x000fe200078e0203 */
[----:B------:R-:W-:-:S07]  /*333a0*/  SHF.L.U32 R0, R0, 0x1f, RZ ;  /* 0x0000001f00007819 */ /* 0x000fce00000006ff */
.L_x_766:
[----:B0-----:R0:W1:Y:S02]  /*333b0*/  SYNCS.PHASECHK.TRANS64.TRYWAIT P0, [R3+URZ], R0 ;  /* 0x00000000030075a7 */ /* 0x001064000800017f */
[----:B-1----:R-:W-:Y:S05]  /*333c0*/  @!P0 NANOSLEEP.SYNCS 0x989680 ;  /* 0x009896800000895d */ /* 0x002fea0003900000 */
[----:B------:R-:W1:Y:S02]  /*333d0*/  @!P0 SYNCS.PHASECHK.TRANS64 P0, [R3+URZ], R0 ;  /* 0x00000000030085a7 */ /* 0x000e64000800007f */
[----:B-1----:R-:W-:Y:S05]  /*333e0*/  @!P0 BRA `(.L_x_766) ;  /* 0xfffffffc00f08947 */ /* 0x002fea000383ffff */
.L_x_763:
[----:B------:R-:W-:Y:S05]  /*333f0*/  BSYNC B0 ;  /* 0x0000000000007941 */ /* 0x000fea0003800000 */
.L_x_762:
[----:B------:R-:W-:Y:S05]  /*33400*/  EXIT ;  /* 0x000000000000794d */ /* 0x000fea0003800000 */
.L_x_17:
[----:B-1----:R1:W2:Y:S02]  /*33410*/  SYNCS.PHASECHK.TRANS64.TRYWAIT P1, [R3+URZ], R0 ;  /* 0x00000000030075a7 */ /* 0x0022a4000802017f */
[----:B--2---:R-:W-:Y:S05]  /*33420*/  @!P1 NANOSLEEP.SYNCS 0x989680 ;  /* 0x009896800000995d */ /* 0x004fea0003900000 */
[----:B------:R-:W2:Y:S02]  /*33430*/  @!P1 SYNCS.PHASECHK.TRANS64 P1, [R3+URZ], R0 ;  /* 0x00000000030095a7 */ /* 0x000ea4000802007f */
[----:B--2---:R-:W-:Y:S05]  /*33440*/  @!P1 BRA `(.L_x_17) ;  /* 0xfffffffc00f09947 */ /* 0x004fea000383ffff */
[----:B------:R-:W-:Y:S05]  /*33450*/  BRA `(.L_x_16) ;  /* 0xfffffce000147947 */ /* 0x000fea000383ffff */
.L_x_22:
[----:B-1----:R-:W-:-:S04]  /*33460*/  IMAD.U32 R6, RZ, RZ, UR4 ;  /* 0x00000004ff067e24 */ /* 0x002fc8000f8e00ff */
[----:B------:R1:W2:Y:S03]  /*33470*/  SYNCS.PHASECHK.TRANS64.TRYWAIT P1, [R6+URZ], R4 ;  /* 0x00000004060075a7 */ /* 0x0002a6000802017f */
[----:B--2---:R-:W-:Y:S05]  /*33480*/  @!P1 NANOSLEEP.SYNCS 0x989680 ;  /* 0x009896800000995d */ /* 0x004fea0003900000 */
[----:B------:R-:W2:Y:S02]  /*33490*/  @!P1 SYNCS.PHASECHK.TRANS64 P1, [R6+URZ], R4 ;  /* 0x00000004060095a7 */ /* 0x000ea4000802007f */
[----:B--2---:R-:W-:Y:S05]  /*334a0*/  @!P1 BRA `(.L_x_22) ;  /* 0xfffffffc00ec9947 */ /* 0x004fea000383ffff */
[----:B------:R-:W-:Y:S05]  /*334b0*/  BRA `(.L_x_21) ;  /* 0xfffffd8400047947 */ /* 0x000fea000383ffff */
.L_x_749:
[----:B------:R-:W-:Y:S01]  /*334c0*/  BSSY B1, `(.L_x_767) ;  /* 0x0000006000017945 */ /* 0x000fe20003800000 */
[----:B------:R-:W-:-:S07]  /*334d0*/  MOV R15, 0xffffffff ;  /* 0xffffffff000f7802 */ /* 0x000fce0000000f00 */
[----:B------:R-:W-:Y:S05]  /*334e0*/  WARPSYNC.COLLECTIVE R15, `(.L_x_768) ;  /* 0x000000000f0c7348 */ /* 0x000fea0003c00000 */
[----:B------:R-:W-:Y:S02]  /*334f0*/  ELECT P6, UR62, PT ;  /* 0x00000000003e782f */ /* 0x000fe400038c0000 */
[----:B------:R-:W-:Y:S01]  /*33500*/  MOV R14, UR62 ;  /* 0x0000003e000e7c02 */ /* 0x000fe20008000f00 */
[----:B------:R-:W-:Y:S10]  /*33510*/  ENDCOLLECTIVE ;  /* 0x000000000000791b */ /* 0x000ff40003800000 */
.L_x_768:
[----:B------:R-:W-:Y:S05]  /*33520*/  BSYNC B1 ;  /* 0x0000000000017941 */ /* 0x000fea0003800000 */
.L_x_767:
[----:B------:R-:W-:Y:S05]  /*33530*/  BRA `(.L_x_769) ;  /* 0xfffffff000607947 */ /* 0x000fea000383ffff */
.L_x_752:
[----:B0-----:R0:W1:Y:S02]  /*33540*/  SYNCS.PHASECHK.TRANS64.TRYWAIT P1, [R11+URZ+0x10], R12 ;  /* 0x0000100c0b0075a7 */ /* 0x001064000802017f */
[----:B-1----:R-:W-:Y:S05]  /*33550*/  @!P1 NANOSLEEP.SYNCS 0x989680 ;  /* 0x009896800000995d */ /* 0x002fea0003900000 */
[----:B------:R-:W1:Y:S02]  /*33560*/  @!P1 SYNCS.PHASECHK.TRANS64 P1, [R11+URZ+0x10], R12 ;  /* 0x0000100c0b0095a7 */ /* 0x000e64000802007f */
[----:B-1----:R-:W-:Y:S05]  /*33570*/  @!P1 BRA `(.L_x_752) ;  /* 0xfffffffc00f09947 */ /* 0x002fea000383ffff */
[----:B------:R-:W-:Y:S05]  /*33580*/  BRA `(.L_x_770) ;  /* 0xfffffff000947947 */ /* 0x000fea000383ffff */
.L_x_761:
[----:B------:R-:W-:Y:S01]  /*33590*/  BSSY B0, `(.L_x_771) ;  /* 0x0000006000007945 */ /* 0x000fe20003800000 */
[----:B------:R-:W-:-:S07]  /*335a0*/  IMAD.MOV.U32 R15, RZ, RZ, -0x1 ;  /* 0xffffffffff0f7424 */ /* 0x000fce00078e00ff */
[----:B------:R-:W-:Y:S05]  /*335b0*/  WARPSYNC.COLLECTIVE R15, `(.L_x_772) ;  /* 0x000000000f0c7348 */ /* 0x000fea0003c00000 */
[----:B------:R-:W-:Y:S02]  /*335c0*/  ELECT P6, UR62, PT ;  /* 0x00000000003e782f */ /* 0x000fe400038c0000 */
[----:B------:R-:W-:Y:S01]  /*335d0*/  MOV R14, UR62 ;  /* 0x0000003e000e7c02 */ /* 0x000fe20008000f00 */
[----:B------:R-:W-:Y:S10]  /*335e0*/  ENDCOLLECTIVE ;  /* 0x000000000000791b */ /* 0x000ff40003800000 */
.L_x_772:
[----:B------:R-:W-:Y:S05]  /*335f0*/  BSYNC B0 ;  /* 0x0000000000007941 */ /* 0x000fea0003800000 */
.L_x_771:
[----:B------:R-:W-:Y:S05]  /*33600*/  BRA `(.L_x_773) ;  /* 0xfffffffc00087947 */ /* 0x000fea000383ffff */
.L_x_765:
[----:B0-----:R0:W1:Y:S02]  /*33610*/  SYNCS.PHASECHK.TRANS64.TRYWAIT P0, [R5+URZ], R2 ;  /* 0x00000002050075a7 */ /* 0x001064000800017f */
[----:B-1----:R-:W-:Y:S05]  /*33620*/  @!P0 NANOSLEEP.SYNCS 0x989680 ;  /* 0x009896800000895d */ /* 0x002fea0003900000 */
[----:B------:R-:W1:Y:S02]  /*33630*/  @!P0 SYNCS.PHASECHK.TRANS64 P0, [R5+URZ], R2 ;  /* 0x00000002050085a7 */ /* 0x000e64000800007f */
[----:B-1----:R-:W-:Y:S05]  /*33640*/  @!P0 BRA `(.L_x_765) ;  /* 0xfffffffc00f08947 */ /* 0x002fea000383ffff */
[----:B------:R-:W-:Y:S05]  /*33650*/  BRA `(.L_x_774) ;  /* 0xfffffffc00387947 */ /* 0x000fea000383ffff */
.L_x_775:
[----:B------:R-:W-:-:S00]  /*33660*/  BRA `(.L_x_775) ;  /* 0xfffffffc00fc7947 */ /* 0x000fc0000383ffff */
[----:B------:R-:W-:-:S00]  /*33670*/  NOP ;  /* 0x0000000000007918 */ /* 0x000fc00000000000 */
        /* <DEDUP_REMOVED lines=8> */
.L_x_776:


//--------------------- .nv.global.init           --------------------------
	.section	.nv.global.init,"aw",@progbits
.nv.global.init:
	.type		$str$22,@object
	.size		$str$22,($str$23 - $str$22)
$str$22:
        /*0000*/ 	.byte	0x6b, 0x5f, 0x74, 0x69, 0x6c, 0x65, 0x5f, 0x63, 0x6f, 0x75, 0x6e, 0x74, 0x20, 0x3e, 0x3d, 0x20
        /*0010*/ 	.byte	0x31, 0x00
	.type		$str$23,@object
	.size		$str$23,(__unnamed_1 - $str$23)
$str$23:
        /*0012*/ 	.byte	0x2f, 0x74, 0x6d, 0x70, 0x2f, 0x63, 0x75, 0x74, 0x6c, 0x61, 0x73, 0x73, 0x5f, 0x73, 0x77, 0x65
        /*0022*/ 	.byte	0x65, 0x70, 0x5f, 0x73, 0x72, 0x63, 0x2f, 0x69, 0x6e, 0x63, 0x6c, 0x75, 0x64, 0x65, 0x2f, 0x63
        /*0032*/ 	.byte	0x75, 0x74, 0x6c, 0x61, 0x73, 0x73, 0x2f, 0x67, 0x65, 0x6d, 0x6d, 0x2f, 0x63, 0x6f, 0x6c, 0x6c
        /*0042*/ 	.byte	0x65, 0x63, 0x74, 0x69, 0x76, 0x65, 0x2f, 0x73, 0x6d, 0x39, 0x30, 0x5f, 0x6d, 0x6d, 0x61, 0x5f
        /*0052*/ 	.byte	0x74, 0x6d, 0x61, 0x5f, 0x67, 0x6d, 0x6d, 0x61, 0x5f, 0x73, 0x73, 0x5f, 0x77, 0x61, 0x72, 0x70
        /*0062*/ 	.byte	0x73, 0x70, 0x65, 0x63, 0x69, 0x61, 0x6c, 0x69, 0x7a, 0x65, 0x64, 0x2e, 0x68, 0x70, 0x70, 0x00
	.type		__unnamed_1,@object
	.size		__unnamed_1,(.L_0 - __unnamed_1)
__unnamed_1:
        /* <DEDUP_REMOVED lines=181> */
        /*0bc2*/ 	.byte	0x74, 0x69, 0x74, 0x79, 0x5d, 0x00
.L_0:


//--------------------- .nv.shared._ZN7cutlass13device_kernelINS_4gemm6kernel13GemmUniversalIN4cute5tupleIJiiiiEEENS1_10collective13CollectiveMmaINS1_34MainloopSm90TmaGmmaWarpSpecializedILi2ENS5_IJNS4_1CILi1EEESB_SB_EEENS1_35KernelTmaWarpSpecializedCooperativeEEENS5_IJNSA_ILi384EEENSA_ILi240EEENSA_ILi64EEEEEENS_10bfloat16_tENS5_IJlSB_lEEESJ_SK_NS4_8TiledMMAINS4_8MMA_AtomIJNS4_4SM904GMMA27MMA_64x16x16_F32BF16BF16_SSILNSO_5MajorE0ELSQ_0ELNSO_7ScaleInE1ELSR_1EEEEEENS4_6LayoutINS5_IJNSA_ILi2EEESB_SB_EEENS5_IJSB_NSA_ILi0EEESX_EEEEENS5_IJNS4_10UnderscoreES10_S10_EEEEENS4_13SM90_TMA_LOADENS4_14ComposedLayoutINS4_7SwizzleILi3ELi4ELi3EEENS4_18smem_ptr_flag_bitsILi16EEENSU_INS5_IJNSA_ILi8EEESH_EEENS5_IJSH_SB_EEEEEEEvNS4_8identityES13_S1D_vS1E_EENS_8epilogue10collective6detail29Sm90TmaWarpSpecializedAdapterINS1H_15DefaultEpilogueISJ_SK_SK_NS1G_6thread17LinearCombinationISJ_Li1EffLNS1L_9ScaleType4KindE0ELNS_15FloatRoundStyleE2ESJ_EENS1_15EpilogueDefaultEEEEEvvEEEEvNT_6ParamsE --------------------------
	.section	.nv.shared._ZN7cutlass13device_kernelINS_4gemm6kernel13GemmUniversalIN4cute5tupleIJiiiiEEENS1_10collective13CollectiveMmaINS1_34MainloopSm90TmaGmmaWarpSpecializedILi2ENS5_IJNS4_1CILi1EEESB_SB_EEENS1_35KernelTmaWarpSpecializedCooperativeEEENS5_IJNSA_ILi384EEENSA_ILi240EEENSA_ILi64EEEEEENS_10bfloat16_tENS5_IJlSB_lEEESJ_SK_NS4_8TiledMMAINS4_8MMA_AtomIJNS4_4SM904GMMA27MMA_64x16x16_F32BF16BF16_SSILNSO_5MajorE0ELSQ_0ELNSO_7ScaleInE1ELSR_1EEEEEENS4_6LayoutINS5_IJNSA_ILi2EEESB_SB_EEENS5_IJSB_NSA_ILi0EEESX_EEEEENS5_IJNS4_10UnderscoreES10_S10_EEEEENS4_13SM90_TMA_LOADENS4_14ComposedLayoutINS4_7SwizzleILi3ELi4ELi3EEENS4_18smem_ptr_flag_bitsILi16EEENSU_INS5_IJNSA_ILi8EEESH_EEENS5_IJSH_SB_EEEEEEEvNS4_8identityES13_S1D_vS1E_EENS_8epilogue10collective6detail29Sm90TmaWarpSpecializedAdapterINS1H_15DefaultEpilogueISJ_SK_SK_NS1G_6thread17LinearCombinationISJ_Li1EffLNS1L_9ScaleType4KindE0ELNS_15FloatRoundStyleE2ESJ_EENS1_15EpilogueDefaultEEEEEvvEEEEvNT_6ParamsE,"aw",@nobits
	.sectionflags	@""
	.align	16
	.zero		1024


//--------------------- .nv.shared.reserved.0     --------------------------
	.section	.nv.shared.reserved.0,"aw",@nobits
	.weak		__nv_reservedSMEM_offset_0_alias
	.size		__nv_reservedSMEM_offset_0_alias, 0, 0
	.other		__nv_reservedSMEM_offset_0_alias,@"STO_CUDA_RESERVED_SHARED STV_DEFAULT"
__nv_reservedSMEM_offset_0_alias:
	.zero		0


//--------------------- .nv.global                --------------------------
	.section	.nv.global,"aw",@nobits
.nv.global:
	.type		_ZN39_INTERNAL_d91c04f4_4_k_cu_e67132c5_75854cute1_E,@object
	.size		_ZN39_INTERNAL_d91c04f4_4_k_cu_e67132c5_75854cute1_E,(_ZN39_INTERNAL_d91c04f4_4_k_cu_e67132c5_75854cuda3std3__45__cpo6cbeginE - _ZN39_INTERNAL_d91c04f4_4_k_cu_e67132c5_75854cute1_E)
_ZN39_INTERNAL_d91c04f4_4_k_cu_e67132c5_75854cute1_E:
	.zero		1
	.type		_ZN39_INTERNAL_d91c04f4_4_k_cu_e67132c5_75854cuda3std3__45__cpo6cbeginE,@object
	.size		_ZN39_INTERNAL_d91c04f4_4_k_cu_e67132c5_75854cuda3std3__45__cpo6cbeginE,(_ZN39_INTERNAL_d91c04f4_4_k_cu_e67132c5_75854cuda3std3__48in_placeE - _ZN39_INTERNAL_d91c04f4_4_k_cu_e67132c5_75854cuda3std3__45__cpo6cbeginE)
_ZN39_INTERNAL_d91c04f4_4_k_cu_e67132c5_75854cuda3std3__45__cpo6cbeginE:
	.zero		1
	.type		_ZN39_INTERNAL_d91c04f4_4_k_cu_e67132c5_75854cuda3std3__48in_placeE,@object
	.size		_ZN39_INTERNAL_d91c04f4_4_k_cu_e67132c5_75854cuda3std3__48in_placeE,(_ZN39_INTERNAL_d91c04f4_4_k_cu_e67132c5_75854cuda3std6ranges3__45__cpo9iter_moveE - _ZN39_INTERNAL_d91c04f4_4_k_cu_e67132c5_75854cuda3std3__48in_placeE)
_ZN39_INTERNAL_d91c04f4_4_k_cu_e67132c5_75854cuda3std3__48in_placeE:
	.zero		1
	.type		_ZN39_INTERNAL_d91c04f4_4_k_cu_e67132c5_75854cuda3std6ranges3__45__cpo9iter_moveE,@object
	.size		_ZN39_INTERNAL_d91c04f4_4_k_cu_e67132c5_75854cuda3std6ranges3__45__cpo9iter_moveE,(_ZN39_INTERNAL_d91c04f4_4_k_cu_e67132c5_75854cuda3std3__45__cpo5beginE - _ZN39_INTERNAL_d91c04f4_4_k_cu_e67132c5_75854cuda3std6ranges3__45__cpo9iter_moveE)
_ZN39_INTERNAL_d91c04f4_4_k_cu_e67132c5_75854cuda3std6ranges3__45__cpo9iter_moveE:
	.zero		1
	.type		_ZN39_INTERNAL_d91c04f4_4_k_cu_e67132c5_75854cuda3std3__45__cpo5beginE,@object
	.size		_ZN39_INTERNAL_d91c04f4_4_k_cu_e67132c5_75854cuda3std3__45__cpo5beginE,(_ZN39_INTERNAL_d91c04f4_4_k_cu_e67132c5_75854cuda3std3__441_GLOBAL__N__d91c04f4_4_k_cu_e67132c5_75856ignoreE - _ZN39_INTERNAL_d91c04f4_4_k_cu_e67132c5_75854cuda3std3__45__cpo5beginE)
_ZN39_INTERNAL_d91c04f4_4_k_cu_e67132c5_75854cuda3std3__45__cpo5beginE:
	.zero		1
	.type		_ZN39_INTERNAL_d91c04f4_4_k_cu_e67132c5_75854cuda3std3__441_GLOBAL__N__d91c04f4_4_k_cu_e67132c5_75856ignoreE,@object
	.size		_ZN39_INTERNAL_d91c04f4_4_k_cu_e67132c5_75854cuda3std3__441_GLOBAL__N__d91c04f4_4_k_cu_e67132c5_75856ignoreE,(_ZN39_INTERNAL_d91c04f4_4_k_cu_e67132c5_75854cute7productE - _ZN39_INTERNAL_d91c04f4_4_k_cu_e67132c5_75854cuda3std3__441_GLOBAL__N__d91c04f4_4_k_cu_e67132c5_75856ignoreE)
_ZN39_INTERNAL_d91c04f4_4_k_cu_e67132c5_75854cuda3std3__441_GLOBAL__N__d91c04f4_4_k_cu_e67132c5_75856ignoreE:
	.zero		1
	.type		_ZN39_INTERNAL_d91c04f4_4_k_cu_e67132c5_75854cute7productE,@object
	.size		_ZN39_INTERNAL_d91c04f4_4_k_cu_e67132c5_75854cute7productE,(_ZN39_INTERNAL_d91c04f4_4_k_cu_e67132c5_75854cuda3std3__45__cpo3endE - _ZN39_INTERNAL_d91c04f4_4_k_cu_e67132c5_75854cute7productE)
_ZN39_INTERNAL_d91c04f4_4_k_cu_e67132c5_75854cute7productE:
	.zero		1
	.type		_ZN39_INTERNAL_d91c04f4_4_k_cu_e67132c5_75854cuda3std3__45__cpo3endE,@object
	.size		_ZN39_INTERNAL_d91c04f4_4_k_cu_e67132c5_75854cuda3std3__45__cpo3endE,(_ZN39_INTERNAL_d91c04f4_4_k_cu_e67132c5_75854cuda3std3__419piecewise_constructE - _ZN39_INTERNAL_d91c04f4_4_k_cu_e67132c5_75854cuda3std3__45__cpo3endE)
_ZN39_INTERNAL_d91c04f4_4_k_cu_e67132c5_75854cuda3std3__45__cpo3endE:
	.zero		1
	.type		_ZN39_INTERNAL_d91c04f4_4_k_cu_e67132c5_75854cuda3std3__419piecewise_constructE,@object
	.size		_ZN39_INTERNAL_d91c04f4_4_k_cu_e67132c5_75854cuda3std3__419piecewise_constructE,(_ZN39_INTERNAL_d91c04f4_4_k_cu_e67132c5_75854cuda3std3__45__cpo4cendE - _ZN39_INTERNAL_d91c04f4_4_k_cu_e67132c5_75854cuda3std3__419piecewise_constructE)
_ZN39_INTERNAL_d91c04f4_4_k_cu_e67132c5_75854cuda3std3__419piecewise_constructE:
	.zero		1
	.type		_ZN39_INTERNAL_d91c04f4_4_k_cu_e67132c5_75854cuda3std3__45__cpo4cendE,@object
	.size		_ZN39_INTERNAL_d91c04f4_4_k_cu_e67132c5_75854cuda3std3__45__cpo4cendE,(_ZN39_INTERNAL_d91c04f4_4_k_cu_e67132c5_75854cuda3std6ranges3__45__cpo4swapE - _ZN39_INTERNAL_d91c04f4_4_k_cu_e67132c5_75854cuda3std3__45__cpo4cendE)
_ZN39_INTERNAL_d91c04f4_4_k_cu_e67132c5_75854cuda3std3__45__cpo4cendE:
	.zero		1
	.type		_ZN39_INTERNAL_d91c04f4_4_k_cu_e67132c5_75854cuda3std6ranges3__45__cpo4swapE,@object
	.size		_ZN39_INTERNAL_d91c04f4_4_k_cu_e67132c5_75854cuda3std6ranges3__45__cpo4swapE,(.L_8 - _ZN39_INTERNAL_d91c04f4_4_k_cu_e67132c5_75854cuda3std6ranges3__45__cpo4swapE)
_ZN39_INTERNAL_d91c04f4_4_k_cu_e67132c5_75854cuda3std6ranges3__45__cpo4swapE:
	.zero		1
.L_8:


//--------------------- .nv.constant0._ZN7cutlass13device_kernelINS_4gemm6kernel13GemmUniversalIN4cute5tupleIJiiiiEEENS1_10collective13CollectiveMmaINS1_34MainloopSm90TmaGmmaWarpSpecializedILi2ENS5_IJNS4_1CILi1EEESB_SB_EEENS1_35KernelTmaWarpSpecializedCooperativeEEENS5_IJNSA_ILi384EEENSA_ILi240EEENSA_ILi64EEEEEENS_10bfloat16_tENS5_IJlSB_lEEESJ_SK_NS4_8TiledMMAINS4_8MMA_AtomIJNS4_4SM904GMMA27MMA_64x16x16_F32BF16BF16_SSILNSO_5MajorE0ELSQ_0ELNSO_7ScaleInE1ELSR_1EEEEEENS4_6LayoutINS5_IJNSA_ILi2EEESB_SB_EEENS5_IJSB_NSA_ILi0EEESX_EEEEENS5_IJNS4_10UnderscoreES10_S10_EEEEENS4_13SM90_TMA_LOADENS4_14ComposedLayoutINS4_7SwizzleILi3ELi4ELi3EEENS4_18smem_ptr_flag_bitsILi16EEENSU_INS5_IJNSA_ILi8EEESH_EEENS5_IJSH_SB_EEEEEEEvNS4_8identityES13_S1D_vS1E_EENS_8epilogue10collective6detail29Sm90TmaWarpSpecializedAdapterINS1H_15DefaultEpilogueISJ_SK_SK_NS1G_6thread17LinearCombinationISJ_Li1EffLNS1L_9ScaleType4KindE0ELNS_15FloatRoundStyleE2ESJ_EENS1_15EpilogueDefaultEEEEEvvEEEEvNT_6ParamsE --------------------------
	.section	.nv.constant0._ZN7cutlass13device_kernelINS_4gemm6kernel13GemmUniversalIN4cute5tupleIJiiiiEEENS1_10collective13CollectiveMmaINS1_34MainloopSm90TmaGmmaWarpSpecializedILi2ENS5_IJNS4_1CILi1EEESB_SB_EEENS1_35KernelTmaWarpSpecializedCooperativeEEENS5_IJNSA_ILi384EEENSA_ILi240EEENSA_ILi64EEEEEENS_10bfloat16_tENS5_IJlSB_lEEESJ_SK_NS4_8TiledMMAINS4_8MMA_AtomIJNS4_4SM904GMMA27MMA_64x16x16_F32BF16BF16_SSILNSO_5MajorE0ELSQ_0ELNSO_7ScaleInE1ELSR_1EEEEEENS4_6LayoutINS5_IJNSA_ILi2EEESB_SB_EEENS5_IJSB_NSA_ILi0EEESX_EEEEENS5_IJNS4_10UnderscoreES10_S10_EEEEENS4_13SM90_TMA_LOADENS4_14ComposedLayoutINS4_7SwizzleILi3ELi4ELi3EEENS4_18smem_ptr_flag_bitsILi16EEENSU_INS5_IJNSA_ILi8EEESH_EEENS5_IJSH_SB_EEEEEEEvNS4_8identityES13_S1D_vS1E_EENS_8epilogue10collective6detail29Sm90TmaWarpSpecializedAdapterINS1H_15DefaultEpilogueISJ_SK_SK_NS1G_6thread17LinearCombinationISJ_Li1EffLNS1L_9ScaleType4KindE0ELNS_15FloatRoundStyleE2ESJ_EENS1_15EpilogueDefaultEEEEEvvEEEEvNT_6ParamsE,"a",@progbits
	.sectionflags	@""
	.align	4
.nv.constant0._ZN7cutlass13device_kernelINS_4gemm6kernel13GemmUniversalIN4cute5tupleIJiiiiEEENS1_10collective13CollectiveMmaINS1_34MainloopSm90TmaGmmaWarpSpecializedILi2ENS5_IJNS4_1CILi1EEESB_SB_EEENS1_35KernelTmaWarpSpecializedCooperativeEEENS5_IJNSA_ILi384EEENSA_ILi240EEENSA_ILi64EEEEEENS_10bfloat16_tENS5_IJlSB_lEEESJ_SK_NS4_8TiledMMAINS4_8MMA_AtomIJNS4_4SM904GMMA27MMA_64x16x16_F32BF16BF16_SSILNSO_5MajorE0ELSQ_0ELNSO_7ScaleInE1ELSR_1EEEEEENS4_6LayoutINS5_IJNSA_ILi2EEESB_SB_EEENS5_IJSB_NSA_ILi0EEESX_EEEEENS5_IJNS4_10UnderscoreES10_S10_EEEEENS4_13SM90_TMA_LOADENS4_14ComposedLayoutINS4_7SwizzleILi3ELi4ELi3EEENS4_18smem_ptr_flag_bitsILi16EEENSU_INS5_IJNSA_ILi8EEESH_EEENS5_IJSH_SB_EEEEEEEvNS4_8identityES13_S1D_vS1E_EENS_8epilogue10collective6detail29Sm90TmaWarpSpecializedAdapterINS1H_15DefaultEpilogueISJ_SK_SK_NS1G_6thread17LinearCombinationISJ_Li1EffLNS1L_9ScaleType4KindE0ELNS_15FloatRoundStyleE2ESJ_EENS1_15EpilogueDefaultEEEEEvvEEEEvNT_6ParamsE:
	.zero		1664


//--------------------- SYMBOLS --------------------------

	.type		.nv.reservedSmem.offset0,@object
	.size		.nv.reservedSmem.offset0,0x4
	.type		__assertfail,@function
